	.target	sm_90a

	.elftype	@"ET_EXEC"


//--------------------- .note.nv.tkinfo           --------------------------
	.section	.note.nv.tkinfo,"",@"SHT_NOTE"
	.sectionflags	@"SHF_NOTE_NV_TKINFO"
	.tkinfo
        /*0018*/ 	.word	0x00000002
        /*0030*/ 	.string	""
        /*0030*/ 	.string	"ptxas"
        /*0030*/ 	.string	"Cuda compilation tools, release 13.0, V13.0.88"
        /*0030*/ 	.string	"Build cuda_13.0.r13.0/compiler.36424714_0"
        /*0030*/ 	.string	"-arch sm_90a -m 64 "



//--------------------- .note.nv.cuinfo           --------------------------
	.section	.note.nv.cuinfo,"",@"SHT_NOTE"
	.sectionflags	@"SHF_NOTE_NV_CUINFO"
        /*0018*/ 	.short	0x0002
        /*001a*/ 	.short	0x005a
        /*001c*/ 	.short	0x0082
	.zero		2


//--------------------- .nv.info                  --------------------------
	.section	.nv.info,"",@"SHT_CUDA_INFO"
	.align	4


	//----- nvinfo : EIATTR_REGCOUNT
	.align		4
        /*0000*/ 	.byte	0x04, 0x2f
        /*0002*/ 	.short	(.L_15 - .L_14)
	.align		4
.L_14:
        /*0004*/ 	.word	index@(_ZN7cutlass13device_kernelINS_4gemm6kernel13GemmUniversalINS1_17GroupProblemShapeIN4cute5tupleIJiiiEEEEENS1_10collective13CollectiveMmaINS1_39MainloopSm90ArrayTmaGmmaWarpSpecializedILi8ENS6_IJNS5_1CILi1EEESD_SD_EEENS1_52KernelPtrArrayTmaWarpSpecializedPingpongFP8FastAccumEEENS6_IJNSC_ILi256EEENSC_ILi128EEENSC_ILi64EEEEEENS_12float_e4m3_tEPNS6_IJlSD_NSC_ILi0EEEEEESL_SO_NS5_8TiledMMAINS5_8MMA_AtomIJNS5_4SM904GMMA31MMA_64x128x32_F32E4M3E4M3_SS_TNILNSS_7ScaleInE1ELSU_1EEEEEENS5_6LayoutISE_NS6_IJSM_SM_SM_EEEEENS6_IJNS5_10UnderscoreES10_S10_EEEEENS5_13SM90_TMA_LOADENS5_14ComposedLayoutINS5_7SwizzleILi2ELi4ELi3EEENS5_18smem_ptr_flag_bitsILi8EEENSX_INS6_IJNSC_ILi8EEESJ_EEENS6_IJSJ_SD_EEEEEEEvNS5_8identityES13_S1D_vS1E_EENS_8epilogue10collective18CollectiveEpilogueINS1G_30Sm90PtrArrayTmaWarpSpecializedILi4ELi2ELi16ELb1ELb0ELi2EEEJSK_NS6_IJSJ_NSC_ILi32EEEEEENS_6half_tEPNS6_IJSD_lSM_EEES1N_S1P_NS1G_6fusion15FusionCallbacksIS1K_NS1Q_17LinearCombinationIS1N_fS1N_fLNS_15FloatRoundStyleE2EEESK_S1M_JEEES13_NS14_INS15_ILi3ELi4ELi3EEENS17_ILi16EEENSX_INS6_IJSJ_S19_EEENS6_IJSD_SJ_EEEEEEENS5_17SM75_U16x8_LDSM_TENS5_14SM90_TMA_STOREES21_NS5_17SM90_U16x8_STSM_TENS5_9Copy_AtomIJNS5_17SM90_U32x4_STSM_NES1N_EEEvEEEvvEEEEvNT_6ParamsE)
        /*0008*/ 	.word	0x000000a8


	//----- nvinfo : EIATTR_FRAME_SIZE
	.align		4
.L_15:
        /*000c*/ 	.byte	0x04, 0x11
        /*000e*/ 	.short	(.L_17 - .L_16)
	.align		4
.L_16:
        /*0010*/ 	.word	index@($__internal_0_$__cuda_sm20_div_u64)
        /*0014*/ 	.word	0x000002e0


	//----- nvinfo : EIATTR_FRAME_SIZE
	.align		4
.L_17:
        /*0018*/ 	.byte	0x04, 0x11
        /*001a*/ 	.short	(.L_19 - .L_18)
	.align		4
.L_18:
        /*001c*/ 	.word	index@(_ZN7cutlass13device_kernelINS_4gemm6kernel13GemmUniversalINS1_17GroupProblemShapeIN4cute5tupleIJiiiEEEEENS1_10collective13CollectiveMmaINS1_39MainloopSm90ArrayTmaGmmaWarpSpecializedILi8ENS6_IJNS5_1CILi1EEESD_SD_EEENS1_52KernelPtrArrayTmaWarpSpecializedPingpongFP8FastAccumEEENS6_IJNSC_ILi256EEENSC_ILi128EEENSC_ILi64EEEEEENS_12float_e4m3_tEPNS6_IJlSD_NSC_ILi0EEEEEESL_SO_NS5_8TiledMMAINS5_8MMA_AtomIJNS5_4SM904GMMA31MMA_64x128x32_F32E4M3E4M3_SS_TNILNSS_7ScaleInE1ELSU_1EEEEEENS5_6LayoutISE_NS6_IJSM_SM_SM_EEEEENS6_IJNS5_10UnderscoreES10_S10_EEEEENS5_13SM90_TMA_LOADENS5_14ComposedLayoutINS5_7SwizzleILi2ELi4ELi3EEENS5_18smem_ptr_flag_bitsILi8EEENSX_INS6_IJNSC_ILi8EEESJ_EEENS6_IJSJ_SD_EEEEEEEvNS5_8identityES13_S1D_vS1E_EENS_8epilogue10collective18CollectiveEpilogueINS1G_30Sm90PtrArrayTmaWarpSpecializedILi4ELi2ELi16ELb1ELb0ELi2EEEJSK_NS6_IJSJ_NSC_ILi32EEEEEENS_6half_tEPNS6_IJSD_lSM_EEES1N_S1P_NS1G_6fusion15FusionCallbacksIS1K_NS1Q_17LinearCombinationIS1N_fS1N_fLNS_15FloatRoundStyleE2EEESK_S1M_JEEES13_NS14_INS15_ILi3ELi4ELi3EEENS17_ILi16EEENSX_INS6_IJSJ_S19_EEENS6_IJSD_SJ_EEEEEEENS5_17SM75_U16x8_LDSM_TENS5_14SM90_TMA_STOREES21_NS5_17SM90_U16x8_STSM_TENS5_9Copy_AtomIJNS5_17SM90_U32x4_STSM_NES1N_EEEvEEEvvEEEEvNT_6ParamsE)
        /*0020*/ 	.word	0x000002e0


	//----- nvinfo : EIATTR_MIN_STACK_SIZE
	.align		4
.L_19:
        /*0024*/ 	.byte	0x04, 0x12
        /*0026*/ 	.short	(.L_21 - .L_20)
	.align		4
.L_20:
        /*0028*/ 	.word	index@(_ZN7cutlass13device_kernelINS_4gemm6kernel13GemmUniversalINS1_17GroupProblemShapeIN4cute5tupleIJiiiEEEEENS1_10collective13CollectiveMmaINS1_39MainloopSm90ArrayTmaGmmaWarpSpecializedILi8ENS6_IJNS5_1CILi1EEESD_SD_EEENS1_52KernelPtrArrayTmaWarpSpecializedPingpongFP8FastAccumEEENS6_IJNSC_ILi256EEENSC_ILi128EEENSC_ILi64EEEEEENS_12float_e4m3_tEPNS6_IJlSD_NSC_ILi0EEEEEESL_SO_NS5_8TiledMMAINS5_8MMA_AtomIJNS5_4SM904GMMA31MMA_64x128x32_F32E4M3E4M3_SS_TNILNSS_7ScaleInE1ELSU_1EEEEEENS5_6LayoutISE_NS6_IJSM_SM_SM_EEEEENS6_IJNS5_10UnderscoreES10_S10_EEEEENS5_13SM90_TMA_LOADENS5_14ComposedLayoutINS5_7SwizzleILi2ELi4ELi3EEENS5_18smem_ptr_flag_bitsILi8EEENSX_INS6_IJNSC_ILi8EEESJ_EEENS6_IJSJ_SD_EEEEEEEvNS5_8identityES13_S1D_vS1E_EENS_8epilogue10collective18CollectiveEpilogueINS1G_30Sm90PtrArrayTmaWarpSpecializedILi4ELi2ELi16ELb1ELb0ELi2EEEJSK_NS6_IJSJ_NSC_ILi32EEEEEENS_6half_tEPNS6_IJSD_lSM_EEES1N_S1P_NS1G_6fusion15FusionCallbacksIS1K_NS1Q_17LinearCombinationIS1N_fS1N_fLNS_15FloatRoundStyleE2EEESK_S1M_JEEES13_NS14_INS15_ILi3ELi4ELi3EEENS17_ILi16EEENSX_INS6_IJSJ_S19_EEENS6_IJSD_SJ_EEEEEEENS5_17SM75_U16x8_LDSM_TENS5_14SM90_TMA_STOREES21_NS5_17SM90_U16x8_STSM_TENS5_9Copy_AtomIJNS5_17SM90_U32x4_STSM_NES1N_EEEvEEEvvEEEEvNT_6ParamsE)
        /*002c*/ 	.word	0x000002e0
.L_21:


//--------------------- .nv.compat                --------------------------
	.section	.nv.compat,"",@"SHT_CUDA_COMPAT_INFO"
	.align	4
        /*0000*/ 	.byte	0x02, 0x09, 0x01, 0x00, 0x02, 0x02, 0x04, 0x00, 0x02, 0x05, 0x05, 0x00, 0x03, 0x07, 0x01, 0x01
        /*0010*/ 	.byte	0x02, 0x03, 0x03, 0x00, 0x02, 0x06, 0x01, 0x00, 0x04, 0x0b, 0x08, 0x00, 0x00, 0x00, 0x00, 0x00
        /*0020*/ 	.byte	0x00, 0x00, 0x00, 0x00


//--------------------- .nv.info._ZN7cutlass13device_kernelINS_4gemm6kernel13GemmUniversalINS1_17GroupProblemShapeIN4cute5tupleIJiiiEEEEENS1_10collective13CollectiveMmaINS1_39MainloopSm90ArrayTmaGmmaWarpSpecializedILi8ENS6_IJNS5_1CILi1EEESD_SD_EEENS1_52KernelPtrArrayTmaWarpSpecializedPingpongFP8FastAccumEEENS6_IJNSC_ILi256EEENSC_ILi128EEENSC_ILi64EEEEEENS_12float_e4m3_tEPNS6_IJlSD_NSC_ILi0EEEEEESL_SO_NS5_8TiledMMAINS5_8MMA_AtomIJNS5_4SM904GMMA31MMA_64x128x32_F32E4M3E4M3_SS_TNILNSS_7ScaleInE1ELSU_1EEEEEENS5_6LayoutISE_NS6_IJSM_SM_SM_EEEEENS6_IJNS5_10UnderscoreES10_S10_EEEEENS5_13SM90_TMA_LOADENS5_14ComposedLayoutINS5_7SwizzleILi2ELi4ELi3EEENS5_18smem_ptr_flag_bitsILi8EEENSX_INS6_IJNSC_ILi8EEESJ_EEENS6_IJSJ_SD_EEEEEEEvNS5_8identityES13_S1D_vS1E_EENS_8epilogue10collective18CollectiveEpilogueINS1G_30Sm90PtrArrayTmaWarpSpecializedILi4ELi2ELi16ELb1ELb0ELi2EEEJSK_NS6_IJSJ_NSC_ILi32EEEEEENS_6half_tEPNS6_IJSD_lSM_EEES1N_S1P_NS1G_6fusion15FusionCallbacksIS1K_NS1Q_17LinearCombinationIS1N_fS1N_fLNS_15FloatRoundStyleE2EEESK_S1M_JEEES13_NS14_INS15_ILi3ELi4ELi3EEENS17_ILi16EEENSX_INS6_IJSJ_S19_EEENS6_IJSD_SJ_EEEEEEENS5_17SM75_U16x8_LDSM_TENS5_14SM90_TMA_STOREES21_NS5_17SM90_U16x8_STSM_TENS5_9Copy_AtomIJNS5_17SM90_U32x4_STSM_NES1N_EEEvEEEvvEEEEvNT_6ParamsE --------------------------
	.section	.nv.info._ZN7cutlass13device_kernelINS_4gemm6kernel13GemmUniversalINS1_17GroupProblemShapeIN4cute5tupleIJiiiEEEEENS1_10collective13CollectiveMmaINS1_39MainloopSm90ArrayTmaGmmaWarpSpecializedILi8ENS6_IJNS5_1CILi1EEESD_SD_EEENS1_52KernelPtrArrayTmaWarpSpecializedPingpongFP8FastAccumEEENS6_IJNSC_ILi256EEENSC_ILi128EEENSC_ILi64EEEEEENS_12float_e4m3_tEPNS6_IJlSD_NSC_ILi0EEEEEESL_SO_NS5_8TiledMMAINS5_8MMA_AtomIJNS5_4SM904GMMA31MMA_64x128x32_F32E4M3E4M3_SS_TNILNSS_7ScaleInE1ELSU_1EEEEEENS5_6LayoutISE_NS6_IJSM_SM_SM_EEEEENS6_IJNS5_10UnderscoreES10_S10_EEEEENS5_13SM90_TMA_LOADENS5_14ComposedLayoutINS5_7SwizzleILi2ELi4ELi3EEENS5_18smem_ptr_flag_bitsILi8EEENSX_INS6_IJNSC_ILi8EEESJ_EEENS6_IJSJ_SD_EEEEEEEvNS5_8identityES13_S1D_vS1E_EENS_8epilogue10collective18CollectiveEpilogueINS1G_30Sm90PtrArrayTmaWarpSpecializedILi4ELi2ELi16ELb1ELb0ELi2EEEJSK_NS6_IJSJ_NSC_ILi32EEEEEENS_6half_tEPNS6_IJSD_lSM_EEES1N_S1P_NS1G_6fusion15FusionCallbacksIS1K_NS1Q_17LinearCombinationIS1N_fS1N_fLNS_15FloatRoundStyleE2EEESK_S1M_JEEES13_NS14_INS15_ILi3ELi4ELi3EEENS17_ILi16EEENSX_INS6_IJSJ_S19_EEENS6_IJSD_SJ_EEEEEEENS5_17SM75_U16x8_LDSM_TENS5_14SM90_TMA_STOREES21_NS5_17SM90_U16x8_STSM_TENS5_9Copy_AtomIJNS5_17SM90_U32x4_STSM_NES1N_EEEvEEEvvEEEEvNT_6ParamsE,"",@"SHT_CUDA_INFO"
	.sectionflags	@""
	.align	4


	//----- nvinfo : EIATTR_CUDA_API_VERSION
	.align		4
        /*0000*/ 	.byte	0x04, 0x37
        /*0002*/ 	.short	(.L_23 - .L_22)
.L_22:
        /*0004*/ 	.word	0x00000082


	//----- nvinfo : EIATTR_KPARAM_INFO
	.align		4
.L_23:
        /*0008*/ 	.byte	0x04, 0x17
        /*000a*/ 	.short	(.L_25 - .L_24)
.L_24:
        /*000c*/ 	.word	0x00000000
        /*0010*/ 	.short	0x0000
        /*0012*/ 	.short	0x0070
        /*0014*/ 	.byte	0x00, 0xf0, 0x01, 0x1c


	//----- nvinfo : EIATTR_SPARSE_MMA_MASK
	.align		4
.L_25:
        /*0018*/ 	.byte	0x03, 0x50
        /*001a*/ 	.short	0x0000


	//----- nvinfo : EIATTR_MAXREG_COUNT
	.align		4
        /*001c*/ 	.byte	0x03, 0x1b
        /*001e*/ 	.short	0x00a8


	//----- nvinfo : EIATTR_NUM_BARRIERS
	.align		4
        /*0020*/ 	.byte	0x02, 0x4c
        /*0022*/ 	.byte	0x02
	.zero		1


	//----- nvinfo : EIATTR_EXTERNS
	.align		4
        /*0024*/ 	.byte	0x04, 0x0f
        /*0026*/ 	.short	(.L_27 - .L_26)


	//   ....[0]....
	.align		4
.L_26:
        /*0028*/ 	.word	index@(__assertfail)


	//----- nvinfo : EIATTR_ANNOTATIONS
	.align		4
.L_27:
        /*002c*/ 	.byte	0x04, 0x55
        /*002e*/ 	.short	(.L_29 - .L_28)


	//   ....[0]....
.L_28:
        /*0030*/ 	.word	0x00000001
        /*0034*/ 	.byte	0xd0, 0x3b, 0x00, 0x00, 0x01, 0x00, 0x00, 0x00, 0x10, 0x3c, 0x00, 0x00, 0x01, 0x00, 0x00, 0x00
        /* <DEDUP_REMOVED lines=238> */
        /*0f24*/ 	.byte	0xa0, 0x06, 0x01, 0x00, 0x01, 0x00, 0x00, 0x00, 0xf0, 0x06, 0x01, 0x00


	//----- nvinfo : EIATTR_MERCURY_ISA_VERSION
	.align		4
.L_29:
        /*0f30*/ 	.byte	0x03, 0x5f
        /*0f32*/ 	.short	0x0101


	//----- nvinfo : EIATTR_INT_WARP_WIDE_INSTR_OFFSETS
	.align		4
        /*0f34*/ 	.byte	0x04, 0x31
        /*0f36*/ 	.short	(.L_31 - .L_30)


	//   ....[0]....
.L_30:
        /*0f38*/ 	.word	0x00001250


	//   ....[1]....
        /*0f3c*/ 	.word	0x00001260


	//   ....[2]....
        /*0f40*/ 	.word	0x000012e0


	//   ....[3]....
        /*0f44*/ 	.word	0x00001340


	//   ....[4]....
        /*0f48*/ 	.word	0x00001390


	//   ....[5]....
        /*0f4c*/ 	.word	0x000013c0


	//   ....[6]....
        /*0f50*/ 	.word	0x00001430


	//   ....[7]....
        /*0f54*/ 	.word	0x00001470


	//----- nvinfo : EIATTR_COOP_GROUP_MASK_REGIDS
	.align		4
.L_31:
        /*0f58*/ 	.byte	0x04, 0x29
        /*0f5a*/ 	.short	(.L_33 - .L_32)


	//   ....[0]....
.L_32:
        /*0f5c*/ 	.word	0xffffffff


	//   ....[1]....
        /*0f60*/ 	.word	0xffffffff


	//   ....[2]....
        /*0f64*/ 	.word	0xffffffff


	//   ....[3]....
        /*0f68*/ 	.word	0xffffffff


	//   ....[4]....
        /*0f6c*/ 	.word	0xffffffff


	//   ....[5]....
        /*0f70*/ 	.word	0xffffffff


	//   ....[6]....
        /*0f74*/ 	.word	0xffffffff


	//   ....[7]....
        /*0f78*/ 	.word	0xffffffff


	//   ....[8]....
        /*0f7c*/ 	.word	0xffffffff


	//   ....[9]....
        /*0f80*/ 	.word	0xffffffff


	//   ....[10]....
        /*0f84*/ 	.word	0xffffffff


	//   ....[11]....
        /*0f88*/ 	.word	0xffffffff


	//   ....[12]....
        /*0f8c*/ 	.word	0xffffffff


	//   ....[13]....
        /*0f90*/ 	.word	0xffffffff


	//   ....[14]....
        /*0f94*/ 	.word	0xffffffff


	//   ....[15]....
        /*0f98*/ 	.word	0xffffffff


	//   ....[16]....
        /*0f9c*/ 	.word	0xffffffff


	//   ....[17]....
        /*0fa0*/ 	.word	0xffffffff


	//   ....[18]....
        /*0fa4*/ 	.word	0xffffffff


	//   ....[19]....
        /*0fa8*/ 	.word	0xffffffff


	//   ....[20]....
        /*0fac*/ 	.word	0xffffffff


	//   ....[21]....
        /*0fb0*/ 	.word	0xffffffff


	//   ....[22]....
        /*0fb4*/ 	.word	0xffffffff


	//   ....[23]....
        /*0fb8*/ 	.word	0xffffffff


	//   ....[24]....
        /*0fbc*/ 	.word	0xffffffff


	//   ....[25]....
        /*0fc0*/ 	.word	0xffffffff


	//   ....[26]....
        /*0fc4*/ 	.word	0xffffffff


	//   ....[27]....
        /*0fc8*/ 	.word	0xffffffff


	//   ....[28]....
        /*0fcc*/ 	.word	0xffffffff


	//   ....[29]....
        /*0fd0*/ 	.word	0xffffffff


	//   ....[30]....
        /*0fd4*/ 	.word	0xffffffff


	//   ....[31]....
        /*0fd8*/ 	.word	0xffffffff


	//   ....[32]....
        /*0fdc*/ 	.word	0xffffffff


	//   ....[33]....
        /*0fe0*/ 	.word	0xffffffff


	//   ....[34]....
        /*0fe4*/ 	.word	0xffffffff


	//   ....[35]....
        /*0fe8*/ 	.word	0xffffffff


	//   ....[36]....
        /*0fec*/ 	.word	0xffffffff


	//   ....[37]....
        /*0ff0*/ 	.word	0xffffffff


	//   ....[38]....
        /*0ff4*/ 	.word	0xffffffff


	//   ....[39]....
        /*0ff8*/ 	.word	0xffffffff


	//   ....[40]....
        /*0ffc*/ 	.word	0xffffffff


	//   ....[41]....
        /*1000*/ 	.word	0xffffffff


	//   ....[42]....
        /*1004*/ 	.word	0xffffffff


	//   ....[43]....
        /*1008*/ 	.word	0xffffffff


	//   ....[44]....
        /*100c*/ 	.word	0xffffffff


	//   ....[45]....
        /*1010*/ 	.word	0xffffffff


	//   ....[46]....
        /*1014*/ 	.word	0xffffffff


	//   ....[47]....
        /*1018*/ 	.word	0xffffffff


	//   ....[48]....
        /*101c*/ 	.word	0xffffffff


	//   ....[49]....
        /*1020*/ 	.word	0xffffffff


	//   ....[50]....
        /*1024*/ 	.word	0xffffffff


	//   ....[51]....
        /*1028*/ 	.word	0xffffffff


	//   ....[52]....
        /*102c*/ 	.word	0xffffffff


	//   ....[53]....
        /*1030*/ 	.word	0xffffffff


	//   ....[54]....
        /*1034*/ 	.word	0xffffffff


	//   ....[55]....
        /*1038*/ 	.word	0xffffffff


	//   ....[56]....
        /*103c*/ 	.word	0xffffffff


	//   ....[57]....
        /*1040*/ 	.word	0xffffffff


	//   ....[58]....
        /*1044*/ 	.word	0xffffffff


	//   ....[59]....
        /*1048*/ 	.word	0xffffffff


	//   ....[60]....
        /*104c*/ 	.word	0xffffffff


	//   ....[61]....
        /*1050*/ 	.word	0xffffffff


	//   ....[62]....
        /*1054*/ 	.word	0xffffffff


	//   ....[63]....
        /*1058*/ 	.word	0xffffffff


	//   ....[64]....
        /*105c*/ 	.word	0xffffffff


	//   ....[65]....
        /*1060*/ 	.word	0xffffffff


	//   ....[66]....
        /*1064*/ 	.word	0xffffffff


	//   ....[67]....
        /*1068*/ 	.word	0xffffffff


	//   ....[68]....
        /*106c*/ 	.word	0xffffffff


	//   ....[69]....
        /*1070*/ 	.word	0xffffffff


	//   ....[70]....
        /*1074*/ 	.word	0xffffffff


	//   ....[71]....
        /*1078*/ 	.word	0xffffffff


	//   ....[72]....
        /*107c*/ 	.word	0xffffffff


	//   ....[73]....
        /*1080*/ 	.word	0xffffffff


	//   ....[74]....
        /*1084*/ 	.word	0xffffffff


	//   ....[75]....
        /*1088*/ 	.word	0xffffffff


	//   ....[76]....
        /*108c*/ 	.word	0xffffffff


	//   ....[77]....
        /*1090*/ 	.word	0xffffffff


	//   ....[78]....
        /*1094*/ 	.word	0x0500000f


	//----- nvinfo : EIATTR_COOP_GROUP_INSTR_OFFSETS
	.align		4
.L_33:
        /*1098*/ 	.byte	0x04, 0x28
        /*109a*/ 	.short	(.L_35 - .L_34)


	//   ....[0]....
.L_34:
        /*109c*/ 	.word	0x00000830


	//   ....[1]....
        /*10a0*/ 	.word	0x00000860


	//   ....[2]....
        /*10a4*/ 	.word	0x00000d00


	//   ....[3]....
        /*10a8*/ 	.word	0x00000fa0


	//   ....[4]....
        /*10ac*/ 	.word	0x00001170


	//   ....[5]....
        /*10b0*/ 	.word	0x000011b0


	//   ....[6]....
        /*10b4*/ 	.word	0x00001b00


	//   ....[7]....
        /*10b8*/ 	.word	0x00001b30


	//   ....[8]....
        /*10bc*/ 	.word	0x00001bb0


	//   ....[9]....
        /*10c0*/ 	.word	0x00001bc0


	//   ....[10]....
        /*10c4*/ 	.word	0x00001c00


	//   ....[11]....
        /*10c8*/ 	.word	0x00001c20


	//   ....[12]....
        /*10cc*/ 	.word	0x00001c60


	//   ....[13]....
        /*10d0*/ 	.word	0x00001c80


	//   ....[14]....
        /*10d4*/ 	.word	0x00001cc0


	//   ....[15]....
        /*10d8*/ 	.word	0x00001ce0


	//   ....[16]....
        /*10dc*/ 	.word	0x00001d50


	//   ....[17]....
        /*10e0*/ 	.word	0x00001e80


	//   ....[18]....
        /*10e4*/ 	.word	0x00001f00


	//   ....[19]....
        /*10e8*/ 	.word	0x000024e0


	//   ....[20]....
        /*10ec*/ 	.word	0x000024f0


	//   ....[21]....
        /*10f0*/ 	.word	0x00002540


	//   ....[22]....
        /*10f4*/ 	.word	0x00002550


	//   ....[23]....
        /*10f8*/ 	.word	0x000025a0


	//   ....[24]....
        /*10fc*/ 	.word	0x000025b0


	//   ....[25]....
        /*1100*/ 	.word	0x00002600


	//   ....[26]....
        /*1104*/ 	.word	0x00002610


	//   ....[27]....
        /*1108*/ 	.word	0x00002660


	//   ....[28]....
        /*110c*/ 	.word	0x00002670


	//   ....[29]....
        /*1110*/ 	.word	0x00002700


	//   ....[30]....
        /*1114*/ 	.word	0x00002750


	//   ....[31]....
        /*1118*/ 	.word	0x000027e0


	//   ....[32]....
        /*111c*/ 	.word	0x00002800


	//   ....[33]....
        /*1120*/ 	.word	0x00002810


	//   ....[34]....
        /*1124*/ 	.word	0x00002820


	//   ....[35]....
        /*1128*/ 	.word	0x00002830


	//   ....[36]....
        /*112c*/ 	.word	0x00002840


	//   ....[37]....
        /*1130*/ 	.word	0x000030b0


	//   ....[38]....
        /*1134*/ 	.word	0x00003350


	//   ....[39]....
        /*1138*/ 	.word	0x000036c0


	//   ....[40]....
        /*113c*/ 	.word	0x0000dc40


	//   ....[41]....
        /*1140*/ 	.word	0x0000e0a0


	//   ....[42]....
        /*1144*/ 	.word	0x0000e440


	//   ....[43]....
        /*1148*/ 	.word	0x000101c0


	//   ....[44]....
        /*114c*/ 	.word	0x000108d0


	//   ....[45]....
        /*1150*/ 	.word	0x00010d40


	//   ....[46]....
        /*1154*/ 	.word	0x00011b40


	//   ....[47]....
        /*1158*/ 	.word	0x00012bb0


	//   ....[48]....
        /*115c*/ 	.word	0x00012bd0


	//   ....[49]....
        /*1160*/ 	.word	0x00012c20


	//   ....[50]....
        /*1164*/ 	.word	0x00012c40


	//   ....[51]....
        /*1168*/ 	.word	0x00012c80


	//   ....[52]....
        /*116c*/ 	.word	0x00012cb0


	//   ....[53]....
        /*1170*/ 	.word	0x00012cf0


	//   ....[54]....
        /*1174*/ 	.word	0x00012d20


	//   ....[55]....
        /*1178*/ 	.word	0x00012d60


	//   ....[56]....
        /*117c*/ 	.word	0x00012d90


	//   ....[57]....
        /*1180*/ 	.word	0x00012e20


	//   ....[58]....
        /*1184*/ 	.word	0x00012f40


	//   ....[59]....
        /*1188*/ 	.word	0x00012f60


	//   ....[60]....
        /*118c*/ 	.word	0x000135c0


	//   ....[61]....
        /*1190*/ 	.word	0x000135d0


	//   ....[62]....
        /*1194*/ 	.word	0x00013620


	//   ....[63]....
        /*1198*/ 	.word	0x00013630


	//   ....[64]....
        /*119c*/ 	.word	0x00013680


	//   ....[65]....
        /*11a0*/ 	.word	0x00013690


	//   ....[66]....
        /*11a4*/ 	.word	0x000136e0


	//   ....[67]....
        /*11a8*/ 	.word	0x000136f0


	//   ....[68]....
        /*11ac*/ 	.word	0x00013740


	//   ....[69]....
        /*11b0*/ 	.word	0x00013750


	//   ....[70]....
        /*11b4*/ 	.word	0x000137e0


	//   ....[71]....
        /*11b8*/ 	.word	0x00013850


	//   ....[72]....
        /*11bc*/ 	.word	0x000138e0


	//   ....[73]....
        /*11c0*/ 	.word	0x00013900


	//   ....[74]....
        /*11c4*/ 	.word	0x00013910


	//   ....[75]....
        /*11c8*/ 	.word	0x00013920


	//   ....[76]....
        /*11cc*/ 	.word	0x00013930


	//   ....[77]....
        /*11d0*/ 	.word	0x00013940


	//   ....[78]....
        /*11d4*/ 	.word	0x00015810


	//----- nvinfo : EIATTR_REG_RECONFIG
	.align		4
.L_35:
        /*11d8*/ 	.byte	0x01, 0x54
	.zero		2


	//----- nvinfo : EIATTR_SYSCALL_OFFSETS
	.align		4
        /*11dc*/ 	.byte	0x04, 0x46
        /*11de*/ 	.short	(.L_37 - .L_36)


	//   ....[0]....
.L_36:
        /*11e0*/ 	.word	0x00007490


	//   ....[1]....
        /*11e4*/ 	.word	0x00007580


	//----- nvinfo : EIATTR_MBARRIER_INSTR_OFFSETS
	.align		4
.L_37:
        /*11e8*/ 	.byte	0x04, 0x39
        /*11ea*/ 	.short	(.L_39 - .L_38)


	//   ....[0]....
.L_38:
        /*11ec*/ 	.word	0x00000be0
        /*11f0*/ 	.word	0x000000ff
        /*11f4*/ 	.word	0x00034400
        /*11f8*/ 	.short	0x0100
        /*11fa*/ 	.byte	0x06
	.zero		1


	//   ....[1]....
        /*11fc*/ 	.word	0x00000bf0
        /*1200*/ 	.word	0x000000ff
        /*1204*/ 	.word	0x00034440
        /*1208*/ 	.short	0x0100
        /*120a*/ 	.byte	0x06
	.zero		1


	//   ....[2]....
        /*120c*/ 	.word	0x00000c00
        /*1210*/ 	.word	0x000000ff
        /*1214*/ 	.word	0x00034408
        /*1218*/ 	.short	0x0100
        /*121a*/ 	.byte	0x06
	.zero		1


	//   ....[3]....
        /*121c*/ 	.word	0x00000c10
        /*1220*/ 	.word	0x000000ff
        /*1224*/ 	.word	0x00034448
        /*1228*/ 	.short	0x0100
        /*122a*/ 	.byte	0x06
	.zero		1


	//   ....[4]....
        /*122c*/ 	.word	0x00000c20
        /*1230*/ 	.word	0x000000ff
        /*1234*/ 	.word	0x00034410
        /*1238*/ 	.short	0x0100
        /*123a*/ 	.byte	0x06
	.zero		1


	//   ....[5]....
        /*123c*/ 	.word	0x00000c30
        /*1240*/ 	.word	0x000000ff
        /*1244*/ 	.word	0x00034450
        /*1248*/ 	.short	0x0100
        /*124a*/ 	.byte	0x06
	.zero		1


	//   ....[6]....
        /*124c*/ 	.word	0x00000c40
        /*1250*/ 	.word	0x000000ff
        /*1254*/ 	.word	0x00034418
        /*1258*/ 	.short	0x0100
        /*125a*/ 	.byte	0x06
	.zero		1


	//   ....[7]....
        /*125c*/ 	.word	0x00000c50
        /*1260*/ 	.word	0x000000ff
        /*1264*/ 	.word	0x00034458
        /*1268*/ 	.short	0x0100
        /*126a*/ 	.byte	0x06
	.zero		1


	//   ....[8]....
        /*126c*/ 	.word	0x00000c60
        /*1270*/ 	.word	0x000000ff
        /*1274*/ 	.word	0x00034420
        /*1278*/ 	.short	0x0100
        /*127a*/ 	.byte	0x06
	.zero		1


	//   ....[9]....
        /*127c*/ 	.word	0x00000c70
        /*1280*/ 	.word	0x000000ff
        /*1284*/ 	.word	0x00034460
        /*1288*/ 	.short	0x0100
        /*128a*/ 	.byte	0x06
	.zero		1


	//   ....[10]....
        /*128c*/ 	.word	0x00000c80
        /*1290*/ 	.word	0x000000ff
        /*1294*/ 	.word	0x00034428
        /*1298*/ 	.short	0x0100
        /*129a*/ 	.byte	0x06
	.zero		1


	//   ....[11]....
        /*129c*/ 	.word	0x00000c90
        /*12a0*/ 	.word	0x000000ff
        /*12a4*/ 	.word	0x00034468
        /*12a8*/ 	.short	0x0100
        /*12aa*/ 	.byte	0x06
	.zero		1


	//   ....[12]....
        /*12ac*/ 	.word	0x00000ca0
        /*12b0*/ 	.word	0x000000ff
        /*12b4*/ 	.word	0x00034430
        /*12b8*/ 	.short	0x0100
        /*12ba*/ 	.byte	0x06
	.zero		1


	//   ....[13]....
        /*12bc*/ 	.word	0x00000cb0
        /*12c0*/ 	.word	0x000000ff
        /*12c4*/ 	.word	0x00034470
        /*12c8*/ 	.short	0x0100
        /*12ca*/ 	.byte	0x06
	.zero		1


	//   ....[14]....
        /*12cc*/ 	.word	0x00000cc0
        /*12d0*/ 	.word	0x000000ff
        /*12d4*/ 	.word	0x00034438
        /*12d8*/ 	.short	0x0100
        /*12da*/ 	.byte	0x06
	.zero		1


	//   ....[15]....
        /*12dc*/ 	.word	0x00000cd0
        /*12e0*/ 	.word	0x000000ff
        /*12e4*/ 	.word	0x00034478
        /*12e8*/ 	.short	0x0100
        /*12ea*/ 	.byte	0x06
	.zero		1


	//   ....[16]....
        /*12ec*/ 	.word	0x00000e80
        /*12f0*/ 	.word	0x000000ff
        /*12f4*/ 	.word	0x00034480
        /*12f8*/ 	.short	0x0100
        /*12fa*/ 	.byte	0x06
	.zero		1


	//   ....[17]....
        /*12fc*/ 	.word	0x00000e90
        /*1300*/ 	.word	0x000000ff
        /*1304*/ 	.word	0x000344c0
        /*1308*/ 	.short	0x0100
        /*130a*/ 	.byte	0x06
	.zero		1


	//   ....[18]....
        /*130c*/ 	.word	0x00000ea0
        /*1310*/ 	.word	0x000000ff
        /*1314*/ 	.word	0x00034488
        /*1318*/ 	.short	0x0100
        /*131a*/ 	.byte	0x06
	.zero		1


	//   ....[19]....
        /*131c*/ 	.word	0x00000eb0
        /*1320*/ 	.word	0x000000ff
        /*1324*/ 	.word	0x000344c8
        /*1328*/ 	.short	0x0100
        /*132a*/ 	.byte	0x06
	.zero		1


	//   ....[20]....
        /*132c*/ 	.word	0x00000ec0
        /*1330*/ 	.word	0x000000ff
        /*1334*/ 	.word	0x00034490
        /*1338*/ 	.short	0x0100
        /*133a*/ 	.byte	0x06
	.zero		1


	//   ....[21]....
        /*133c*/ 	.word	0x00000ed0
        /*1340*/ 	.word	0x000000ff
        /*1344*/ 	.word	0x000344d0
        /*1348*/ 	.short	0x0100
        /*134a*/ 	.byte	0x06
	.zero		1


	//   ....[22]....
        /*134c*/ 	.word	0x00000ee0
        /*1350*/ 	.word	0x000000ff
        /*1354*/ 	.word	0x00034498
        /*1358*/ 	.short	0x0100
        /*135a*/ 	.byte	0x06
	.zero		1


	//   ....[23]....
        /*135c*/ 	.word	0x00000ef0
        /*1360*/ 	.word	0x000000ff
        /*1364*/ 	.word	0x000344d8
        /*1368*/ 	.short	0x0100
        /*136a*/ 	.byte	0x06
	.zero		1


	//   ....[24]....
        /*136c*/ 	.word	0x00000f00
        /*1370*/ 	.word	0x000000ff
        /*1374*/ 	.word	0x000344a0
        /*1378*/ 	.short	0x0100
        /*137a*/ 	.byte	0x06
	.zero		1


	//   ....[25]....
        /*137c*/ 	.word	0x00000f10
        /*1380*/ 	.word	0x000000ff
        /*1384*/ 	.word	0x000344e0
        /*1388*/ 	.short	0x0100
        /*138a*/ 	.byte	0x06
	.zero		1


	//   ....[26]....
        /*138c*/ 	.word	0x00000f20
        /*1390*/ 	.word	0x000000ff
        /*1394*/ 	.word	0x000344a8
        /*1398*/ 	.short	0x0100
        /*139a*/ 	.byte	0x06
	.zero		1


	//   ....[27]....
        /*139c*/ 	.word	0x00000f30
        /*13a0*/ 	.word	0x000000ff
        /*13a4*/ 	.word	0x000344e8
        /*13a8*/ 	.short	0x0100
        /*13aa*/ 	.byte	0x06
	.zero		1


	//   ....[28]....
        /*13ac*/ 	.word	0x00000f40
        /*13b0*/ 	.word	0x000000ff
        /*13b4*/ 	.word	0x000344b0
        /*13b8*/ 	.short	0x0100
        /*13ba*/ 	.byte	0x06
	.zero		1


	//   ....[29]....
        /*13bc*/ 	.word	0x00000f50
        /*13c0*/ 	.word	0x000000ff
        /*13c4*/ 	.word	0x000344f0
        /*13c8*/ 	.short	0x0100
        /*13ca*/ 	.byte	0x06
	.zero		1


	//   ....[30]....
        /*13cc*/ 	.word	0x00000f60
        /*13d0*/ 	.word	0x000000ff
        /*13d4*/ 	.word	0x000344b8
        /*13d8*/ 	.short	0x0100
        /*13da*/ 	.byte	0x06
	.zero		1


	//   ....[31]....
        /*13dc*/ 	.word	0x00000f70
        /*13e0*/ 	.word	0x000000ff
        /*13e4*/ 	.word	0x000344f8
        /*13e8*/ 	.short	0x0100
        /*13ea*/ 	.byte	0x06
	.zero		1


	//   ....[32]....
        /*13ec*/ 	.word	0x000010e0
        /*13f0*/ 	.word	0x000000ff
        /*13f4*/ 	.word	0x00034500
        /*13f8*/ 	.short	0x0100
        /*13fa*/ 	.byte	0x06
	.zero		1


	//   ....[33]....
        /*13fc*/ 	.word	0x000010f0
        /*1400*/ 	.word	0x000000ff
        /*1404*/ 	.word	0x00034520
        /*1408*/ 	.short	0x0100
        /*140a*/ 	.byte	0x06
	.zero		1


	//   ....[34]....
        /*140c*/ 	.word	0x00001100
        /*1410*/ 	.word	0x000000ff
        /*1414*/ 	.word	0x00034508
        /*1418*/ 	.short	0x0100
        /*141a*/ 	.byte	0x06
	.zero		1


	//   ....[35]....
        /*141c*/ 	.word	0x00001110
        /*1420*/ 	.word	0x000000ff
        /*1424*/ 	.word	0x00034528
        /*1428*/ 	.short	0x0100
        /*142a*/ 	.byte	0x06
	.zero		1


	//   ....[36]....
        /*142c*/ 	.word	0x00001120
        /*1430*/ 	.word	0x000000ff
        /*1434*/ 	.word	0x00034510
        /*1438*/ 	.short	0x0100
        /*143a*/ 	.byte	0x06
	.zero		1


	//   ....[37]....
        /*143c*/ 	.word	0x00001130
        /*1440*/ 	.word	0x000000ff
        /*1444*/ 	.word	0x00034530
        /*1448*/ 	.short	0x0100
        /*144a*/ 	.byte	0x06
	.zero		1


	//   ....[38]....
        /*144c*/ 	.word	0x00001140
        /*1450*/ 	.word	0x000000ff
        /*1454*/ 	.word	0x00034518
        /*1458*/ 	.short	0x0100
        /*145a*/ 	.byte	0x06
	.zero		1


	//   ....[39]....
        /*145c*/ 	.word	0x00001150
        /*1460*/ 	.word	0x000000ff
        /*1464*/ 	.word	0x00034538
        /*1468*/ 	.short	0x0100
        /*146a*/ 	.byte	0x06
	.zero		1


	//   ....[40]....
        /*146c*/ 	.word	0x00001370
        /*1470*/ 	.word	0x000000ff
        /*1474*/ 	.word	0x00034540
        /*1478*/ 	.short	0x0100
        /*147a*/ 	.byte	0x06
	.zero		1


	//   ....[41]....
        /*147c*/ 	.word	0x000013b0
        /*1480*/ 	.word	0x000000ff
        /*1484*/ 	.word	0x00034548
        /*1488*/ 	.short	0x0100
        /*148a*/ 	.byte	0x06
	.zero		1


	//   ....[42]....
        /*148c*/ 	.word	0x00001420
        /*1490*/ 	.word	0x000000ff
        /*1494*/ 	.word	0x00034550
        /*1498*/ 	.short	0x0100
        /*149a*/ 	.byte	0x0b
	.zero		1


	//   ....[43]....
        /*149c*/ 	.word	0x00001460
        /*14a0*/ 	.word	0x000000ff
        /*14a4*/ 	.word	0x00034558
        /*14a8*/ 	.short	0x0100
        /*14aa*/ 	.byte	0x0b
	.zero		1


	//   ....[44]....
        /*14ac*/ 	.word	0x00001480
        /*14b0*/ 	.word	0x000000ff
        /*14b4*/ 	.word	0x00034560
        /*14b8*/ 	.short	0x0100
        /*14ba*/ 	.byte	0x0b
	.zero		1


	//   ....[45]....
        /*14bc*/ 	.word	0x00001490
        /*14c0*/ 	.word	0x000000ff
        /*14c4*/ 	.word	0x00034568
        /*14c8*/ 	.short	0x0100
        /*14ca*/ 	.byte	0x0b
	.zero		1


	//   ....[46]....
        /*14cc*/ 	.word	0x00002e10
        /*14d0*/ 	.word	0x000000ff
        /*14d4*/ 	.word	0x00034400
        /*14d8*/ 	.short	0x010a
        /*14da*/ 	.byte	0x0b
	.zero		1


	//   ....[47]....
        /*14dc*/ 	.word	0x00002ef0
        /*14e0*/ 	.word	0x000000ff
        /*14e4*/ 	.word	0x00000000
        /*14e8*/ 	.short	0x0101
        /*14ea*/ 	.byte	0x0b
	.zero		1


	//   ....[48]....
        /*14ec*/ 	.word	0x00003b60
        /*14f0*/ 	.word	0x00000006
        /*14f4*/ 	.word	0x00000000
        /*14f8*/ 	.short	0x010a
        /*14fa*/ 	.byte	0x2f
	.zero		1


	//   ....[49]....
        /*14fc*/ 	.word	0x00004690
        /*1500*/ 	.word	0x000000ff
        /*1504*/ 	.word	0x00034480
        /*1508*/ 	.short	0x010a
        /*150a*/ 	.byte	0x04
	.zero		1


	//   ....[50]....
        /*150c*/ 	.word	0x000046d0
        /*1510*/ 	.word	0x000000ff
        /*1514*/ 	.word	0x00034480
        /*1518*/ 	.short	0x010a
        /*151a*/ 	.byte	0x04
	.zero		1


	//   ....[51]....
        /*151c*/ 	.word	0x00005930
        /*1520*/ 	.word	0x000000ff
        /*1524*/ 	.word	0x00034480
        /*1528*/ 	.short	0x010a
        /*152a*/ 	.byte	0x04
	.zero		1


	//   ....[52]....
        /*152c*/ 	.word	0x00005970
        /*1530*/ 	.word	0x000000ff
        /*1534*/ 	.word	0x00034480
        /*1538*/ 	.short	0x010a
        /*153a*/ 	.byte	0x04
	.zero		1


	//   ....[53]....
        /*153c*/ 	.word	0x00006fa0
        /*1540*/ 	.word	0x000000ff
        /*1544*/ 	.word	0x00000000
        /*1548*/ 	.short	0x0101
        /*154a*/ 	.byte	0x04
	.zero		1


	//   ....[54]....
        /*154c*/ 	.word	0x000070a0
        /*1550*/ 	.word	0x00000000
        /*1554*/ 	.word	0x00000000
        /*1558*/ 	.short	0x0101
        /*155a*/ 	.byte	0x33
	.zero		1


	//   ....[55]....
        /*155c*/ 	.word	0x00007170
        /*1560*/ 	.word	0x000000ff
        /*1564*/ 	.word	0x00000000
        /*1568*/ 	.short	0x0101
        /*156a*/ 	.byte	0x0a
	.zero		1


	//   ....[56]....
        /*156c*/ 	.word	0x000071c0
        /*1570*/ 	.word	0x00000006
        /*1574*/ 	.word	0x00000010
        /*1578*/ 	.short	0x010a
        /*157a*/ 	.byte	0x2f
	.zero		1


	//   ....[57]....
        /*157c*/ 	.word	0x00007920
        /*1580*/ 	.word	0x000000ff
        /*1584*/ 	.word	0x00034500
        /*1588*/ 	.short	0x010a
        /*158a*/ 	.byte	0x32
	.zero		1


	//   ....[58]....
        /*158c*/ 	.word	0x00008000
        /*1590*/ 	.word	0x000000ff
        /*1594*/ 	.word	0x00034508
        /*1598*/ 	.short	0x010a
        /*159a*/ 	.byte	0x32
	.zero		1


	//   ....[59]....
        /*159c*/ 	.word	0x00008550
        /*15a0*/ 	.word	0x000000ff
        /*15a4*/ 	.word	0x00000000
        /*15a8*/ 	.short	0x0101
        /*15aa*/ 	.byte	0x07
	.zero		1


	//   ....[60]....
        /*15ac*/ 	.word	0x00008580
        /*15b0*/ 	.word	0x000000ff
        /*15b4*/ 	.word	0x00034510
        /*15b8*/ 	.short	0x010a
        /*15ba*/ 	.byte	0x32
	.zero		1


	//   ....[61]....
        /*15bc*/ 	.word	0x00008ad0
        /*15c0*/ 	.word	0x000000ff
        /*15c4*/ 	.word	0x00000000
        /*15c8*/ 	.short	0x0101
        /*15ca*/ 	.byte	0x08
	.zero		1


	//   ....[62]....
        /*15cc*/ 	.word	0x00008b00
        /*15d0*/ 	.word	0x000000ff
        /*15d4*/ 	.word	0x00034518
        /*15d8*/ 	.short	0x010a
        /*15da*/ 	.byte	0x32
	.zero		1


	//   ....[63]....
        /*15dc*/ 	.word	0x00009050
        /*15e0*/ 	.word	0x000000ff
        /*15e4*/ 	.word	0x00000000
        /*15e8*/ 	.short	0x0101
        /*15ea*/ 	.byte	0x09
	.zero		1


	//   ....[64]....
        /*15ec*/ 	.word	0x000090a0
        /*15f0*/ 	.word	0x000000ff
        /*15f4*/ 	.word	0x00034500
        /*15f8*/ 	.short	0x010a
        /*15fa*/ 	.byte	0x32
	.zero		1


	//   ....[65]....
        /*15fc*/ 	.word	0x000096f0
        /*1600*/ 	.word	0x000000ff
        /*1604*/ 	.word	0x00000000
        /*1608*/ 	.short	0x0101
        /*160a*/ 	.byte	0x0a
	.zero		1


	//   ....[66]....
        /*160c*/ 	.word	0x00009720
        /*1610*/ 	.word	0x000000ff
        /*1614*/ 	.word	0x00034508
        /*1618*/ 	.short	0x010a
        /*161a*/ 	.byte	0x32
	.zero		1


	//   ....[67]....
        /*161c*/ 	.word	0x00009c50
        /*1620*/ 	.word	0x000000ff
        /*1624*/ 	.word	0x00000000
        /*1628*/ 	.short	0x0101
        /*162a*/ 	.byte	0x07
	.zero		1


	//   ....[68]....
        /*162c*/ 	.word	0x00009c80
        /*1630*/ 	.word	0x000000ff
        /*1634*/ 	.word	0x00034510
        /*1638*/ 	.short	0x010a
        /*163a*/ 	.byte	0x32
	.zero		1


	//   ....[69]....
        /*163c*/ 	.word	0x0000a1b0
        /*1640*/ 	.word	0x000000ff
        /*1644*/ 	.word	0x00000000
        /*1648*/ 	.short	0x0101
        /*164a*/ 	.byte	0x08
	.zero		1


	//   ....[70]....
        /*164c*/ 	.word	0x0000a1e0
        /*1650*/ 	.word	0x000000ff
        /*1654*/ 	.word	0x00034518
        /*1658*/ 	.short	0x010a
        /*165a*/ 	.byte	0x32
	.zero		1


	//   ....[71]....
        /*165c*/ 	.word	0x0000a710
        /*1660*/ 	.word	0x000000ff
        /*1664*/ 	.word	0x00000000
        /*1668*/ 	.short	0x0101
        /*166a*/ 	.byte	0x09
	.zero		1


	//   ....[72]....
        /*166c*/ 	.word	0x0000a740
        /*1670*/ 	.word	0x000000ff
        /*1674*/ 	.word	0x00034500
        /*1678*/ 	.short	0x010a
        /*167a*/ 	.byte	0x32
	.zero		1


	//   ....[73]....
        /*167c*/ 	.word	0x0000ad70
        /*1680*/ 	.word	0x000000ff
        /*1684*/ 	.word	0x00000000
        /*1688*/ 	.short	0x0101
        /*168a*/ 	.byte	0x0a
	.zero		1


	//   ....[74]....
        /*168c*/ 	.word	0x0000ada0
        /*1690*/ 	.word	0x000000ff
        /*1694*/ 	.word	0x00034508
        /*1698*/ 	.short	0x010a
        /*169a*/ 	.byte	0x32
	.zero		1


	//   ....[75]....
        /*169c*/ 	.word	0x0000b2d0
        /*16a0*/ 	.word	0x000000ff
        /*16a4*/ 	.word	0x00000000
        /*16a8*/ 	.short	0x0101
        /*16aa*/ 	.byte	0x07
	.zero		1


	//   ....[76]....
        /*16ac*/ 	.word	0x0000b300
        /*16b0*/ 	.word	0x000000ff
        /*16b4*/ 	.word	0x00034510
        /*16b8*/ 	.short	0x010a
        /*16ba*/ 	.byte	0x32
	.zero		1


	//   ....[77]....
        /*16bc*/ 	.word	0x0000b830
        /*16c0*/ 	.word	0x000000ff
        /*16c4*/ 	.word	0x00000000
        /*16c8*/ 	.short	0x0101
        /*16ca*/ 	.byte	0x08
	.zero		1


	//   ....[78]....
        /*16cc*/ 	.word	0x0000b860
        /*16d0*/ 	.word	0x000000ff
        /*16d4*/ 	.word	0x00034518
        /*16d8*/ 	.short	0x010a
        /*16da*/ 	.byte	0x32
	.zero		1


	//   ....[79]....
        /*16dc*/ 	.word	0x0000bd90
        /*16e0*/ 	.word	0x000000ff
        /*16e4*/ 	.word	0x00000000
        /*16e8*/ 	.short	0x0101
        /*16ea*/ 	.byte	0x09
	.zero		1


	//   ....[80]....
        /*16ec*/ 	.word	0x0000bdc0
        /*16f0*/ 	.word	0x000000ff
        /*16f4*/ 	.word	0x00034500
        /*16f8*/ 	.short	0x010a
        /*16fa*/ 	.byte	0x32
	.zero		1


	//   ....[81]....
        /*16fc*/ 	.word	0x0000c3f0
        /*1700*/ 	.word	0x000000ff
        /*1704*/ 	.word	0x00000000
        /*1708*/ 	.short	0x0101
        /*170a*/ 	.byte	0x0a
	.zero		1


	//   ....[82]....
        /*170c*/ 	.word	0x0000c420
        /*1710*/ 	.word	0x000000ff
        /*1714*/ 	.word	0x00034508
        /*1718*/ 	.short	0x010a
        /*171a*/ 	.byte	0x32
	.zero		1


	//   ....[83]....
        /*171c*/ 	.word	0x0000c950
        /*1720*/ 	.word	0x000000ff
        /*1724*/ 	.word	0x00000000
        /*1728*/ 	.short	0x0101
        /*172a*/ 	.byte	0x07
	.zero		1


	//   ....[84]....
        /*172c*/ 	.word	0x0000c980
        /*1730*/ 	.word	0x000000ff
        /*1734*/ 	.word	0x00034510
        /*1738*/ 	.short	0x010a
        /*173a*/ 	.byte	0x32
	.zero		1


	//   ....[85]....
        /*173c*/ 	.word	0x0000ceb0
        /*1740*/ 	.word	0x000000ff
        /*1744*/ 	.word	0x00000000
        /*1748*/ 	.short	0x0101
        /*174a*/ 	.byte	0x08
	.zero		1


	//   ....[86]....
        /*174c*/ 	.word	0x0000cee0
        /*1750*/ 	.word	0x000000ff
        /*1754*/ 	.word	0x00034518
        /*1758*/ 	.short	0x010a
        /*175a*/ 	.byte	0x32
	.zero		1


	//   ....[87]....
        /*175c*/ 	.word	0x0000d420
        /*1760*/ 	.word	0x000000ff
        /*1764*/ 	.word	0x00000000
        /*1768*/ 	.short	0x0101
        /*176a*/ 	.byte	0x09
	.zero		1


	//   ....[88]....
        /*176c*/ 	.word	0x0000d4a0
        /*1770*/ 	.word	0x000000ff
        /*1774*/ 	.word	0x00034400
        /*1778*/ 	.short	0x010a
        /*177a*/ 	.byte	0x04
	.zero		1


	//   ....[89]....
        /*177c*/ 	.word	0x0000d5c0
        /*1780*/ 	.word	0x000000ff
        /*1784*/ 	.word	0x00000000
        /*1788*/ 	.short	0x0101
        /*178a*/ 	.byte	0x04
	.zero		1


	//   ....[90]....
        /*178c*/ 	.word	0x0000d780
        /*1790*/ 	.word	0x000000ff
        /*1794*/ 	.word	0x00034400
        /*1798*/ 	.short	0x010a
        /*179a*/ 	.byte	0x04
	.zero		1


	//   ....[91]....
        /*179c*/ 	.word	0x0000d8a0
        /*17a0*/ 	.word	0x000000ff
        /*17a4*/ 	.word	0x00000000
        /*17a8*/ 	.short	0x0101
        /*17aa*/ 	.byte	0x04
	.zero		1


	//   ....[92]....
        /*17ac*/ 	.word	0x0000dd30
        /*17b0*/ 	.word	0x000000ff
        /*17b4*/ 	.word	0x00000000
        /*17b8*/ 	.short	0x0101
        /*17ba*/ 	.byte	0x0a
	.zero		1


	//   ....[93]....
        /*17bc*/ 	.word	0x0000dd60
        /*17c0*/ 	.word	0x00000000
        /*17c4*/ 	.word	0x00000000
        /*17c8*/ 	.short	0x0101
        /*17ca*/ 	.byte	0x33
	.zero		1


	//   ....[94]....
        /*17cc*/ 	.word	0x0000e540
        /*17d0*/ 	.word	0x000000ff
        /*17d4*/ 	.word	0x00034548
        /*17d8*/ 	.short	0x010a
        /*17da*/ 	.byte	0x06
	.zero		1


	//   ....[95]....
        /*17dc*/ 	.word	0x0000e660
        /*17e0*/ 	.word	0x000000ff
        /*17e4*/ 	.word	0x00034400
        /*17e8*/ 	.short	0x010a
        /*17ea*/ 	.byte	0x07
	.zero		1


	//   ....[96]....
        /*17ec*/ 	.word	0x0000e780
        /*17f0*/ 	.word	0x000000ff
        /*17f4*/ 	.word	0x00000000
        /*17f8*/ 	.short	0x0101
        /*17fa*/ 	.byte	0x07
	.zero		1


	//   ....[97]....
        /*17fc*/ 	.word	0x0000e970
        /*1800*/ 	.word	0x000000ff
        /*1804*/ 	.word	0x00034520
        /*1808*/ 	.short	0x010a
        /*180a*/ 	.byte	0x06
	.zero		1


	//   ....[98]....
        /*180c*/ 	.word	0x0000ea30
        /*1810*/ 	.word	0x000000ff
        /*1814*/ 	.word	0x00034500
        /*1818*/ 	.short	0x010b
        /*181a*/ 	.byte	0x06
	.zero		1


	//   ....[99]....
        /*181c*/ 	.word	0x0000ea90
        /*1820*/ 	.word	0x000000ff
        /*1824*/ 	.word	0x00000000
        /*1828*/ 	.short	0x0101
        /*182a*/ 	.byte	0x0f
	.zero		1


	//   ....[100]....
        /*182c*/ 	.word	0x0000eac0
        /*1830*/ 	.word	0x000000ff
        /*1834*/ 	.word	0x00034528
        /*1838*/ 	.short	0x010a
        /*183a*/ 	.byte	0x06
	.zero		1


	//   ....[101]....
        /*183c*/ 	.word	0x0000eba0
        /*1840*/ 	.word	0x000000ff
        /*1844*/ 	.word	0x00034508
        /*1848*/ 	.short	0x010b
        /*184a*/ 	.byte	0x06
	.zero		1


	//   ....[102]....
        /*184c*/ 	.word	0x0000ec00
        /*1850*/ 	.word	0x000000ff
        /*1854*/ 	.word	0x00000000
        /*1858*/ 	.short	0x0101
        /*185a*/ 	.byte	0x07
	.zero		1


	//   ....[103]....
        /*185c*/ 	.word	0x0000ec30
        /*1860*/ 	.word	0x000000ff
        /*1864*/ 	.word	0x00034530
        /*1868*/ 	.short	0x010a
        /*186a*/ 	.byte	0x06
	.zero		1


	//   ....[104]....
        /*186c*/ 	.word	0x0000ed10
        /*1870*/ 	.word	0x000000ff
        /*1874*/ 	.word	0x00034510
        /*1878*/ 	.short	0x010b
        /*187a*/ 	.byte	0x06
	.zero		1


	//   ....[105]....
        /*187c*/ 	.word	0x0000ed70
        /*1880*/ 	.word	0x000000ff
        /*1884*/ 	.word	0x00000000
        /*1888*/ 	.short	0x0101
        /*188a*/ 	.byte	0x0e
	.zero		1


	//   ....[106]....
        /*188c*/ 	.word	0x0000eda0
        /*1890*/ 	.word	0x000000ff
        /*1894*/ 	.word	0x00034538
        /*1898*/ 	.short	0x010a
        /*189a*/ 	.byte	0x06
	.zero		1


	//   ....[107]....
        /*189c*/ 	.word	0x0000ee80
        /*18a0*/ 	.word	0x000000ff
        /*18a4*/ 	.word	0x00034518
        /*18a8*/ 	.short	0x010b
        /*18aa*/ 	.byte	0x06
	.zero		1


	//   ....[108]....
        /*18ac*/ 	.word	0x0000eef0
        /*18b0*/ 	.word	0x000000ff
        /*18b4*/ 	.word	0x00000000
        /*18b8*/ 	.short	0x0101
        /*18ba*/ 	.byte	0x24
	.zero		1


	//   ....[109]....
        /*18bc*/ 	.word	0x0000ef30
        /*18c0*/ 	.word	0x000000ff
        /*18c4*/ 	.word	0x00034520
        /*18c8*/ 	.short	0x010a
        /*18ca*/ 	.byte	0x06
	.zero		1


	//   ....[110]....
        /*18cc*/ 	.word	0x0000eff0
        /*18d0*/ 	.word	0x000000ff
        /*18d4*/ 	.word	0x00034500
        /*18d8*/ 	.short	0x010b
        /*18da*/ 	.byte	0x06
	.zero		1


	//   ....[111]....
        /*18dc*/ 	.word	0x0000f030
        /*18e0*/ 	.word	0x000000ff
        /*18e4*/ 	.word	0x00000000
        /*18e8*/ 	.short	0x0101
        /*18ea*/ 	.byte	0x0f
	.zero		1


	//   ....[112]....
        /*18ec*/ 	.word	0x0000f060
        /*18f0*/ 	.word	0x000000ff
        /*18f4*/ 	.word	0x00034528
        /*18f8*/ 	.short	0x010a
        /*18fa*/ 	.byte	0x06
	.zero		1


	//   ....[113]....
        /*18fc*/ 	.word	0x0000f130
        /*1900*/ 	.word	0x000000ff
        /*1904*/ 	.word	0x00034508
        /*1908*/ 	.short	0x010b
        /*190a*/ 	.byte	0x06
	.zero		1


	//   ....[114]....
        /*190c*/ 	.word	0x0000f170
        /*1910*/ 	.word	0x000000ff
        /*1914*/ 	.word	0x00000000
        /*1918*/ 	.short	0x0101
        /*191a*/ 	.byte	0x07
	.zero		1


	//   ....[115]....
        /*191c*/ 	.word	0x0000f1a0
        /*1920*/ 	.word	0x000000ff
        /*1924*/ 	.word	0x00034530
        /*1928*/ 	.short	0x010a
        /*192a*/ 	.byte	0x06
	.zero		1


	//   ....[116]....
        /*192c*/ 	.word	0x0000f270
        /*1930*/ 	.word	0x000000ff
        /*1934*/ 	.word	0x00034510
        /*1938*/ 	.short	0x010b
        /*193a*/ 	.byte	0x06
	.zero		1


	//   ....[117]....
        /*193c*/ 	.word	0x0000f2b0
        /*1940*/ 	.word	0x000000ff
        /*1944*/ 	.word	0x00000000
        /*1948*/ 	.short	0x0101
        /*194a*/ 	.byte	0x0e
	.zero		1


	//   ....[118]....
        /*194c*/ 	.word	0x0000f2e0
        /*1950*/ 	.word	0x000000ff
        /*1954*/ 	.word	0x00034538
        /*1958*/ 	.short	0x010a
        /*195a*/ 	.byte	0x06
	.zero		1


	//   ....[119]....
        /*195c*/ 	.word	0x0000f3b0
        /*1960*/ 	.word	0x000000ff
        /*1964*/ 	.word	0x00034518
        /*1968*/ 	.short	0x010b
        /*196a*/ 	.byte	0x06
	.zero		1


	//   ....[120]....
        /*196c*/ 	.word	0x0000f3f0
        /*1970*/ 	.word	0x000000ff
        /*1974*/ 	.word	0x00000000
        /*1978*/ 	.short	0x0101
        /*197a*/ 	.byte	0x24
	.zero		1


	//   ....[121]....
        /*197c*/ 	.word	0x0000f430
        /*1980*/ 	.word	0x000000ff
        /*1984*/ 	.word	0x00034520
        /*1988*/ 	.short	0x010a
        /*198a*/ 	.byte	0x06
	.zero		1


	//   ....[122]....
        /*198c*/ 	.word	0x0000f4f0
        /*1990*/ 	.word	0x000000ff
        /*1994*/ 	.word	0x00034500
        /*1998*/ 	.short	0x010b
        /*199a*/ 	.byte	0x06
	.zero		1


	//   ....[123]....
        /*199c*/ 	.word	0x0000f530
        /*19a0*/ 	.word	0x000000ff
        /*19a4*/ 	.word	0x00000000
        /*19a8*/ 	.short	0x0101
        /*19aa*/ 	.byte	0x0f
	.zero		1


	//   ....[124]....
        /*19ac*/ 	.word	0x0000f560
        /*19b0*/ 	.word	0x000000ff
        /*19b4*/ 	.word	0x00034528
        /*19b8*/ 	.short	0x010a
        /*19ba*/ 	.byte	0x06
	.zero		1


	//   ....[125]....
        /*19bc*/ 	.word	0x0000f630
        /*19c0*/ 	.word	0x000000ff
        /*19c4*/ 	.word	0x00034508
        /*19c8*/ 	.short	0x010b
        /*19ca*/ 	.byte	0x06
	.zero		1


	//   ....[126]....
        /*19cc*/ 	.word	0x0000f670
        /*19d0*/ 	.word	0x000000ff
        /*19d4*/ 	.word	0x00000000
        /*19d8*/ 	.short	0x0101
        /*19da*/ 	.byte	0x07
	.zero		1


	//   ....[127]....
        /*19dc*/ 	.word	0x0000f6a0
        /*19e0*/ 	.word	0x000000ff
        /*19e4*/ 	.word	0x00034530
        /*19e8*/ 	.short	0x010a
        /*19ea*/ 	.byte	0x06
	.zero		1


	//   ....[128]....
        /*19ec*/ 	.word	0x0000f770
        /*19f0*/ 	.word	0x000000ff
        /*19f4*/ 	.word	0x00034510
        /*19f8*/ 	.short	0x010b
        /*19fa*/ 	.byte	0x06
	.zero		1


	//   ....[129]....
        /*19fc*/ 	.word	0x0000f7b0
        /*1a00*/ 	.word	0x000000ff
        /*1a04*/ 	.word	0x00000000
        /*1a08*/ 	.short	0x0101
        /*1a0a*/ 	.byte	0x0e
	.zero		1


	//   ....[130]....
        /*1a0c*/ 	.word	0x0000f7e0
        /*1a10*/ 	.word	0x000000ff
        /*1a14*/ 	.word	0x00034538
        /*1a18*/ 	.short	0x010a
        /*1a1a*/ 	.byte	0x06
	.zero		1


	//   ....[131]....
        /*1a1c*/ 	.word	0x0000f8b0
        /*1a20*/ 	.word	0x000000ff
        /*1a24*/ 	.word	0x00034518
        /*1a28*/ 	.short	0x010b
        /*1a2a*/ 	.byte	0x06
	.zero		1


	//   ....[132]....
        /*1a2c*/ 	.word	0x0000f8f0
        /*1a30*/ 	.word	0x000000ff
        /*1a34*/ 	.word	0x00000000
        /*1a38*/ 	.short	0x0101
        /*1a3a*/ 	.byte	0x24
	.zero		1


	//   ....[133]....
        /*1a3c*/ 	.word	0x0000f930
        /*1a40*/ 	.word	0x000000ff
        /*1a44*/ 	.word	0x00034520
        /*1a48*/ 	.short	0x010a
        /*1a4a*/ 	.byte	0x06
	.zero		1


	//   ....[134]....
        /*1a4c*/ 	.word	0x0000f9f0
        /*1a50*/ 	.word	0x000000ff
        /*1a54*/ 	.word	0x00034500
        /*1a58*/ 	.short	0x010b
        /*1a5a*/ 	.byte	0x06
	.zero		1


	//   ....[135]....
        /*1a5c*/ 	.word	0x0000fa30
        /*1a60*/ 	.word	0x000000ff
        /*1a64*/ 	.word	0x00000000
        /*1a68*/ 	.short	0x0101
        /*1a6a*/ 	.byte	0x0f
	.zero		1


	//   ....[136]....
        /*1a6c*/ 	.word	0x0000fa60
        /*1a70*/ 	.word	0x000000ff
        /*1a74*/ 	.word	0x00034528
        /*1a78*/ 	.short	0x010a
        /*1a7a*/ 	.byte	0x06
	.zero		1


	//   ....[137]....
        /*1a7c*/ 	.word	0x0000fb40
        /*1a80*/ 	.word	0x000000ff
        /*1a84*/ 	.word	0x00034508
        /*1a88*/ 	.short	0x010b
        /*1a8a*/ 	.byte	0x06
	.zero		1


	//   ....[138]....
        /*1a8c*/ 	.word	0x0000fb80
        /*1a90*/ 	.word	0x000000ff
        /*1a94*/ 	.word	0x00000000
        /*1a98*/ 	.short	0x0101
        /*1a9a*/ 	.byte	0x07
	.zero		1


	//   ....[139]....
        /*1a9c*/ 	.word	0x0000fbb0
        /*1aa0*/ 	.word	0x000000ff
        /*1aa4*/ 	.word	0x00034530
        /*1aa8*/ 	.short	0x010a
        /*1aaa*/ 	.byte	0x06
	.zero		1


	//   ....[140]....
        /*1aac*/ 	.word	0x0000fc90
        /*1ab0*/ 	.word	0x000000ff
        /*1ab4*/ 	.word	0x00034510
        /*1ab8*/ 	.short	0x010b
        /*1aba*/ 	.byte	0x06
	.zero		1


	//   ....[141]....
        /*1abc*/ 	.word	0x0000fcd0
        /*1ac0*/ 	.word	0x000000ff
        /*1ac4*/ 	.word	0x00000000
        /*1ac8*/ 	.short	0x0101
        /*1aca*/ 	.byte	0x0e
	.zero		1


	//   ....[142]....
        /*1acc*/ 	.word	0x0000fd00
        /*1ad0*/ 	.word	0x000000ff
        /*1ad4*/ 	.word	0x00034538
        /*1ad8*/ 	.short	0x010a
        /*1ada*/ 	.byte	0x06
	.zero		1


	//   ....[143]....
        /*1adc*/ 	.word	0x0000fde0
        /*1ae0*/ 	.word	0x000000ff
        /*1ae4*/ 	.word	0x00034518
        /*1ae8*/ 	.short	0x010b
        /*1aea*/ 	.byte	0x06
	.zero		1


	//   ....[144]....
        /*1aec*/ 	.word	0x0000fe30
        /*1af0*/ 	.word	0x000000ff
        /*1af4*/ 	.word	0x00000000
        /*1af8*/ 	.short	0x0101
        /*1afa*/ 	.byte	0x24
	.zero		1


	//   ....[145]....
        /*1afc*/ 	.word	0x00010380
        /*1b00*/ 	.word	0x000000ff
        /*1b04*/ 	.word	0x00034520
        /*1b08*/ 	.short	0x010a
        /*1b0a*/ 	.byte	0x06
	.zero		1


	//   ....[146]....
        /*1b0c*/ 	.word	0x000103c0
        /*1b10*/ 	.word	0x000000ff
        /*1b14*/ 	.word	0x00034528
        /*1b18*/ 	.short	0x010a
        /*1b1a*/ 	.byte	0x06
	.zero		1


	//   ....[147]....
        /*1b1c*/ 	.word	0x00010400
        /*1b20*/ 	.word	0x000000ff
        /*1b24*/ 	.word	0x00034530
        /*1b28*/ 	.short	0x010a
        /*1b2a*/ 	.byte	0x06
	.zero		1


	//   ....[148]....
        /*1b2c*/ 	.word	0x00010470
        /*1b30*/ 	.word	0x00000003
        /*1b34*/ 	.word	0x00034538
        /*1b38*/ 	.short	0x010a
        /*1b3a*/ 	.byte	0x3f
	.zero		1


	//   ....[149]....
        /*1b3c*/ 	.word	0x00011130
        /*1b40*/ 	.word	0x00000008
        /*1b44*/ 	.word	0x000344c0
        /*1b48*/ 	.short	0x010a
        /*1b4a*/ 	.byte	0x3f
	.zero		1


	//   ....[150]....
        /*1b4c*/ 	.word	0x000113b0
        /*1b50*/ 	.word	0x000000ff
        /*1b54*/ 	.word	0x00034548
        /*1b58*/ 	.short	0x0101
        /*1b5a*/ 	.byte	0x10
	.zero		1


	//   ....[151]....
        /*1b5c*/ 	.word	0x000114b0
        /*1b60*/ 	.word	0x00000003
        /*1b64*/ 	.word	0x00034400
        /*1b68*/ 	.short	0x010a
        /*1b6a*/ 	.byte	0x3f
	.zero		1


	//   ....[152]....
        /*1b6c*/ 	.word	0x000115f0
        /*1b70*/ 	.word	0x00000002
        /*1b74*/ 	.word	0x00000000
        /*1b78*/ 	.short	0x0101
        /*1b7a*/ 	.byte	0x3f
	.zero		1


	//   ....[153]....
        /*1b7c*/ 	.word	0x00011dd0
        /*1b80*/ 	.word	0x00000007
        /*1b84*/ 	.word	0x00000000
        /*1b88*/ 	.short	0x010a
        /*1b8a*/ 	.byte	0x3f
	.zero		1


	//   ....[154]....
        /*1b8c*/ 	.word	0x00011e50
        /*1b90*/ 	.word	0x00000009
        /*1b94*/ 	.word	0x00000000
        /*1b98*/ 	.short	0x010a
        /*1b9a*/ 	.byte	0x3f
	.zero		1


	//   ....[155]....
        /*1b9c*/ 	.word	0x00011ee0
        /*1ba0*/ 	.word	0x00000006
        /*1ba4*/ 	.word	0x00000000
        /*1ba8*/ 	.short	0x010a
        /*1baa*/ 	.byte	0x3f
	.zero		1


	//   ....[156]....
        /*1bac*/ 	.word	0x00011f70
        /*1bb0*/ 	.word	0x00000009
        /*1bb4*/ 	.word	0x00000000
        /*1bb8*/ 	.short	0x010a
        /*1bba*/ 	.byte	0x3f
	.zero		1


	//   ....[157]....
        /*1bbc*/ 	.word	0x00012000
        /*1bc0*/ 	.word	0x00000006
        /*1bc4*/ 	.word	0x00000000
        /*1bc8*/ 	.short	0x010a
        /*1bca*/ 	.byte	0x3f
	.zero		1


	//   ....[158]....
        /*1bcc*/ 	.word	0x00012090
        /*1bd0*/ 	.word	0x00000009
        /*1bd4*/ 	.word	0x00000000
        /*1bd8*/ 	.short	0x010a
        /*1bda*/ 	.byte	0x3f
	.zero		1


	//   ....[159]....
        /*1bdc*/ 	.word	0x00012120
        /*1be0*/ 	.word	0x00000006
        /*1be4*/ 	.word	0x00000000
        /*1be8*/ 	.short	0x010a
        /*1bea*/ 	.byte	0x3f
	.zero		1


	//   ....[160]....
        /*1bec*/ 	.word	0x000121b0
        /*1bf0*/ 	.word	0x00000003
        /*1bf4*/ 	.word	0x00000000
        /*1bf8*/ 	.short	0x010a
        /*1bfa*/ 	.byte	0x3f
	.zero		1


	//   ....[161]....
        /*1bfc*/ 	.word	0x00013e30
        /*1c00*/ 	.word	0x0000000c
        /*1c04*/ 	.word	0x00034440
        /*1c08*/ 	.short	0x010a
        /*1c0a*/ 	.byte	0x3f
	.zero		1


	//   ....[162]....
        /*1c0c*/ 	.word	0x00013f50
        /*1c10*/ 	.word	0x0000000c
        /*1c14*/ 	.word	0x00034400
        /*1c18*/ 	.short	0x0101
        /*1c1a*/ 	.byte	0x3f
	.zero		1


	//   ....[163]....
        /*1c1c*/ 	.word	0x00014020
        /*1c20*/ 	.word	0x00000003
        /*1c24*/ 	.word	0x00034440
        /*1c28*/ 	.short	0x010a
        /*1c2a*/ 	.byte	0x3f
	.zero		1


	//   ....[164]....
        /*1c2c*/ 	.word	0x000140d0
        /*1c30*/ 	.word	0x00000003
        /*1c34*/ 	.word	0x00034440
        /*1c38*/ 	.short	0x010a
        /*1c3a*/ 	.byte	0x3f
	.zero		1


	//   ....[165]....
        /*1c3c*/ 	.word	0x00014180
        /*1c40*/ 	.word	0x00000003
        /*1c44*/ 	.word	0x00034440
        /*1c48*/ 	.short	0x010a
        /*1c4a*/ 	.byte	0x3f
	.zero		1


	//   ....[166]....
        /*1c4c*/ 	.word	0x00014230
        /*1c50*/ 	.word	0x00000003
        /*1c54*/ 	.word	0x00034440
        /*1c58*/ 	.short	0x010a
        /*1c5a*/ 	.byte	0x3f
	.zero		1


	//   ....[167]....
        /*1c5c*/ 	.word	0x000142e0
        /*1c60*/ 	.word	0x00000003
        /*1c64*/ 	.word	0x00034440
        /*1c68*/ 	.short	0x010a
        /*1c6a*/ 	.byte	0x3f
	.zero		1


	//   ....[168]....
        /*1c6c*/ 	.word	0x00014390
        /*1c70*/ 	.word	0x00000003
        /*1c74*/ 	.word	0x00034440
        /*1c78*/ 	.short	0x010a
        /*1c7a*/ 	.byte	0x3f
	.zero		1


	//   ....[169]....
        /*1c7c*/ 	.word	0x00014440
        /*1c80*/ 	.word	0x00000003
        /*1c84*/ 	.word	0x00034440
        /*1c88*/ 	.short	0x010a
        /*1c8a*/ 	.byte	0x3f
	.zero		1


	//   ....[170]....
        /*1c8c*/ 	.word	0x000144f0
        /*1c90*/ 	.word	0x00000003
        /*1c94*/ 	.word	0x00034440
        /*1c98*/ 	.short	0x010a
        /*1c9a*/ 	.byte	0x3f
	.zero		1


	//   ....[171]....
        /*1c9c*/ 	.word	0x00014550
        /*1ca0*/ 	.word	0x0000000c
        /*1ca4*/ 	.word	0x00034400
        /*1ca8*/ 	.short	0x010a
        /*1caa*/ 	.byte	0x3f
	.zero		1


	//   ....[172]....
        /*1cac*/ 	.word	0x000145c0
        /*1cb0*/ 	.word	0x00000000
        /*1cb4*/ 	.word	0x00000000
        /*1cb8*/ 	.short	0x010a
        /*1cba*/ 	.byte	0x3f
	.zero		1


	//   ....[173]....
        /*1cbc*/ 	.word	0x00014620
        /*1cc0*/ 	.word	0x00000003
        /*1cc4*/ 	.word	0x00034480
        /*1cc8*/ 	.short	0x010a
        /*1cca*/ 	.byte	0x3f
	.zero		1


	//   ....[174]....
        /*1ccc*/ 	.word	0x00014680
        /*1cd0*/ 	.word	0x00000007
        /*1cd4*/ 	.word	0x00034480
        /*1cd8*/ 	.short	0x010a
        /*1cda*/ 	.byte	0x3f
	.zero		1


	//   ....[175]....
        /*1cdc*/ 	.word	0x000146f0
        /*1ce0*/ 	.word	0x00000002
        /*1ce4*/ 	.word	0x00000010
        /*1ce8*/ 	.short	0x010a
        /*1cea*/ 	.byte	0x3f
	.zero		1


	//   ....[176]....
        /*1cec*/ 	.word	0x000147b0
        /*1cf0*/ 	.word	0x00000003
        /*1cf4*/ 	.word	0x00034500
        /*1cf8*/ 	.short	0x010a
        /*1cfa*/ 	.byte	0x3f
	.zero		1


	//   ....[177]....
        /*1cfc*/ 	.word	0x00014810
        /*1d00*/ 	.word	0x0000000c
        /*1d04*/ 	.word	0x00034508
        /*1d08*/ 	.short	0x010a
        /*1d0a*/ 	.byte	0x3f
	.zero		1


	//   ....[178]....
        /*1d0c*/ 	.word	0x00014870
        /*1d10*/ 	.word	0x0000000c
        /*1d14*/ 	.word	0x00034510
        /*1d18*/ 	.short	0x010a
        /*1d1a*/ 	.byte	0x3f
	.zero		1


	//   ....[179]....
        /*1d1c*/ 	.word	0x000148d0
        /*1d20*/ 	.word	0x0000000d
        /*1d24*/ 	.word	0x00034518
        /*1d28*/ 	.short	0x010a
        /*1d2a*/ 	.byte	0x3f
	.zero		1


	//   ....[180]....
        /*1d2c*/ 	.word	0x00014930
        /*1d30*/ 	.word	0x0000000d
        /*1d34*/ 	.word	0x00034500
        /*1d38*/ 	.short	0x010a
        /*1d3a*/ 	.byte	0x3f
	.zero		1


	//   ....[181]....
        /*1d3c*/ 	.word	0x00014990
        /*1d40*/ 	.word	0x0000000d
        /*1d44*/ 	.word	0x00034508
        /*1d48*/ 	.short	0x010a
        /*1d4a*/ 	.byte	0x3f
	.zero		1


	//   ....[182]....
        /*1d4c*/ 	.word	0x000149f0
        /*1d50*/ 	.word	0x0000000d
        /*1d54*/ 	.word	0x00034510
        /*1d58*/ 	.short	0x010a
        /*1d5a*/ 	.byte	0x3f
	.zero		1


	//   ....[183]....
        /*1d5c*/ 	.word	0x00014a50
        /*1d60*/ 	.word	0x0000000d
        /*1d64*/ 	.word	0x00034518
        /*1d68*/ 	.short	0x010a
        /*1d6a*/ 	.byte	0x3f
	.zero		1


	//   ....[184]....
        /*1d6c*/ 	.word	0x00014ab0
        /*1d70*/ 	.word	0x0000000d
        /*1d74*/ 	.word	0x00034500
        /*1d78*/ 	.short	0x010a
        /*1d7a*/ 	.byte	0x3f
	.zero		1


	//   ....[185]....
        /*1d7c*/ 	.word	0x00014b10
        /*1d80*/ 	.word	0x0000000d
        /*1d84*/ 	.word	0x00034508
        /*1d88*/ 	.short	0x010a
        /*1d8a*/ 	.byte	0x3f
	.zero		1


	//   ....[186]....
        /*1d8c*/ 	.word	0x00014b70
        /*1d90*/ 	.word	0x0000000d
        /*1d94*/ 	.word	0x00034510
        /*1d98*/ 	.short	0x010a
        /*1d9a*/ 	.byte	0x3f
	.zero		1


	//   ....[187]....
        /*1d9c*/ 	.word	0x00014bd0
        /*1da0*/ 	.word	0x0000000d
        /*1da4*/ 	.word	0x00034518
        /*1da8*/ 	.short	0x010a
        /*1daa*/ 	.byte	0x3f
	.zero		1


	//   ....[188]....
        /*1dac*/ 	.word	0x00014c30
        /*1db0*/ 	.word	0x0000000d
        /*1db4*/ 	.word	0x00034500
        /*1db8*/ 	.short	0x010a
        /*1dba*/ 	.byte	0x3f
	.zero		1


	//   ....[189]....
        /*1dbc*/ 	.word	0x00014c90
        /*1dc0*/ 	.word	0x0000000d
        /*1dc4*/ 	.word	0x00034508
        /*1dc8*/ 	.short	0x010a
        /*1dca*/ 	.byte	0x3f
	.zero		1


	//   ....[190]....
        /*1dcc*/ 	.word	0x00014cf0
        /*1dd0*/ 	.word	0x0000000d
        /*1dd4*/ 	.word	0x00034510
        /*1dd8*/ 	.short	0x010a
        /*1dda*/ 	.byte	0x3f
	.zero		1


	//   ....[191]....
        /*1ddc*/ 	.word	0x00014d50
        /*1de0*/ 	.word	0x0000000d
        /*1de4*/ 	.word	0x00034518
        /*1de8*/ 	.short	0x010a
        /*1dea*/ 	.byte	0x3f
	.zero		1


	//   ....[192]....
        /*1dec*/ 	.word	0x00014db0
        /*1df0*/ 	.word	0x00000003
        /*1df4*/ 	.word	0x00034400
        /*1df8*/ 	.short	0x010a
        /*1dfa*/ 	.byte	0x3f
	.zero		1


	//   ....[193]....
        /*1dfc*/ 	.word	0x00014e10
        /*1e00*/ 	.word	0x00000003
        /*1e04*/ 	.word	0x00034400
        /*1e08*/ 	.short	0x010a
        /*1e0a*/ 	.byte	0x3f
	.zero		1


	//   ....[194]....
        /*1e0c*/ 	.word	0x00014e70
        /*1e10*/ 	.word	0x00000003
        /*1e14*/ 	.word	0x00034548
        /*1e18*/ 	.short	0x010a
        /*1e1a*/ 	.byte	0x3f
	.zero		1


	//   ....[195]....
        /*1e1c*/ 	.word	0x00014ed0
        /*1e20*/ 	.word	0x00000006
        /*1e24*/ 	.word	0x00034400
        /*1e28*/ 	.short	0x010a
        /*1e2a*/ 	.byte	0x3f
	.zero		1


	//   ....[196]....
        /*1e2c*/ 	.word	0x00014f30
        /*1e30*/ 	.word	0x00000003
        /*1e34*/ 	.word	0x00034520
        /*1e38*/ 	.short	0x010a
        /*1e3a*/ 	.byte	0x3f
	.zero		1


	//   ....[197]....
        /*1e3c*/ 	.word	0x00014f90
        /*1e40*/ 	.word	0x00000003
        /*1e44*/ 	.word	0x00034528
        /*1e48*/ 	.short	0x010a
        /*1e4a*/ 	.byte	0x3f
	.zero		1


	//   ....[198]....
        /*1e4c*/ 	.word	0x00014ff0
        /*1e50*/ 	.word	0x00000003
        /*1e54*/ 	.word	0x00034530
        /*1e58*/ 	.short	0x010a
        /*1e5a*/ 	.byte	0x3f
	.zero		1


	//   ....[199]....
        /*1e5c*/ 	.word	0x00015050
        /*1e60*/ 	.word	0x00000003
        /*1e64*/ 	.word	0x00034538
        /*1e68*/ 	.short	0x010a
        /*1e6a*/ 	.byte	0x3f
	.zero		1


	//   ....[200]....
        /*1e6c*/ 	.word	0x000150b0
        /*1e70*/ 	.word	0x00000003
        /*1e74*/ 	.word	0x00034520
        /*1e78*/ 	.short	0x010a
        /*1e7a*/ 	.byte	0x3f
	.zero		1


	//   ....[201]....
        /*1e7c*/ 	.word	0x00015110
        /*1e80*/ 	.word	0x00000003
        /*1e84*/ 	.word	0x00034528
        /*1e88*/ 	.short	0x010a
        /*1e8a*/ 	.byte	0x3f
	.zero		1


	//   ....[202]....
        /*1e8c*/ 	.word	0x00015170
        /*1e90*/ 	.word	0x00000003
        /*1e94*/ 	.word	0x00034530
        /*1e98*/ 	.short	0x010a
        /*1e9a*/ 	.byte	0x3f
	.zero		1


	//   ....[203]....
        /*1e9c*/ 	.word	0x000151d0
        /*1ea0*/ 	.word	0x00000003
        /*1ea4*/ 	.word	0x00034538
        /*1ea8*/ 	.short	0x010a
        /*1eaa*/ 	.byte	0x3f
	.zero		1


	//   ....[204]....
        /*1eac*/ 	.word	0x00015230
        /*1eb0*/ 	.word	0x00000003
        /*1eb4*/ 	.word	0x00034520
        /*1eb8*/ 	.short	0x010a
        /*1eba*/ 	.byte	0x3f
	.zero		1


	//   ....[205]....
        /*1ebc*/ 	.word	0x00015290
        /*1ec0*/ 	.word	0x00000003
        /*1ec4*/ 	.word	0x00034528
        /*1ec8*/ 	.short	0x010a
        /*1eca*/ 	.byte	0x3f
	.zero		1


	//   ....[206]....
        /*1ecc*/ 	.word	0x000152f0
        /*1ed0*/ 	.word	0x00000003
        /*1ed4*/ 	.word	0x00034530
        /*1ed8*/ 	.short	0x010a
        /*1eda*/ 	.byte	0x3f
	.zero		1


	//   ....[207]....
        /*1edc*/ 	.word	0x00015350
        /*1ee0*/ 	.word	0x00000003
        /*1ee4*/ 	.word	0x00034538
        /*1ee8*/ 	.short	0x010a
        /*1eea*/ 	.byte	0x3f
	.zero		1


	//   ....[208]....
        /*1eec*/ 	.word	0x000153b0
        /*1ef0*/ 	.word	0x00000003
        /*1ef4*/ 	.word	0x00034520
        /*1ef8*/ 	.short	0x010a
        /*1efa*/ 	.byte	0x3f
	.zero		1


	//   ....[209]....
        /*1efc*/ 	.word	0x00015410
        /*1f00*/ 	.word	0x00000003
        /*1f04*/ 	.word	0x00034528
        /*1f08*/ 	.short	0x010a
        /*1f0a*/ 	.byte	0x3f
	.zero		1


	//   ....[210]....
        /*1f0c*/ 	.word	0x00015470
        /*1f10*/ 	.word	0x00000003
        /*1f14*/ 	.word	0x00034530
        /*1f18*/ 	.short	0x010a
        /*1f1a*/ 	.byte	0x3f
	.zero		1


	//   ....[211]....
        /*1f1c*/ 	.word	0x000154d0
        /*1f20*/ 	.word	0x00000003
        /*1f24*/ 	.word	0x00034538
        /*1f28*/ 	.short	0x010a
        /*1f2a*/ 	.byte	0x3f
	.zero		1


	//   ....[212]....
        /*1f2c*/ 	.word	0x00015530
        /*1f30*/ 	.word	0x00000003
        /*1f34*/ 	.word	0x00034520
        /*1f38*/ 	.short	0x010a
        /*1f3a*/ 	.byte	0x3f
	.zero		1


	//   ....[213]....
        /*1f3c*/ 	.word	0x00015590
        /*1f40*/ 	.word	0x00000003
        /*1f44*/ 	.word	0x00034528
        /*1f48*/ 	.short	0x010a
        /*1f4a*/ 	.byte	0x3f
	.zero		1


	//   ....[214]....
        /*1f4c*/ 	.word	0x000155f0
        /*1f50*/ 	.word	0x00000003
        /*1f54*/ 	.word	0x00034530
        /*1f58*/ 	.short	0x010a
        /*1f5a*/ 	.byte	0x3f
	.zero		1


	//   ....[215]....
        /*1f5c*/ 	.word	0x000156c0
        /*1f60*/ 	.word	0x00000008
        /*1f64*/ 	.word	0x000344c0
        /*1f68*/ 	.short	0x010a
        /*1f6a*/ 	.byte	0x3f
	.zero		1


	//   ....[216]....
        /*1f6c*/ 	.word	0x00015710
        /*1f70*/ 	.word	0x00000003
        /*1f74*/ 	.word	0x00034400
        /*1f78*/ 	.short	0x010a
        /*1f7a*/ 	.byte	0x3f
	.zero		1


	//   ....[217]....
        /*1f7c*/ 	.word	0x00015920
        /*1f80*/ 	.word	0x00000007
        /*1f84*/ 	.word	0x00000000
        /*1f88*/ 	.short	0x010a
        /*1f8a*/ 	.byte	0x3f
	.zero		1


	//   ....[218]....
        /*1f8c*/ 	.word	0x00015970
        /*1f90*/ 	.word	0x00000009
        /*1f94*/ 	.word	0x00000000
        /*1f98*/ 	.short	0x010a
        /*1f9a*/ 	.byte	0x3f
	.zero		1


	//   ....[219]....
        /*1f9c*/ 	.word	0x000159c0
        /*1fa0*/ 	.word	0x00000006
        /*1fa4*/ 	.word	0x00000000
        /*1fa8*/ 	.short	0x010a
        /*1faa*/ 	.byte	0x3f
	.zero		1


	//   ....[220]....
        /*1fac*/ 	.word	0x00015a10
        /*1fb0*/ 	.word	0x00000009
        /*1fb4*/ 	.word	0x00000000
        /*1fb8*/ 	.short	0x010a
        /*1fba*/ 	.byte	0x3f
	.zero		1


	//   ....[221]....
        /*1fbc*/ 	.word	0x00015a60
        /*1fc0*/ 	.word	0x00000006
        /*1fc4*/ 	.word	0x00000000
        /*1fc8*/ 	.short	0x010a
        /*1fca*/ 	.byte	0x3f
	.zero		1


	//   ....[222]....
        /*1fcc*/ 	.word	0x00015ab0
        /*1fd0*/ 	.word	0x00000009
        /*1fd4*/ 	.word	0x00000000
        /*1fd8*/ 	.short	0x010a
        /*1fda*/ 	.byte	0x3f
	.zero		1


	//   ....[223]....
        /*1fdc*/ 	.word	0x00015b00
        /*1fe0*/ 	.word	0x00000006
        /*1fe4*/ 	.word	0x00000000
        /*1fe8*/ 	.short	0x010a
        /*1fea*/ 	.byte	0x3f
	.zero		1


	//   ....[224]....
        /*1fec*/ 	.word	0x00015b50
        /*1ff0*/ 	.word	0x0000000c
        /*1ff4*/ 	.word	0x00034440
        /*1ff8*/ 	.short	0x010a
        /*1ffa*/ 	.byte	0x3f
	.zero		1


	//   ....[225]....
        /*1ffc*/ 	.word	0x00015ba0
        /*2000*/ 	.word	0x00000003
        /*2004*/ 	.word	0x00034440
        /*2008*/ 	.short	0x010a
        /*200a*/ 	.byte	0x3f
	.zero		1


	//   ....[226]....
        /*200c*/ 	.word	0x00015bf0
        /*2010*/ 	.word	0x00000003
        /*2014*/ 	.word	0x00034440
        /*2018*/ 	.short	0x010a
        /*201a*/ 	.byte	0x3f
	.zero		1


	//   ....[227]....
        /*201c*/ 	.word	0x00015c40
        /*2020*/ 	.word	0x00000003
        /*2024*/ 	.word	0x00034440
        /*2028*/ 	.short	0x010a
        /*202a*/ 	.byte	0x3f
	.zero		1


	//   ....[228]....
        /*202c*/ 	.word	0x00015c90
        /*2030*/ 	.word	0x00000003
        /*2034*/ 	.word	0x00034440
        /*2038*/ 	.short	0x010a
        /*203a*/ 	.byte	0x3f
	.zero		1


	//   ....[229]....
        /*203c*/ 	.word	0x00015ce0
        /*2040*/ 	.word	0x00000003
        /*2044*/ 	.word	0x00034440
        /*2048*/ 	.short	0x010a
        /*204a*/ 	.byte	0x3f
	.zero		1


	//   ....[230]....
        /*204c*/ 	.word	0x00015d30
        /*2050*/ 	.word	0x00000003
        /*2054*/ 	.word	0x00034440
        /*2058*/ 	.short	0x010a
        /*205a*/ 	.byte	0x3f
	.zero		1


	//   ....[231]....
        /*205c*/ 	.word	0x00015d80
        /*2060*/ 	.word	0x00000003
        /*2064*/ 	.word	0x00034440
        /*2068*/ 	.short	0x010a
        /*206a*/ 	.byte	0x3f
	.zero		1


	//----- nvinfo : EIATTR_NUM_MBARRIERS
	.align		4
.L_39:
        /*206c*/ 	.byte	0x03, 0x38
        /*206e*/ 	.short	0x002e


	//----- nvinfo : EIATTR_EXIT_INSTR_OFFSETS
	.align		4
        /*2070*/ 	.byte	0x04, 0x1c
        /*2072*/ 	.short	(.L_41 - .L_40)


	//   ....[0]....
.L_40:
        /*2074*/ 	.word	0x00002cd0


	//   ....[1]....
        /*2078*/ 	.word	0x00002f00


	//   ....[2]....
        /*207c*/ 	.word	0x00003060


	//   ....[3]....
        /*2080*/ 	.word	0x0000dd80


	//   ....[4]....
        /*2084*/ 	.word	0x0000de20


	//   ....[5]....
        /*2088*/ 	.word	0x000104c0


	//   ....[6]....
        /*208c*/ 	.word	0x00012200


	//   ....[7]....
        /*2090*/ 	.word	0x00014520


	//----- nvinfo : EIATTR_MAX_THREADS
	.align		4
.L_41:
        /*2094*/ 	.byte	0x04, 0x05
        /*2096*/ 	.short	(.L_43 - .L_42)
.L_42:
        /*2098*/ 	.word	0x00000180
        /*209c*/ 	.word	0x00000001
        /*20a0*/ 	.word	0x00000001


	//----- nvinfo : EIATTR_CRS_STACK_SIZE
	.align		4
.L_43:
        /*20a4*/ 	.byte	0x04, 0x1e
        /*20a6*/ 	.short	(.L_45 - .L_44)
.L_44:
        /*20a8*/ 	.word	0x00000000


	//----- nvinfo : EIATTR_CBANK_PARAM_SIZE
	.align		4
.L_45:
        /*20ac*/ 	.byte	0x03, 0x19
        /*20ae*/ 	.short	0x0770


	//----- nvinfo : EIATTR_PARAM_CBANK
	.align		4
        /*20b0*/ 	.byte	0x04, 0x0a
        /*20b2*/ 	.short	(.L_47 - .L_46)
	.align		4
.L_46:
        /*20b4*/ 	.word	index@(.nv.constant0._ZN7cutlass13device_kernelINS_4gemm6kernel13GemmUniversalINS1_17GroupProblemShapeIN4cute5tupleIJiiiEEEEENS1_10collective13CollectiveMmaINS1_39MainloopSm90ArrayTmaGmmaWarpSpecializedILi8ENS6_IJNS5_1CILi1EEESD_SD_EEENS1_52KernelPtrArrayTmaWarpSpecializedPingpongFP8FastAccumEEENS6_IJNSC_ILi256EEENSC_ILi128EEENSC_ILi64EEEEEENS_12float_e4m3_tEPNS6_IJlSD_NSC_ILi0EEEEEESL_SO_NS5_8TiledMMAINS5_8MMA_AtomIJNS5_4SM904GMMA31MMA_64x128x32_F32E4M3E4M3_SS_TNILNSS_7ScaleInE1ELSU_1EEEEEENS5_6LayoutISE_NS6_IJSM_SM_SM_EEEEENS6_IJNS5_10UnderscoreES10_S10_EEEEENS5_13SM90_TMA_LOADENS5_14ComposedLayoutINS5_7SwizzleILi2ELi4ELi3EEENS5_18smem_ptr_flag_bitsILi8EEENSX_INS6_IJNSC_ILi8EEESJ_EEENS6_IJSJ_SD_EEEEEEEvNS5_8identityES13_S1D_vS1E_EENS_8epilogue10collective18CollectiveEpilogueINS1G_30Sm90PtrArrayTmaWarpSpecializedILi4ELi2ELi16ELb1ELb0ELi2EEEJSK_NS6_IJSJ_NSC_ILi32EEEEEENS_6half_tEPNS6_IJSD_lSM_EEES1N_S1P_NS1G_6fusion15FusionCallbacksIS1K_NS1Q_17LinearCombinationIS1N_fS1N_fLNS_15FloatRoundStyleE2EEESK_S1M_JEEES13_NS14_INS15_ILi3ELi4ELi3EEENS17_ILi16EEENSX_INS6_IJSJ_S19_EEENS6_IJSD_SJ_EEEEEEENS5_17SM75_U16x8_LDSM_TENS5_14SM90_TMA_STOREES21_NS5_17SM90_U16x8_STSM_TENS5_9Copy_AtomIJNS5_17SM90_U32x4_STSM_NES1N_EEEvEEEvvEEEEvNT_6ParamsE)
        /*20b8*/ 	.short	0x0210
        /*20ba*/ 	.short	0x0770


	//----- nvinfo : EIATTR_SW_WAR
	.align		4
.L_47:
        /*20bc*/ 	.byte	0x04, 0x36
        /*20be*/ 	.short	(.L_49 - .L_48)
.L_48:
        /*20c0*/ 	.word	0x00000008
.L_49:


//--------------------- .nv.callgraph             --------------------------
	.section	.nv.callgraph,"",@"SHT_CUDA_CALLGRAPH"
	.align	4
	.sectionentsize	8
	.align		4
        /*0000*/ 	.word	0x00000000
	.align		4
        /*0004*/ 	.word	0xffffffff
	.align		4
        /*0008*/ 	.word	index@(_ZN7cutlass13device_kernelINS_4gemm6kernel13GemmUniversalINS1_17GroupProblemShapeIN4cute5tupleIJiiiEEEEENS1_10collective13CollectiveMmaINS1_39MainloopSm90ArrayTmaGmmaWarpSpecializedILi8ENS6_IJNS5_1CILi1EEESD_SD_EEENS1_52KernelPtrArrayTmaWarpSpecializedPingpongFP8FastAccumEEENS6_IJNSC_ILi256EEENSC_ILi128EEENSC_ILi64EEEEEENS_12float_e4m3_tEPNS6_IJlSD_NSC_ILi0EEEEEESL_SO_NS5_8TiledMMAINS5_8MMA_AtomIJNS5_4SM904GMMA31MMA_64x128x32_F32E4M3E4M3_SS_TNILNSS_7ScaleInE1ELSU_1EEEEEENS5_6LayoutISE_NS6_IJSM_SM_SM_EEEEENS6_IJNS5_10UnderscoreES10_S10_EEEEENS5_13SM90_TMA_LOADENS5_14ComposedLayoutINS5_7SwizzleILi2ELi4ELi3EEENS5_18smem_ptr_flag_bitsILi8EEENSX_INS6_IJNSC_ILi8EEESJ_EEENS6_IJSJ_SD_EEEEEEEvNS5_8identityES13_S1D_vS1E_EENS_8epilogue10collective18CollectiveEpilogueINS1G_30Sm90PtrArrayTmaWarpSpecializedILi4ELi2ELi16ELb1ELb0ELi2EEEJSK_NS6_IJSJ_NSC_ILi32EEEEEENS_6half_tEPNS6_IJSD_lSM_EEES1N_S1P_NS1G_6fusion15FusionCallbacksIS1K_NS1Q_17LinearCombinationIS1N_fS1N_fLNS_15FloatRoundStyleE2EEESK_S1M_JEEES13_NS14_INS15_ILi3ELi4ELi3EEENS17_ILi16EEENSX_INS6_IJSJ_S19_EEENS6_IJSD_SJ_EEEEEEENS5_17SM75_U16x8_LDSM_TENS5_14SM90_TMA_STOREES21_NS5_17SM90_U16x8_STSM_TENS5_9Copy_AtomIJNS5_17SM90_U32x4_STSM_NES1N_EEEvEEEvvEEEEvNT_6ParamsE)
	.align		4
        /*000c*/ 	.word	index@(__assertfail)
	.align		4
        /*0010*/ 	.word	0x00000000
	.align		4
        /*0014*/ 	.word	0xfffffffe
	.align		4
        /*0018*/ 	.word	0x00000000
	.align		4
        /*001c*/ 	.word	0xfffffffd
	.align		4
        /*0020*/ 	.word	0x00000000
	.align		4
        /*0024*/ 	.word	0xfffffffc


//--------------------- .nv.constant4             --------------------------
	.section	.nv.constant4,"a",@progbits
	.align	8
	.align		8
.nv.constant4:
        /*0000*/ 	.dword	__assertfail
	.align		8
        /*0008*/ 	.dword	__unnamed_1
	.align		8
        /*0010*/ 	.dword	_ZN39_INTERNAL_662796af_4_k_cu_277b25a2_27144cuda3std3__45__cpo5beginE
	.align		8
        /*0018*/ 	.dword	_ZN39_INTERNAL_662796af_4_k_cu_277b25a2_27144cuda3std3__45__cpo3endE
	.align		8
        /*0020*/ 	.dword	_ZN39_INTERNAL_662796af_4_k_cu_277b25a2_27144cuda3std3__45__cpo6cbeginE
	.align		8
        /*0028*/ 	.dword	_ZN39_INTERNAL_662796af_4_k_cu_277b25a2_27144cuda3std3__45__cpo4cendE
	.align		8
        /*0030*/ 	.dword	_ZN39_INTERNAL_662796af_4_k_cu_277b25a2_27144cuda3std3__441_GLOBAL__N__662796af_4_k_cu_277b25a2_27146ignoreE
	.align		8
        /*0038*/ 	.dword	_ZN39_INTERNAL_662796af_4_k_cu_277b25a2_27144cuda3std3__419piecewise_constructE
	.align		8
        /*0040*/ 	.dword	_ZN39_INTERNAL_662796af_4_k_cu_277b25a2_27144cuda3std3__48in_placeE
	.align		8
        /*0048*/ 	.dword	_ZN39_INTERNAL_662796af_4_k_cu_277b25a2_27144cuda3std6ranges3__45__cpo4swapE
	.align		8
        /*0050*/ 	.dword	_ZN39_INTERNAL_662796af_4_k_cu_277b25a2_27144cuda3std6ranges3__45__cpo9iter_moveE
	.align		8
        /*0058*/ 	.dword	_ZN39_INTERNAL_662796af_4_k_cu_277b25a2_27144cute7productE
	.align		8
        /*0060*/ 	.dword	_ZN39_INTERNAL_662796af_4_k_cu_277b25a2_27144cute1_E
	.align		8
        /*0068*/ 	.dword	$str$24
	.align		8
        /*0070*/ 	.dword	$str$25


//--------------------- .text._ZN7cutlass13device_kernelINS_4gemm6kernel13GemmUniversalINS1_17GroupProblemShapeIN4cute5tupleIJiiiEEEEENS1_10collective13CollectiveMmaINS1_39MainloopSm90ArrayTmaGmmaWarpSpecializedILi8ENS6_IJNS5_1CILi1EEESD_SD_EEENS1_52KernelPtrArrayTmaWarpSpecializedPingpongFP8FastAccumEEENS6_IJNSC_ILi256EEENSC_ILi128EEENSC_ILi64EEEEEENS_12float_e4m3_tEPNS6_IJlSD_NSC_ILi0EEEEEESL_SO_NS5_8TiledMMAINS5_8MMA_AtomIJNS5_4SM904GMMA31MMA_64x128x32_F32E4M3E4M3_SS_TNILNSS_7ScaleInE1ELSU_1EEEEEENS5_6LayoutISE_NS6_IJSM_SM_SM_EEEEENS6_IJNS5_10UnderscoreES10_S10_EEEEENS5_13SM90_TMA_LOADENS5_14ComposedLayoutINS5_7SwizzleILi2ELi4ELi3EEENS5_18smem_ptr_flag_bitsILi8EEENSX_INS6_IJNSC_ILi8EEESJ_EEENS6_IJSJ_SD_EEEEEEEvNS5_8identityES13_S1D_vS1E_EENS_8epilogue10collective18CollectiveEpilogueINS1G_30Sm90PtrArrayTmaWarpSpecializedILi4ELi2ELi16ELb1ELb0ELi2EEEJSK_NS6_IJSJ_NSC_ILi32EEEEEENS_6half_tEPNS6_IJSD_lSM_EEES1N_S1P_NS1G_6fusion15FusionCallbacksIS1K_NS1Q_17LinearCombinationIS1N_fS1N_fLNS_15FloatRoundStyleE2EEESK_S1M_JEEES13_NS14_INS15_ILi3ELi4ELi3EEENS17_ILi16EEENSX_INS6_IJSJ_S19_EEENS6_IJSD_SJ_EEEEEEENS5_17SM75_U16x8_LDSM_TENS5_14SM90_TMA_STOREES21_NS5_17SM90_U16x8_STSM_TENS5_9Copy_AtomIJNS5_17SM90_U32x4_STSM_NES1N_EEEvEEEvvEEEEvNT_6ParamsE --------------------------
	.section	.text._ZN7cutlass13device_kernelINS_4gemm6kernel13GemmUniversalINS1_17GroupProblemShapeIN4cute5tupleIJiiiEEEEENS1_10collective13CollectiveMmaINS1_39MainloopSm90ArrayTmaGmmaWarpSpecializedILi8ENS6_IJNS5_1CILi1EEESD_SD_EEENS1_52KernelPtrArrayTmaWarpSpecializedPingpongFP8FastAccumEEENS6_IJNSC_ILi256EEENSC_ILi128EEENSC_ILi64EEEEEENS_12float_e4m3_tEPNS6_IJlSD_NSC_ILi0EEEEEESL_SO_NS5_8TiledMMAINS5_8MMA_AtomIJNS5_4SM904GMMA31MMA_64x128x32_F32E4M3E4M3_SS_TNILNSS_7ScaleInE1ELSU_1EEEEEENS5_6LayoutISE_NS6_IJSM_SM_SM_EEEEENS6_IJNS5_10UnderscoreES10_S10_EEEEENS5_13SM90_TMA_LOADENS5_14ComposedLayoutINS5_7SwizzleILi2ELi4ELi3EEENS5_18smem_ptr_flag_bitsILi8EEENSX_INS6_IJNSC_ILi8EEESJ_EEENS6_IJSJ_SD_EEEEEEEvNS5_8identityES13_S1D_vS1E_EENS_8epilogue10collective18CollectiveEpilogueINS1G_30Sm90PtrArrayTmaWarpSpecializedILi4ELi2ELi16ELb1ELb0ELi2EEEJSK_NS6_IJSJ_NSC_ILi32EEEEEENS_6half_tEPNS6_IJSD_lSM_EEES1N_S1P_NS1G_6fusion15FusionCallbacksIS1K_NS1Q_17LinearCombinationIS1N_fS1N_fLNS_15FloatRoundStyleE2EEESK_S1M_JEEES13_NS14_INS15_ILi3ELi4ELi3EEENS17_ILi16EEENSX_INS6_IJSJ_S19_EEENS6_IJSD_SJ_EEEEEEENS5_17SM75_U16x8_LDSM_TENS5_14SM90_TMA_STOREES21_NS5_17SM90_U16x8_STSM_TENS5_9Copy_AtomIJNS5_17SM90_U32x4_STSM_NES1N_EEEvEEEvvEEEEvNT_6ParamsE,"ax",@progbits
	.align	128
.text._ZN7cutlass13device_kernelINS_4gemm6kernel13GemmUniversalINS1_17GroupProblemShapeIN4cute5tupleIJiiiEEEEENS1_10collective13CollectiveMmaINS1_39MainloopSm90ArrayTmaGmmaWarpSpecializedILi8ENS6_IJNS5_1CILi1EEESD_SD_EEENS1_52KernelPtrArrayTmaWarpSpecializedPingpongFP8FastAccumEEENS6_IJNSC_ILi256EEENSC_ILi128EEENSC_ILi64EEEEEENS_12float_e4m3_tEPNS6_IJlSD_NSC_ILi0EEEEEESL_SO_NS5_8TiledMMAINS5_8MMA_AtomIJNS5_4SM904GMMA31MMA_64x128x32_F32E4M3E4M3_SS_TNILNSS_7ScaleInE1ELSU_1EEEEEENS5_6LayoutISE_NS6_IJSM_SM_SM_EEEEENS6_IJNS5_10UnderscoreES10_S10_EEEEENS5_13SM90_TMA_LOADENS5_14ComposedLayoutINS5_7SwizzleILi2ELi4ELi3EEENS5_18smem_ptr_flag_bitsILi8EEENSX_INS6_IJNSC_ILi8EEESJ_EEENS6_IJSJ_SD_EEEEEEEvNS5_8identityES13_S1D_vS1E_EENS_8epilogue10collective18CollectiveEpilogueINS1G_30Sm90PtrArrayTmaWarpSpecializedILi4ELi2ELi16ELb1ELb0ELi2EEEJSK_NS6_IJSJ_NSC_ILi32EEEEEENS_6half_tEPNS6_IJSD_lSM_EEES1N_S1P_NS1G_6fusion15FusionCallbacksIS1K_NS1Q_17LinearCombinationIS1N_fS1N_fLNS_15FloatRoundStyleE2EEESK_S1M_JEEES13_NS14_INS15_ILi3ELi4ELi3EEENS17_ILi16EEENSX_INS6_IJSJ_S19_EEENS6_IJSD_SJ_EEEEEEENS5_17SM75_U16x8_LDSM_TENS5_14SM90_TMA_STOREES21_NS5_17SM90_U16x8_STSM_TENS5_9Copy_AtomIJNS5_17SM90_U32x4_STSM_NES1N_EEEvEEEvvEEEEvNT_6ParamsE:
        .type           _ZN7cutlass13device_kernelINS_4gemm6kernel13GemmUniversalINS1_17GroupProblemShapeIN4cute5tupleIJiiiEEEEENS1_10collective13CollectiveMmaINS1_39MainloopSm90ArrayTmaGmmaWarpSpecializedILi8ENS6_IJNS5_1CILi1EEESD_SD_EEENS1_52KernelPtrArrayTmaWarpSpecializedPingpongFP8FastAccumEEENS6_IJNSC_ILi256EEENSC_ILi128EEENSC_ILi64EEEEEENS_12float_e4m3_tEPNS6_IJlSD_NSC_ILi0EEEEEESL_SO_NS5_8TiledMMAINS5_8MMA_AtomIJNS5_4SM904GMMA31MMA_64x128x32_F32E4M3E4M3_SS_TNILNSS_7ScaleInE1ELSU_1EEEEEENS5_6LayoutISE_NS6_IJSM_SM_SM_EEEEENS6_IJNS5_10UnderscoreES10_S10_EEEEENS5_13SM90_TMA_LOADENS5_14ComposedLayoutINS5_7SwizzleILi2ELi4ELi3EEENS5_18smem_ptr_flag_bitsILi8EEENSX_INS6_IJNSC_ILi8EEESJ_EEENS6_IJSJ_SD_EEEEEEEvNS5_8identityES13_S1D_vS1E_EENS_8epilogue10collective18CollectiveEpilogueINS1G_30Sm90PtrArrayTmaWarpSpecializedILi4ELi2ELi16ELb1ELb0ELi2EEEJSK_NS6_IJSJ_NSC_ILi32EEEEEENS_6half_tEPNS6_IJSD_lSM_EEES1N_S1P_NS1G_6fusion15FusionCallbacksIS1K_NS1Q_17LinearCombinationIS1N_fS1N_fLNS_15FloatRoundStyleE2EEESK_S1M_JEEES13_NS14_INS15_ILi3ELi4ELi3EEENS17_ILi16EEENSX_INS6_IJSJ_S19_EEENS6_IJSD_SJ_EEEEEEENS5_17SM75_U16x8_LDSM_TENS5_14SM90_TMA_STOREES21_NS5_17SM90_U16x8_STSM_TENS5_9Copy_AtomIJNS5_17SM90_U32x4_STSM_NES1N_EEEvEEEvvEEEEvNT_6ParamsE,@function
        .size           _ZN7cutlass13device_kernelINS_4gemm6kernel13GemmUniversalINS1_17GroupProblemShapeIN4cute5tupleIJiiiEEEEENS1_10collective13CollectiveMmaINS1_39MainloopSm90ArrayTmaGmmaWarpSpecializedILi8ENS6_IJNS5_1CILi1EEESD_SD_EEENS1_52KernelPtrArrayTmaWarpSpecializedPingpongFP8FastAccumEEENS6_IJNSC_ILi256EEENSC_ILi128EEENSC_ILi64EEEEEENS_12float_e4m3_tEPNS6_IJlSD_NSC_ILi0EEEEEESL_SO_NS5_8TiledMMAINS5_8MMA_AtomIJNS5_4SM904GMMA31MMA_64x128x32_F32E4M3E4M3_SS_TNILNSS_7ScaleInE1ELSU_1EEEEEENS5_6LayoutISE_NS6_IJSM_SM_SM_EEEEENS6_IJNS5_10UnderscoreES10_S10_EEEEENS5_13SM90_TMA_LOADENS5_14ComposedLayoutINS5_7SwizzleILi2ELi4ELi3EEENS5_18smem_ptr_flag_bitsILi8EEENSX_INS6_IJNSC_ILi8EEESJ_EEENS6_IJSJ_SD_EEEEEEEvNS5_8identityES13_S1D_vS1E_EENS_8epilogue10collective18CollectiveEpilogueINS1G_30Sm90PtrArrayTmaWarpSpecializedILi4ELi2ELi16ELb1ELb0ELi2EEEJSK_NS6_IJSJ_NSC_ILi32EEEEEENS_6half_tEPNS6_IJSD_lSM_EEES1N_S1P_NS1G_6fusion15FusionCallbacksIS1K_NS1Q_17LinearCombinationIS1N_fS1N_fLNS_15FloatRoundStyleE2EEESK_S1M_JEEES13_NS14_INS15_ILi3ELi4ELi3EEENS17_ILi16EEENSX_INS6_IJSJ_S19_EEENS6_IJSD_SJ_EEEEEEENS5_17SM75_U16x8_LDSM_TENS5_14SM90_TMA_STOREES21_NS5_17SM90_U16x8_STSM_TENS5_9Copy_AtomIJNS5_17SM90_U32x4_STSM_NES1N_EEEvEEEvvEEEEvNT_6ParamsE,(.L_x_438 - _ZN7cutlass13device_kernelINS_4gemm6kernel13GemmUniversalINS1_17GroupProblemShapeIN4cute5tupleIJiiiEEEEENS1_10collective13CollectiveMmaINS1_39MainloopSm90ArrayTmaGmmaWarpSpecializedILi8ENS6_IJNS5_1CILi1EEESD_SD_EEENS1_52KernelPtrArrayTmaWarpSpecializedPingpongFP8FastAccumEEENS6_IJNSC_ILi256EEENSC_ILi128EEENSC_ILi64EEEEEENS_12float_e4m3_tEPNS6_IJlSD_NSC_ILi0EEEEEESL_SO_NS5_8TiledMMAINS5_8MMA_AtomIJNS5_4SM904GMMA31MMA_64x128x32_F32E4M3E4M3_SS_TNILNSS_7ScaleInE1ELSU_1EEEEEENS5_6LayoutISE_NS6_IJSM_SM_SM_EEEEENS6_IJNS5_10UnderscoreES10_S10_EEEEENS5_13SM90_TMA_LOADENS5_14ComposedLayoutINS5_7SwizzleILi2ELi4ELi3EEENS5_18smem_ptr_flag_bitsILi8EEENSX_INS6_IJNSC_ILi8EEESJ_EEENS6_IJSJ_SD_EEEEEEEvNS5_8identityES13_S1D_vS1E_EENS_8epilogue10collective18CollectiveEpilogueINS1G_30Sm90PtrArrayTmaWarpSpecializedILi4ELi2ELi16ELb1ELb0ELi2EEEJSK_NS6_IJSJ_NSC_ILi32EEEEEENS_6half_tEPNS6_IJSD_lSM_EEES1N_S1P_NS1G_6fusion15FusionCallbacksIS1K_NS1Q_17LinearCombinationIS1N_fS1N_fLNS_15FloatRoundStyleE2EEESK_S1M_JEEES13_NS14_INS15_ILi3ELi4ELi3EEENS17_ILi16EEENSX_INS6_IJSJ_S19_EEENS6_IJSD_SJ_EEEEEEENS5_17SM75_U16x8_LDSM_TENS5_14SM90_TMA_STOREES21_NS5_17SM90_U16x8_STSM_TENS5_9Copy_AtomIJNS5_17SM90_U32x4_STSM_NES1N_EEEvEEEvvEEEEvNT_6ParamsE)
        .other          _ZN7cutlass13device_kernelINS_4gemm6kernel13GemmUniversalINS1_17GroupProblemShapeIN4cute5tupleIJiiiEEEEENS1_10collective13CollectiveMmaINS1_39MainloopSm90ArrayTmaGmmaWarpSpecializedILi8ENS6_IJNS5_1CILi1EEESD_SD_EEENS1_52KernelPtrArrayTmaWarpSpecializedPingpongFP8FastAccumEEENS6_IJNSC_ILi256EEENSC_ILi128EEENSC_ILi64EEEEEENS_12float_e4m3_tEPNS6_IJlSD_NSC_ILi0EEEEEESL_SO_NS5_8TiledMMAINS5_8MMA_AtomIJNS5_4SM904GMMA31MMA_64x128x32_F32E4M3E4M3_SS_TNILNSS_7ScaleInE1ELSU_1EEEEEENS5_6LayoutISE_NS6_IJSM_SM_SM_EEEEENS6_IJNS5_10UnderscoreES10_S10_EEEEENS5_13SM90_TMA_LOADENS5_14ComposedLayoutINS5_7SwizzleILi2ELi4ELi3EEENS5_18smem_ptr_flag_bitsILi8EEENSX_INS6_IJNSC_ILi8EEESJ_EEENS6_IJSJ_SD_EEEEEEEvNS5_8identityES13_S1D_vS1E_EENS_8epilogue10collective18CollectiveEpilogueINS1G_30Sm90PtrArrayTmaWarpSpecializedILi4ELi2ELi16ELb1ELb0ELi2EEEJSK_NS6_IJSJ_NSC_ILi32EEEEEENS_6half_tEPNS6_IJSD_lSM_EEES1N_S1P_NS1G_6fusion15FusionCallbacksIS1K_NS1Q_17LinearCombinationIS1N_fS1N_fLNS_15FloatRoundStyleE2EEESK_S1M_JEEES13_NS14_INS15_ILi3ELi4ELi3EEENS17_ILi16EEENSX_INS6_IJSJ_S19_EEENS6_IJSD_SJ_EEEEEEENS5_17SM75_U16x8_LDSM_TENS5_14SM90_TMA_STOREES21_NS5_17SM90_U16x8_STSM_TENS5_9Copy_AtomIJNS5_17SM90_U32x4_STSM_NES1N_EEEvEEEvvEEEEvNT_6ParamsE,@"STO_CUDA_ENTRY STV_DEFAULT"
_ZN7cutlass13device_kernelINS_4gemm6kernel13GemmUniversalINS1_17GroupProblemShapeIN4cute5tupleIJiiiEEEEENS1_10collective13CollectiveMmaINS1_39MainloopSm90ArrayTmaGmmaWarpSpecializedILi8ENS6_IJNS5_1CILi1EEESD_SD_EEENS1_52KernelPtrArrayTmaWarpSpecializedPingpongFP8FastAccumEEENS6_IJNSC_ILi256EEENSC_ILi128EEENSC_ILi64EEEEEENS_12float_e4m3_tEPNS6_IJlSD_NSC_ILi0EEEEEESL_SO_NS5_8TiledMMAINS5_8MMA_AtomIJNS5_4SM904GMMA31MMA_64x128x32_F32E4M3E4M3_SS_TNILNSS_7ScaleInE1ELSU_1EEEEEENS5_6LayoutISE_NS6_IJSM_SM_SM_EEEEENS6_IJNS5_10UnderscoreES10_S10_EEEEENS5_13SM90_TMA_LOADENS5_14ComposedLayoutINS5_7SwizzleILi2ELi4ELi3EEENS5_18smem_ptr_flag_bitsILi8EEENSX_INS6_IJNSC_ILi8EEESJ_EEENS6_IJSJ_SD_EEEEEEEvNS5_8identityES13_S1D_vS1E_EENS_8epilogue10collective18CollectiveEpilogueINS1G_30Sm90PtrArrayTmaWarpSpecializedILi4ELi2ELi16ELb1ELb0ELi2EEEJSK_NS6_IJSJ_NSC_ILi32EEEEEENS_6half_tEPNS6_IJSD_lSM_EEES1N_S1P_NS1G_6fusion15FusionCallbacksIS1K_NS1Q_17LinearCombinationIS1N_fS1N_fLNS_15FloatRoundStyleE2EEESK_S1M_JEEES13_NS14_INS15_ILi3ELi4ELi3EEENS17_ILi16EEENSX_INS6_IJSJ_S19_EEENS6_IJSD_SJ_EEEEEEENS5_17SM75_U16x8_LDSM_TENS5_14SM90_TMA_STOREES21_NS5_17SM90_U16x8_STSM_TENS5_9Copy_AtomIJNS5_17SM90_U32x4_STSM_NES1N_EEEvEEEvvEEEEvNT_6ParamsE:
[----:B------:R-:W1:Y:S02]  /*0000*/  LDC R1, c[0x0][0x28] ;  /* 0x00000a00ff017b82 */ /* 0x000e640000000800 */
[----:B-1----:R-:W-:-:S06]  /*0010*/  VIADD R1, R1, 0xfffffd20 ;  /* 0xfffffd2001017836 */ /* 0x002fcc0000000000 */
[----:B------:R-:W1:Y:S01]  /*0020*/  LDC.64 R6, c[0x0][0x918] ;  /* 0x00024600ff067b82 */ /* 0x000e620000000a00 */
[----:B------:R-:W-:Y:S01]  /*0030*/  ULDC.64 UR38, c[0x0][0x208] ;  /* 0x0000820000267ab9 */ /* 0x000fe20000000a00 */
[----:B------:R-:W2:Y:S01]  /*0040*/  S2R R21, SR_TID.X ;  /* 0x0000000000157919 */ /* 0x000ea20000002100 */
[----:B------:R-:W-:Y:S01]  /*0050*/  ULDC UR4, c[0x0][0x910] ;  /* 0x0002440000047ab9 */ /* 0x000fe20000000800 */
[----:B------:R-:W-:Y:S01]  /*0060*/  ULDC.64 UR20, c[0x0][0x8d0] ;  /* 0x0002340000147ab9 */ /* 0x000fe20000000a00 */
[----:B------:R-:W-:Y:S01]  /*0070*/  ULDC.64 UR14, c[0x0][0x8c8] ;  /* 0x00023200000e7ab9 */ /* 0x000fe20000000a00 */
[----:B------:R-:W-:Y:S01]  /*0080*/  MOV R8, RZ ;  /* 0x000000ff00087202 */ /* 0x000fe20000000f00 */
[----:B------:R-:W-:Y:S01]  /*0090*/  IMAD.MOV.U32 R0, RZ, RZ, RZ ;  /* 0x000000ffff007224 */ /* 0x000fe200078e00ff */
[----:B------:R-:W-:Y:S01]  /*00a0*/  S2UR UR6, SR_CTAID.Y ;  /* 0x00000000000679c3 */ /* 0x000fe20000002600 */
[----:B------:R-:W-:Y:S01]  /*00b0*/  ULDC.64 UR22, c[0x0][0x8e8] ;  /* 0x00023a0000167ab9 */ /* 0x000fe20000000a00 */
[----:B------:R-:W-:Y:S01]  /*00c0*/  ULDC.64 UR16, c[0x0][0x8e0] ;  /* 0x0002380000107ab9 */ /* 0x000fe20000000a00 */
[----:B-1----:R-:W3:Y:S01]  /*00d0*/  LDG.E R9, desc[UR38][R6.64] ;  /* 0x0000002606097981 */ /* 0x002ee2000c1e1900 */
[----:B------:R-:W-:-:S03]  /*00e0*/  IMAD.U32 R3, RZ, RZ, UR4 ;  /* 0x00000004ff037e24 */ /* 0x000fc6000f8e00ff */
[----:B------:R-:W4:Y:S01]  /*00f0*/  LDG.E R2, desc[UR38][R6.64+0x4] ;  /* 0x0000042606027981 */ /* 0x000f22000c1e1900 */
[----:B--2---:R-:W-:Y:S01]  /*0100*/  LOP3.LUT R20, R21, 0x1f, RZ, 0xc0, !PT ;  /* 0x0000001f15147812 */ /* 0x004fe200078ec0ff */
[----:B------:R-:W-:Y:S01]  /*0110*/  UISETP.NE.U32.AND UP0, UPT, UR20, URZ, UPT ;  /* 0x0000003f1400728c */ /* 0x000fe2000bf05070 */
[----:B------:R-:W1:Y:S01]  /*0120*/  S2UR UR57, SR_CTAID.X ;  /* 0x00000000003979c3 */ /* 0x000e620000002500 */
[----:B------:R-:W-:Y:S01]  /*0130*/  ULDC UR4, c[0x0][0x908] ;  /* 0x0002420000047ab9 */ /* 0x000fe20000000800 */
[----:B------:R-:W-:Y:S01]  /*0140*/  ISETP.GE.AND P0, PT, R20, R3, PT ;  /* 0x000000031400720c */ /* 0x000fe20003f06270 */
[----:B------:R-:W-:Y:S02]  /*0150*/  UISETP.NE.AND.EX UP0, UPT, UR21, URZ, UPT, UP0 ;  /* 0x0000003f1500728c */ /* 0x000fe4000bf05300 */
[----:B------:R-:W-:-:S09]  /*0160*/  UISETP.NE.AND UP3, UPT, UR4, 0x1, UPT ;  /* 0x000000010400788c */ /* 0x000fd2000bf65270 */
[----:B------:R-:W-:Y:S01]  /*0170*/  @UP0 ULDC UR18, c[0x0][0x8dc] ;  /* 0x0002370000120ab9 */ /* 0x000fe20000000800 */
[----:B------:R-:W2:Y:S01]  /*0180*/  @!P0 LDC.64 R4, c[0x0][0x918] ;  /* 0x00024600ff048b82 */ /* 0x000ea20000000a00 */
[----:B------:R-:W-:Y:S01]  /*0190*/  @UP3 ULDC UR8, c[0x0][0x10] ;  /* 0x0000040000083ab9 */ /* 0x000fe20000000800 */
[----:B------:R-:W-:Y:S01]  /*01a0*/  @UP3 UMOV UR7, URZ ;  /* 0x0000003f00073c82 */ /* 0x000fe20008000000 */
[----:B------:R-:W-:Y:S01]  /*01b0*/  @!UP3 ULDC UR10, c[0x0][0xc] ;  /* 0x00000300000abab9 */ /* 0x000fe20000000800 */
[----:B-1----:R-:W-:-:S03]  /*01c0*/  @UP3 UIMAD.WIDE.U32 UR8, UR57, UR8, UR6 ;  /* 0x00000008390832a5 */ /* 0x002fc6000f8e0006 */
[----:B------:R-:W-:Y:S01]  /*01d0*/  @UP3 UMOV UR7, URZ ;  /* 0x0000003f00073c82 */ /* 0x000fe20008000000 */
[----:B--2---:R-:W-:-:S05]  /*01e0*/  @!P0 IMAD.WIDE.U32 R4, R20, 0xc, R4 ;  /* 0x0000000c14048825 */ /* 0x004fca00078e0004 */
[----:B------:R1:W5:Y:S04]  /*01f0*/  @!P0 LDG.E R8, desc[UR38][R4.64] ;  /* 0x0000002604088981 */ /* 0x000368000c1e1900 */
[----:B------:R1:W5:Y:S01]  /*0200*/  @!P0 LDG.E R0, desc[UR38][R4.64+0x4] ;  /* 0x0000042604008981 */ /* 0x000362000c1e1900 */
[----:B------:R-:W-:Y:S01]  /*0210*/  ISETP.NE.U32.AND P0, PT, RZ, UR22, PT ;  /* 0x00000016ff007c0c */ /* 0x000fe2000bf05070 */
[----:B------:R-:W-:-:S03]  /*0220*/  @UP3 UIADD3 UR7, UR9, UR7, URZ ;  /* 0x0000000709073290 */ /* 0x000fc6000fffe03f */
[----:B------:R-:W-:Y:S02]  /*0230*/  ISETP.NE.AND.EX P0, PT, RZ, UR23, PT, P0 ;  /* 0x00000017ff007c0c */ /* 0x000fe4000bf05300 */
[----:B---3--:R-:W-:-:S13]  /*0240*/  R2UR UR12, R9 ;  /* 0x00000000090c72ca */ /* 0x008fda00000e0000 */
[----:B------:R-:W-:-:S04]  /*0250*/  UIADD3 UR11, UP1, UR12, UR14, URZ ;  /* 0x0000000e0c0b7290 */ /* 0x000fc8000ff3e03f */
[----:B------:R-:W-:Y:S02]  /*0260*/  ULEA.HI.X.SX32 UR12, UR12, UR15, 0x1, UP1 ;  /* 0x0000000f0c0c7291 */ /* 0x000fe400088f0e3f */
[----:B------:R-:W-:Y:S01]  /*0270*/  UIADD3 UR11, UP1, UR11, -0x1, URZ ;  /* 0xffffffff0b0b7890 */ /* 0x000fe2000ff3e03f */
[----:B----4-:R-:W-:-:S03]  /*0280*/  R2UR UR26, R2 ;  /* 0x00000000021a72ca */ /* 0x010fc600000e0000 */
[----:B------:R-:W-:Y:S02]  /*0290*/  UIADD3.X UR12, UR12, -0x1, URZ, UP1, !UPT ;  /* 0xffffffff0c0c7890 */ /* 0x000fe40008ffe43f */
[----:B------:R-:W-:-:S04]  /*02a0*/  @UP0 UIADD3 UR18, UP1, UR11, UR18, URZ ;  /* 0x000000120b120290 */ /* 0x000fc8000ff3e03f */
[----:B------:R-:W-:-:S04]  /*02b0*/  @UP0 UIADD3.X UR28, URZ, UR12, URZ, UP1, !UPT ;  /* 0x0000000c3f1c0290 */ /* 0x000fc80008ffe43f */
[----:B------:R-:W-:Y:S02]  /*02c0*/  @UP0 UIMAD.WIDE.U32 UR4, UR28, UR20, URZ ;  /* 0x000000141c0402a5 */ /* 0x000fe4000f8e003f */
[----:B------:R-:W-:Y:S02]  /*02d0*/  UIADD3 UR13, UP2, UR26, UR16, URZ ;  /* 0x000000101a0d7290 */ /* 0x000fe4000ff5e03f */
[----:B------:R-:W-:Y:S02]  /*02e0*/  @UP0 UIMAD.WIDE.U32 UR24, UP1, UR18, UR21, UR4 ;  /* 0x00000015121802a5 */ /* 0x000fe4000f820004 */
[----:B------:R-:W-:Y:S02]  /*02f0*/  @UP0 UIMAD.WIDE.U32 UR18, UR18, UR20, URZ ;  /* 0x00000014121202a5 */ /* 0x000fe4000f8e003f */
[----:B------:R-:W-:Y:S02]  /*0300*/  @UP0 UIADD3.X UR27, URZ, URZ, URZ, UP1, !UPT ;  /* 0x0000003f3f1b0290 */ /* 0x000fe40008ffe43f */
[----:B------:R-:W-:Y:S01]  /*0310*/  @UP0 UIADD3 URZ, UP1, UR19, UR24, URZ ;  /* 0x00000018133f0290 */ /* 0x000fe2000ff3e03f */
[----:B------:R-:W-:Y:S01]  /*0320*/  UMOV UR4, UR57 ;  /* 0x0000003900047c82 */ /* 0x000fe20008000000 */
[----:B------:R-:W-:Y:S01]  /*0330*/  UMOV UR5, URZ ;  /* 0x0000003f00057c82 */ /* 0x000fe20008000000 */
[----:B------:R-:W-:-:S02]  /*0340*/  ULEA.HI.X.SX32 UR9, UR26, UR17, 0x1, UP2 ;  /* 0x000000111a097291 */ /* 0x000fc400090f0e3f */
[----:B------:R-:W-:Y:S01]  /*0350*/  @!UP3 UIMAD.WIDE.U32 UR4, UR10, UR6, UR4 ;  /* 0x000000060a04b2a5 */ /* 0x000fe2000f8e0004 */
[----:B------:R-:W-:Y:S02]  /*0360*/  @UP0 UMOV UR26, UR25 ;  /* 0x00000019001a0c82 */ /* 0x000fe40008000000 */
[----:B------:R-:W-:Y:S02]  /*0370*/  @UP0 UIMAD.WIDE.U32.X UR18, UR28, UR21, UR26, UP1 ;  /* 0x000000151c1202a5 */ /* 0x000fe400088e041a */
[----:B------:R-:W-:Y:S02]  /*0380*/  UIADD3 UR6, UP1, UR13, -0x1, URZ ;  /* 0xffffffff0d067890 */ /* 0x000fe4000ff3e03f */
[----:B------:R-:W-:Y:S01]  /*0390*/  @!UP3 UMOV UR7, UR5 ;  /* 0x000000050007bc82 */ /* 0x000fe20008000000 */
[----:B------:R-:W-:Y:S01]  /*03a0*/  @!UP3 UMOV UR8, UR4 ;  /* 0x000000040008bc82 */ /* 0x000fe20008000000 */
[----:B------:R-:W-:Y:S01]  /*03b0*/  UIADD3.X UR5, UR9, -0x1, URZ, UP1, !UPT ;  /* 0xffffffff09057890 */ /* 0x000fe20008ffe43f */
[----:B------:R-:W-:Y:S01]  /*03c0*/  @UP0 UMOV UR11, UR18 ;  /* 0x00000012000b0c82 */ /* 0x000fe20008000000 */
[----:B------:R-:W-:Y:S01]  /*03d0*/  @UP0 UMOV UR12, UR19 ;  /* 0x00000013000c0c82 */ /* 0x000fe20008000000 */
[----:B-1----:R-:W-:Y:S09]  /*03e0*/  @!P0 BRA `(.L_x_0) ;  /* 0x00000000002c8947 */ /* 0x002ff20003800000 */
[----:B------:R-:W-:Y:S02]  /*03f0*/  ULDC UR4, c[0x0][0x8f4] ;  /* 0x00023d0000047ab9 */ /* 0x000fe40000000800 */
[----:B------:R-:W-:-:S04]  /*0400*/  UIADD3 UR6, UP1, UR6, UR4, URZ ;  /* 0x0000000406067290 */ /* 0x000fc8000ff3e03f */
[----:B------:R-:W-:-:S04]  /*0410*/  UIADD3.X UR9, URZ, UR5, URZ, UP1, !UPT ;  /* 0x000000053f097290 */ /* 0x000fc80008ffe43f */
[----:B------:R-:W-:-:S04]  /*0420*/  UIMAD.WIDE.U32 UR4, UR9, UR22, URZ ;  /* 0x00000016090472a5 */ /* 0x000fc8000f8e003f */
[----:B------:R-:W-:Y:S02]  /*0430*/  UIMAD.WIDE.U32 UR18, UP1, UR6, UR23, UR4 ;  /* 0x00000017061272a5 */ /* 0x000fe4000f820004 */
[----:B------:R-:W-:Y:S02]  /*0440*/  UIMAD.WIDE.U32 UR4, UR6, UR22, URZ ;  /* 0x00000016060472a5 */ /* 0x000fe4000f8e003f */
[----:B------:R-:W-:Y:S02]  /*0450*/  UIADD3.X UR25, URZ, URZ, URZ, UP1, !UPT ;  /* 0x0000003f3f197290 */ /* 0x000fe40008ffe43f */
[----:B------:R-:W-:Y:S01]  /*0460*/  UIADD3 URZ, UP1, UR5, UR18, URZ ;  /* 0x00000012053f7290 */ /* 0x000fe2000ff3e03f */
[----:B------:R-:W-:-:S03]  /*0470*/  UMOV UR24, UR19 ;  /* 0x0000001300187c82 */ /* 0x000fc60008000000 */
[----:B------:R-:W-:-:S07]  /*0480*/  UIMAD.WIDE.U32.X UR4, UR9, UR23, UR24, UP1 ;  /* 0x00000017090472a5 */ /* 0x000fce00088e0418 */
[----:B------:R-:W-:-:S05]  /*0490*/  UMOV UR6, UR4 ;  /* 0x0000000400067c82 */ /* 0x000fca0008000000 */
.L_x_0:
[----:B------:R-:W-:Y:S01]  /*04a0*/  ULDC UR9, c[0x0][0x934] ;  /* 0x00024d0000097ab9 */ /* 0x000fe20000000800 */
[----:B------:R-:W-:Y:S01]  /*04b0*/  ULDC UR10, c[0x0][0x904] ;  /* 0x00024100000a7ab9 */ /* 0x000fe20000000800 */
[----:B------:R-:W-:Y:S01]  /*04c0*/  ULDC UR4, c[0x0][0x938] ;  /* 0x00024e0000047ab9 */ /* 0x000fe20000000800 */
[----:B------:R-:W-:Y:S02]  /*04d0*/  USHF.L.U32 UR9, UR9, UR10, URZ ;  /* 0x0000000a09097299 */ /* 0x000fe4000800063f */
[----:B------:R-:W-:Y:S01]  /*04e0*/  USHF.L.U32 UR10, UR4, UR10, URZ ;  /* 0x0000000a040a7299 */ /* 0x000fe2000800063f */
[----:B------:R-:W-:Y:S01]  /*04f0*/  ULDC UR18, c[0x0][0x8d8] ;  /* 0x0002360000127ab9 */ /* 0x000fe20000000800 */
[----:B------:R-:W-:Y:S02]  /*0500*/  ULDC UR29, c[0x0][0x8f0] ;  /* 0x00023c00001d7ab9 */ /* 0x000fe40000000800 */
[----:B------:R-:W-:Y:S01]  /*0510*/  IMAD.U32 R10, RZ, RZ, UR9 ;  /* 0x00000009ff0a7e24 */ /* 0x000fe2000f8e00ff */
[----:B------:R-:W-:Y:S01]  /*0520*/  USHF.R.U64 UR11, UR11, UR18, UR12 ;  /* 0x000000120b0b7299 */ /* 0x000fe2000800120c */
[----:B------:R-:W-:Y:S01]  /*0530*/  MOV R9, UR10 ;  /* 0x0000000a00097c02 */ /* 0x000fe20008000f00 */
[----:B------:R-:W-:-:S02]  /*0540*/  USHF.R.U64 UR6, UR6, UR29, UR5 ;  /* 0x0000001d06067299 */ /* 0x000fc40008001205 */
[----:B------:R-:W-:Y:S01]  /*0550*/  IABS R2, R10 ;  /* 0x0000000a00027213 */ /* 0x000fe20000000000 */
[----:B------:R-:W-:Y:S01]  /*0560*/  UIADD3 UR11, UR11, -0x1, UR9 ;  /* 0xffffffff0b0b7890 */ /* 0x000fe2000fffe009 */
[----:B------:R-:W-:Y:S01]  /*0570*/  IABS R4, R9 ;  /* 0x0000000900047213 */ /* 0x000fe20000000000 */
[----:B------:R-:W-:Y:S01]  /*0580*/  UIADD3 UR6, UR6, -0x1, UR10 ;  /* 0xffffffff06067890 */ /* 0x000fe2000fffe00a */
[----:B------:R-:W-:Y:S01]  /*0590*/  R2UR UR27, R2 ;  /* 0x00000000021b72ca */ /* 0x000fe200000e0000 */
[----:B------:R-:W-:Y:S01]  /*05a0*/  UMOV UR4, URZ ;  /* 0x0000003f00047c82 */ /* 0x000fe20008000000 */
[----:B------:R-:W-:Y:S01]  /*05b0*/  UISETP.GE.AND UP5, UPT, UR11, URZ, UPT ;  /* 0x0000003f0b00728c */ /* 0x000fe2000bfa6270 */
[----:B------:R-:W-:Y:S01]  /*05c0*/  IMAD.MOV.U32 R2, RZ, RZ, R4 ;  /* 0x000000ffff027224 */ /* 0x000fe200078e0004 */
[----:B------:R-:W-:Y:S02]  /*05d0*/  UISETP.NE.AND UP4, UPT, UR9, URZ, UPT ;  /* 0x0000003f0900728c */ /* 0x000fe4000bf85270 */
[----:B------:R-:W-:-:S02]  /*05e0*/  ULOP3.LUT UR33, URZ, UR10, URZ, 0x33, !UPT ;  /* 0x0000000a3f217292 */ /* 0x000fc4000f8e333f */
[----:B------:R-:W-:Y:S01]  /*05f0*/  R2UR UR26, R2 ;  /* 0x00000000021a72ca */ /* 0x000fe200000e0000 */
[----:B------:R-:W-:-:S04]  /*0600*/  UMOV UR59, 0x1 ;  /* 0x00000001003b7882 */ /* 0x000fc80000000000 */
[----:B------:R-:W1:Y:S08]  /*0610*/  I2F.RP R2, UR27 ;  /* 0x0000001b00027d06 */ /* 0x000e700008209400 */
[----:B------:R-:W2:Y:S08]  /*0620*/  I2F.RP R5, UR26 ;  /* 0x0000001a00057d06 */ /* 0x000eb00008209400 */
[----:B-1----:R-:W1:Y:S08]  /*0630*/  MUFU.RCP R2, R2 ;  /* 0x0000000200027308 */ /* 0x002e700000001000 */
[----:B--2---:R-:W2:Y:S01]  /*0640*/  MUFU.RCP R5, R5 ;  /* 0x0000000500057308 */ /* 0x004ea20000001000 */
[----:B-1----:R-:W-:-:S02]  /*0650*/  VIADD R4, R2, 0xffffffe ;  /* 0x0ffffffe02047836 */ /* 0x002fc40000000000 */
[----:B------:R-:W-:-:S05]  /*0660*/  IMAD.U32 R2, RZ, RZ, UR11 ;  /* 0x0000000bff027e24 */ /* 0x000fca000f8e00ff */
[----:B------:R-:W1:Y:S01]  /*0670*/  F2I.FTZ.U32.TRUNC.NTZ R4, R4 ;  /* 0x0000000400047305 */ /* 0x000e62000021f000 */
[----:B------:R-:W-:Y:S02]  /*0680*/  IABS R2, R2 ;  /* 0x0000000200027213 */ /* 0x000fe40000000000 */
[----:B--2---:R-:W-:Y:S02]  /*0690*/  IADD3 R6, R5, 0xffffffe, RZ ;  /* 0x0ffffffe05067810 */ /* 0x004fe40007ffe0ff */
[----:B------:R-:W-:Y:S02]  /*06a0*/  IABS R5, R10 ;  /* 0x0000000a00057213 */ /* 0x000fe40000000000 */
[----:B------:R-:W-:Y:S02]  /*06b0*/  R2UR UR31, R2 ;  /* 0x00000000021f72ca */ /* 0x000fe400000e0000 */
[----:B------:R-:W2:Y:S01]  /*06c0*/  F2I.FTZ.U32.TRUNC.NTZ R6, R6 ;  /* 0x0000000600067305 */ /* 0x000ea2000021f000 */
[----:B------:R-:W-:-:S02]  /*06d0*/  IADD3 R5, RZ, -R5, RZ ;  /* 0x80000005ff057210 */ /* 0x000fc40007ffe0ff */
[----:B-1----:R-:W-:Y:S01]  /*06e0*/  R2UR UR5, R4 ;  /* 0x00000000040572ca */ /* 0x002fe200000e0000 */
[----:B------:R-:W-:Y:S01]  /*06f0*/  IMAD.U32 R4, RZ, RZ, UR6 ;  /* 0x00000006ff047e24 */ /* 0x000fe2000f8e00ff */
[----:B--2---:R-:W-:-:S04]  /*0700*/  R2UR UR13, R6 ;  /* 0x00000000060d72ca */ /* 0x004fc800000e0000 */
[----:B------:R-:W-:Y:S01]  /*0710*/  IABS R6, R4 ;  /* 0x0000000400067213 */ /* 0x000fe20000000000 */
[----:B------:R-:W-:-:S06]  /*0720*/  IMAD.MOV.U32 R4, RZ, RZ, R5 ;  /* 0x000000ffff047224 */ /* 0x000fcc00078e0005 */
[----:B------:R-:W-:Y:S01]  /*0730*/  UIADD3 UR12, URZ, -UR5, URZ ;  /* 0x800000053f0c7290 */ /* 0x000fe2000fffe03f */
[----:B------:R-:W-:Y:S01]  /*0740*/  IABS R5, R9 ;  /* 0x0000000900057213 */ /* 0x000fe20000000000 */
[----:B------:R-:W-:Y:S02]  /*0750*/  IMAD.MOV.U32 R2, RZ, RZ, R6 ;  /* 0x000000ffff027224 */ /* 0x000fe400078e0006 */
[----:B------:R-:W-:Y:S01]  /*0760*/  UIMAD UR12, UR12, UR27, URZ ;  /* 0x0000001b0c0c72a4 */ /* 0x000fe2000f8e023f */
[----:B------:R-:W-:Y:S02]  /*0770*/  IADD3 R5, RZ, -R5, RZ ;  /* 0x80000005ff057210 */ /* 0x000fe40007ffe0ff */
[----:B------:R-:W-:Y:S01]  /*0780*/  R2UR UR28, R4 ;  /* 0x00000000041c72ca */ /* 0x000fe200000e0000 */
[----:B------:R-:W-:Y:S01]  /*0790*/  UIMAD.WIDE.U32 UR4, UR5, UR12, UR4 ;  /* 0x0000000c050472a5 */ /* 0x000fe2000f8e0004 */
[----:B------:R-:W-:Y:S01]  /*07a0*/  R2UR UR32, R2 ;  /* 0x00000000022072ca */ /* 0x000fe200000e0000 */
[----:B------:R-:W-:Y:S01]  /*07b0*/  UIADD3 UR24, URZ, -UR13, URZ ;  /* 0x8000000d3f187290 */ /* 0x000fe2000fffe03f */
[----:B------:R-:W-:Y:S01]  /*07c0*/  IMAD.MOV.U32 R2, RZ, RZ, R5 ;  /* 0x000000ffff027224 */ /* 0x000fe200078e0005 */
[----:B------:R-:W-:Y:S01]  /*07d0*/  UMOV UR12, URZ ;  /* 0x0000003f000c7c82 */ /* 0x000fe20008000000 */
[----:B------:R-:W-:Y:S01]  /*07e0*/  SHF.R.U32.HI R4, RZ, 0x7, R21 ;  /* 0x00000007ff047819 */ /* 0x000fe20000011615 */
[----:B------:R-:W-:-:S02]  /*07f0*/  UIMAD UR24, UR24, UR26, URZ ;  /* 0x0000001a181872a4 */ /* 0x000fc4000f8e023f */
[----:B------:R-:W-:Y:S02]  /*0800*/  R2UR UR30, R2 ;  /* 0x00000000021e72ca */ /* 0x000fe400000e0000 */
[----:B------:R-:W-:Y:S01]  /*0810*/  UIMAD.WIDE.U32 UR24, UR13, UR24, UR12 ;  /* 0x000000180d1872a5 */ /* 0x000fe2000f8e000c */
[----:B------:R-:W-:Y:S01]  /*0820*/  SHF.R.U32.HI R2, RZ, 0x5, R21 ;  /* 0x00000005ff027819 */ /* 0x000fe20000011615 */
[----:B------:R-:W1:Y:S01]  /*0830*/  SHFL.IDX PT, R4, R4, RZ, 0x1f ;  /* 0x00001fff04047589 */ /* 0x000e6200000e0000 */
[----:B------:R-:W-:Y:S02]  /*0840*/  UMOV UR13, UR5 ;  /* 0x00000005000d7c82 */ /* 0x000fe40008000000 */
[----:B------:R-:W-:Y:S01]  /*0850*/  UIMAD.WIDE.U32 UR4, UR13, UR31, URZ ;  /* 0x0000001f0d0472a5 */ /* 0x000fe2000f8e003f */
[----:B------:R-:W2:Y:S01]  /*0860*/  SHFL.IDX PT, R5, R2, RZ, 0x1f ;  /* 0x00001fff02057589 */ /* 0x000ea200000e0000 */
[----:B------:R-:W-:Y:S02]  /*0870*/  UMOV UR19, UR25 ;  /* 0x0000001900137c82 */ /* 0x000fe40008000000 */
[----:B------:R-:W-:-:S02]  /*0880*/  UIMAD UR5, UR5, UR28, UR31 ;  /* 0x0000001c050572a4 */ /* 0x000fc4000f8e021f */
[----:B------:R-:W-:Y:S02]  /*0890*/  UIMAD.WIDE.U32 UR24, UR19, UR32, URZ ;  /* 0x00000020131872a5 */ /* 0x000fe4000f8e003f */
[----:B------:R-:W-:Y:S02]  /*08a0*/  UISETP.GT.U32.AND UP1, UPT, UR27, UR5, UPT ;  /* 0x000000051b00728c */ /* 0x000fe4000bf24070 */
[----:B------:R-:W-:Y:S02]  /*08b0*/  UIMAD UR25, UR25, UR30, UR32 ;  /* 0x0000001e191972a4 */ /* 0x000fe4000f8e0220 */
[----:B------:R-:W-:Y:S02]  /*08c0*/  ULOP3.LUT UR32, URZ, UR9, URZ, 0x33, !UPT ;  /* 0x000000093f207292 */ /* 0x000fe4000f8e333f */
[----:B------:R-:W-:-:S05]  /*08d0*/  UISETP.GT.U32.AND UP2, UPT, UR26, UR25, UPT ;  /* 0x000000191a00728c */ /* 0x000fca000bf44070 */
[----:B------:R-:W-:Y:S01]  /*08e0*/  @!UP1 UIADD3 UR5, UR5, -UR27, URZ ;  /* 0x8000001b05059290 */ /* 0x000fe2000fffe03f */
[----:B-1----:R-:W-:-:S03]  /*08f0*/  R2UR UR12, R4 ;  /* 0x00000000040c72ca */ /* 0x002fc600000e0000 */
[----:B------:R-:W-:Y:S02]  /*0900*/  UISETP.GT.U32.AND UP6, UPT, UR27, UR5, UPT ;  /* 0x000000051b00728c */ /* 0x000fe4000bfc4070 */
[----:B------:R-:W-:Y:S01]  /*0910*/  @!UP2 UIADD3 UR25, UR25, -UR26, URZ ;  /* 0x8000001a1919a290 */ /* 0x000fe2000fffe03f */
[----:B--2---:R-:W-:Y:S01]  /*0920*/  R2UR UR31, R5 ;  /* 0x00000000051f72ca */ /* 0x004fe200000e0000 */
[----:B------:R-:W-:Y:S02]  /*0930*/  UISETP.NE.AND UP2, UPT, UR10, URZ, UPT ;  /* 0x0000003f0a00728c */ /* 0x000fe4000bf45270 */
[----:B------:R-:W-:-:S05]  /*0940*/  UISETP.GT.U32.AND UP1, UPT, UR26, UR25, UPT ;  /* 0x000000191a00728c */ /* 0x000fca000bf24070 */
[----:B------:R-:W-:Y:S02]  /*0950*/  @!UP6 UIADD3 UR5, UR5, -UR27, URZ ;  /* 0x8000001b0505e290 */ /* 0x000fe4000fffe03f */
[----:B------:R-:W-:Y:S02]  /*0960*/  UISETP.GE.AND UP6, UPT, UR6, URZ, UPT ;  /* 0x0000003f0600728c */ /* 0x000fe4000bfc6270 */
[----:B------:R-:W-:Y:S01]  /*0970*/  @!UP5 UIADD3 UR5, -UR5, URZ, URZ ;  /* 0x0000003f0505d290 */ /* 0x000fe2000fffe13f */
[----:B------:R-:W-:Y:S01]  /*0980*/  ISETP.NE.AND P1, PT, RZ, UR31, PT ;  /* 0x0000001fff007c0c */ /* 0x000fe2000bf25270 */
[----:B------:R-:W-:Y:S02]  /*0990*/  @!UP1 UIADD3 UR25, UR25, -UR26, URZ ;  /* 0x8000001a19199290 */ /* 0x000fe4000fffe03f */
[----:B------:R-:W-:Y:S02]  /*09a0*/  USHF.R.S32.HI UR4, URZ, 0x1f, UR31 ;  /* 0x0000001f3f047899 */ /* 0x000fe4000801141f */
[----:B------:R-:W-:-:S02]  /*09b0*/  USEL UR5, UR32, UR5, !UP4 ;  /* 0x0000000520057287 */ /* 0x000fc4000e000000 */
[----:B------:R-:W-:Y:S02]  /*09c0*/  ULEA.HI UR4, UR4, UR31, URZ, 0x2 ;  /* 0x0000001f04047291 */ /* 0x000fe4000f8f103f */
[----:B------:R-:W-:Y:S02]  /*09d0*/  @!UP6 UIADD3 UR25, -UR25, URZ, URZ ;  /* 0x0000003f1919e290 */ /* 0x000fe4000fffe13f */
[----:B------:R-:W-:Y:S02]  /*09e0*/  ULOP3.LUT UR4, UR4, 0xfffffffc, URZ, 0xc0, !UPT ;  /* 0xfffffffc04047892 */ /* 0x000fe4000f8ec03f */
[----:B------:R-:W-:Y:S02]  /*09f0*/  USEL UR25, UR33, UR25, !UP2 ;  /* 0x0000001921197287 */ /* 0x000fe4000d000000 */
[----:B------:R-:W-:Y:S02]  /*0a00*/  UIADD3 UR5, UR11, -UR5, URZ ;  /* 0x800000050b057290 */ /* 0x000fe4000fffe03f */
[----:B------:R-:W-:-:S02]  /*0a10*/  UIADD3 UR25, UR6, -UR25, URZ ;  /* 0x8000001906197290 */ /* 0x000fc4000fffe03f */
[----:B------:R-:W-:Y:S02]  /*0a20*/  UIADD3 UR43, UR31, -UR4, URZ ;  /* 0x800000041f2b7290 */ /* 0x000fe4000fffe03f */
[----:B------:R-:W-:Y:S02]  /*0a30*/  UIMAD UR24, UR5, UR25, URZ ;  /* 0x00000019051872a4 */ /* 0x000fe4000f8e023f */
[----:B------:R-:W-:Y:S02]  /*0a40*/  USEL UR4, UR25, UR5, !UP3 ;  /* 0x0000000519047287 */ /* 0x000fe4000d800000 */
[----:B------:R-:W-:Y:S02]  /*0a50*/  UISETP.NE.AND UP1, UPT, UR12, URZ, UPT ;  /* 0x0000003f0c00728c */ /* 0x000fe4000bf25270 */
[----:B------:R-:W-:Y:S02]  /*0a60*/  USHF.R.S32.HI UR25, URZ, 0x1f, UR24 ;  /* 0x0000001f3f197899 */ /* 0x000fe40008011418 */
[----:B------:R-:W-:Y:S01]  /*0a70*/  IMAD.U32 R6, RZ, RZ, UR24 ;  /* 0x00000018ff067e24 */ /* 0x000fe2000f8e00ff */
[----:B------:R-:W-:-:S02]  /*0a80*/  USHF.R.S32.HI UR5, URZ, 0x1f, UR4 ;  /* 0x0000001f3f057899 */ /* 0x000fc40008011404 */
[----:B------:R-:W-:Y:S01]  /*0a90*/  IMAD.U32 R4, RZ, RZ, UR4 ;  /* 0x00000004ff047e24 */ /* 0x000fe2000f8e00ff */
[----:B------:R-:W-:Y:S01]  /*0aa0*/  UISETP.EQ.AND UP5, UPT, UR43, 0x3, !UP1 ;  /* 0x000000032b00788c */ /* 0x000fe2000cfa2270 */
[----:B------:R-:W-:-:S03]  /*0ab0*/  MOV R7, UR25 ;  /* 0x0000001900077c02 */ /* 0x000fc60008000f00 */
[----:B------:R-:W-:Y:S01]  /*0ac0*/  USEL UR59, UR59, 0x2, UP5 ;  /* 0x000000023b3b7887 */ /* 0x000fe2000a800000 */
[----:B------:R-:W-:Y:S01]  /*0ad0*/  IMAD.U32 R5, RZ, RZ, UR5 ;  /* 0x00000005ff057e24 */ /* 0x000fe2000f8e00ff */
[----:B------:R-:W-:Y:S10]  /*0ae0*/  @P1 BRA `(.L_x_1) ;  /* 0x0000000000841947 */ /* 0x000ff40003800000 */
[----:B------:R-:W-:Y:S01]  /*0af0*/  ELECT P1, URZ, PT ;  /* 0x00000000003f782f */ /* 0x000fe20003820000 */
[----:B------:R-:W-:-:S12]  /*0b00*/  BSSY B0, `(.L_x_1) ;  /* 0x000001f000007945 */ /* 0x000fd80003800000 */
[----:B------:R-:W-:Y:S05]  /*0b10*/  @!P1 BRA `(.L_x_2) ;  /* 0x0000000000749947 */ /* 0x000fea0003800000 */
[----:B------:R-:W1:Y:S01]  /*0b20*/  S2UR UR6, SR_CgaCtaId ;  /* 0x00000000000679c3 */ /* 0x000e620000008800 */
[----:B------:R-:W-:Y:S01]  /*0b30*/  UMOV UR4, 0x400 ;  /* 0x0000040000047882 */ /* 0x000fe20000000000 */
[----:B------:R-:W-:Y:S01]  /*0b40*/  UMOV UR5, 0x1 ;  /* 0x0000000100057882 */ /* 0x000fe20000000000 */
[----:B------:R-:W-:Y:S02]  /*0b50*/  UMOV UR24, 0x140 ;  /* 0x0000014000187882 */ /* 0x000fe40000000000 */
[----:B------:R-:W-:-:S04]  /*0b60*/  UIADD3 UR24, -UR24, 0x100000, URZ ;  /* 0x0010000018187890 */ /* 0x000fc8000fffe13f */
[----:B------:R-:W-:Y:S02]  /*0b70*/  USHF.L.U32 UR25, UR24, 0xb, URZ ;  /* 0x0000000b18197899 */ /* 0x000fe4000800063f */
[----:B------:R-:W-:Y:S02]  /*0b80*/  USHF.L.U32 UR24, UR24, 0x1, URZ ;  /* 0x0000000118187899 */ /* 0x000fe4000800063f */
[----:B-1----:R-:W-:Y:S02]  /*0b90*/  ULEA UR6, UR6, UR4, 0x18 ;  /* 0x0000000406067291 */ /* 0x002fe4000f8ec03f */
[----:B------:R-:W-:-:S04]  /*0ba0*/  UIADD3 UR4, -UR5, 0x100000, URZ ;  /* 0x0010000005047890 */ /* 0x000fc8000fffe13f */
[----:B------:R-:W-:Y:S02]  /*0bb0*/  USHF.L.U32 UR5, UR4, 0xb, URZ ;  /* 0x0000000b04057899 */ /* 0x000fe4000800063f */
[----:B------:R-:W-:Y:S01]  /*0bc0*/  USHF.L.U32 UR4, UR4, 0x1, URZ ;  /* 0x0000000104047899 */ /* 0x000fe2000800063f */
[----:B------:R-:W1:Y:S11]  /*0bd0*/  FENCE.VIEW.ASYNC.S ;  /* 0x00000000000073c6 */ /* 0x000e760000000000 */
[----:B-1----:R1:W2:Y:S01]  /*0be0*/  SYNCS.EXCH.64 URZ, [UR6+0x34400], UR4 ;  /* 0x03440004063f75b2 */ /* 0x0022a20008000100 */
[----:B------:R1:W3:Y:S01]  /*0bf0*/  SYNCS.EXCH.64 URZ, [UR6+0x34440], UR24 ;  /* 0x03444018063f75b2 */ /* 0x0002e20008000100 */
[----:B------:R1:W4:Y:S01]  /*0c00*/  SYNCS.EXCH.64 URZ, [UR6+0x34408], UR4 ;  /* 0x03440804063f75b2 */ /* 0x0003220008000100 */
[----:B------:R1:W1:Y:S01]  /*0c10*/  SYNCS.EXCH.64 URZ, [UR6+0x34448], UR24 ;  /* 0x03444818063f75b2 */ /* 0x0002620008000100 */
        /* <DEDUP_REMOVED lines=12> */
[----:B------:R-:W-:Y:S01]  /*0ce0*/  NOP ;  /* 0x0000000000007918 */ /* 0x000fe20000000000 */
.L_x_2:
[----:B-1----:R-:W-:Y:S05]  /*0cf0*/  BSYNC B0 ;  /* 0x0000000000007941 */ /* 0x002fea0003800000 */
.L_x_1:
[----:B------:R-:W1:Y:S01]  /*0d00*/  SHFL.IDX PT, R11, R2, RZ, 0x1f ;  /* 0x00001fff020b7589 */ /* 0x000e6200000e0000 */
[----:B------:R-:W-:Y:S01]  /*0d10*/  UIADD3 UR31, UR12, -0x1, URZ ;  /* 0xffffffff0c1f7890 */ /* 0x000fe2000fffe03f */
[----:B------:R-:W-:Y:S01]  /*0d20*/  NOP ;  /* 0x0000000000007918 */ /* 0x000fe20000000000 */
[----:B------:R-:W-:Y:S02]  /*0d30*/  UISETP.LT.U32.AND UP6, UPT, UR43, 0x2, !UP1 ;  /* 0x000000022b00788c */ /* 0x000fe4000cfc1070 */
[----:B------:R-:W-:Y:S02]  /*0d40*/  UISETP.GE.U32.AND UP5, UPT, UR31, 0x2, UPT ;  /* 0x000000021f00788c */ /* 0x000fe4000bfa6070 */
[----:B------:R-:W-:-:S04]  /*0d50*/  USEL UR40, URZ, 0x1, !UP6 ;  /* 0x000000013f287887 */ /* 0x000fc8000f000000 */
[----:B------:R-:W-:Y:S01]  /*0d60*/  USEL UR40, UR40, 0x2, UP5 ;  /* 0x0000000228287887 */ /* 0x000fe2000a800000 */
[----:B-1----:R-:W-:-:S13]  /*0d70*/  ISETP.NE.AND P1, PT, R11, RZ, PT ;  /* 0x000000ff0b00720c */ /* 0x002fda0003f25270 */
[----:B------:R-:W-:Y:S05]  /*0d80*/  @P1 BRA `(.L_x_3) ;  /* 0x0000000000841947 */ /* 0x000fea0003800000 */
[----:B------:R-:W-:Y:S01]  /*0d90*/  ELECT P1, URZ, PT ;  /* 0x00000000003f782f */ /* 0x000fe20003820000 */
[----:B------:R-:W-:-:S12]  /*0da0*/  BSSY B0, `(.L_x_3) ;  /* 0x000001f000007945 */ /* 0x000fd80003800000 */
[----:B------:R-:W-:Y:S05]  /*0db0*/  @!P1 BRA `(.L_x_4) ;  /* 0x0000000000749947 */ /* 0x000fea0003800000 */
[----:B------:R-:W1:Y:S01]  /*0dc0*/  S2UR UR5, SR_CgaCtaId ;  /* 0x00000000000579c3 */ /* 0x000e620000008800 */
[----:B------:R-:W-:Y:S01]  /*0dd0*/  UMOV UR4, 0x400 ;  /* 0x0000040000047882 */ /* 0x000fe20000000000 */
[----:B------:R-:W-:Y:S01]  /*0de0*/  UMOV UR24, 0x1 ;  /* 0x0000000100187882 */ /* 0x000fe20000000000 */
[----:B------:R-:W-:Y:S01]  /*0df0*/  UMOV UR11, 0x80 ;  /* 0x00000080000b7882 */ /* 0x000fe20000000000 */
[----:B------:R-:W-:-:S04]  /*0e00*/  UIADD3 UR24, -UR24, 0x100000, URZ ;  /* 0x0010000018187890 */ /* 0x000fc8000fffe13f */
[----:B------:R-:W-:Y:S02]  /*0e10*/  USHF.L.U32 UR25, UR24, 0xb, URZ ;  /* 0x0000000b18197899 */ /* 0x000fe4000800063f */
[----:B------:R-:W-:Y:S02]  /*0e20*/  USHF.L.U32 UR24, UR24, 0x1, URZ ;  /* 0x0000000118187899 */ /* 0x000fe4000800063f */
[----:B-1----:R-:W-:Y:S02]  /*0e30*/  ULEA UR6, UR5, UR4, 0x18 ;  /* 0x0000000405067291 */ /* 0x002fe4000f8ec03f */
[----:B------:R-:W-:-:S04]  /*0e40*/  UIADD3 UR4, -UR11, 0x100000, URZ ;  /* 0x001000000b047890 */ /* 0x000fc8000fffe13f */
[----:B------:R-:W-:Y:S02]  /*0e50*/  USHF.L.U32 UR5, UR4, 0xb, URZ ;  /* 0x0000000b04057899 */ /* 0x000fe4000800063f */
[----:B------:R-:W-:Y:S01]  /*0e60*/  USHF.L.U32 UR4, UR4, 0x1, URZ ;  /* 0x0000000104047899 */ /* 0x000fe2000800063f */
[----:B------:R-:W1:Y:S03]  /*0e70*/  FENCE.VIEW.ASYNC.S ;  /* 0x00000000000073c6 */ /* 0x000e660000000000 */
[----:B-1----:R1:W1:Y:S08]  /*0e80*/  SYNCS.EXCH.64 URZ, [UR6+0x34480], UR24 ;  /* 0x03448018063f75b2 */ /* 0x0022700008000100 */
        /* <DEDUP_REMOVED lines=16> */
.L_x_4:
[----:B-1----:R-:W-:Y:S05]  /*0f90*/  BSYNC B0 ;  /* 0x0000000000007941 */ /* 0x002fea0003800000 */
.L_x_3:
[----:B------:R-:W1:Y:S01]  /*0fa0*/  SHFL.IDX PT, R11, R2, RZ, 0x1f ;  /* 0x00001fff020b7589 */ /* 0x000e6200000e0000 */
[----:B------:R-:W-:Y:S01]  /*0fb0*/  UISETP.EQ.AND UP6, UPT, UR43, 0x2, !UP1 ;  /* 0x000000022b00788c */ /* 0x000fe2000cfc2270 */
[----:B------:R-:W-:-:S03]  /*0fc0*/  NOP ;  /* 0x0000000000007918 */ /* 0x000fc60000000000 */
[----:B------:R-:W-:-:S04]  /*0fd0*/  USEL UR61, URZ, 0x1, !UP6 ;  /* 0x000000013f3d7887 */ /* 0x000fc8000f000000 */
[----:B------:R-:W-:Y:S01]  /*0fe0*/  USEL UR61, UR61, 0x2, UP5 ;  /* 0x000000023d3d7887 */ /* 0x000fe2000a800000 */
[----:B-1----:R-:W-:-:S13]  /*0ff0*/  ISETP.NE.AND P1, PT, R11, RZ, PT ;  /* 0x000000ff0b00720c */ /* 0x002fda0003f25270 */
[----:B------:R-:W-:Y:S05]  /*1000*/  @P1 BRA `(.L_x_5) ;  /* 0x0000000000581947 */ /* 0x000fea0003800000 */
[----:B------:R-:W1:Y:S01]  /*1010*/  S2UR UR5, SR_CgaCtaId ;  /* 0x00000000000579c3 */ /* 0x000e620000008800 */
[----:B------:R-:W-:Y:S01]  /*1020*/  UMOV UR4, 0x400 ;  /* 0x0000040000047882 */ /* 0x000fe20000000000 */
[----:B------:R-:W-:Y:S01]  /*1030*/  UMOV UR11, 0x20 ;  /* 0x00000020000b7882 */ /* 0x000fe20000000000 */
[----:B------:R-:W-:Y:S01]  /*1040*/  UMOV UR24, 0x80 ;  /* 0x0000008000187882 */ /* 0x000fe20000000000 */
[----:B------:R-:W-:Y:S01]  /*1050*/  ELECT P1, URZ, PT ;  /* 0x00000000003f782f */ /* 0x000fe20003820000 */
        /* <DEDUP_REMOVED lines=8> */
[----:B-1----:R1:W1:Y:S01]  /*10e0*/  SYNCS.EXCH.64 URZ, [UR6+0x34500], UR4 ;  /* 0x03450004063f75b2 */ /* 0x0022620008000100 */
        /* <DEDUP_REMOVED lines=8> */
.L_x_5:
[----:B------:R-:W2:Y:S01]  /*1170*/  SHFL.IDX PT, R12, R2, RZ, 0x1f ;  /* 0x00001fff020c7589 */ /* 0x000ea200000e0000 */
[----:B------:R-:W-:Y:S01]  /*1180*/  ELECT P1, URZ, PT ;  /* 0x00000000003f782f */ /* 0x000fe20003820000 */
[----:B------:R-:W-:Y:S01]  /*1190*/  NOP ;  /* 0x0000000000007918 */ /* 0x000fe20000000000 */
[----:B------:R-:W-:Y:S01]  /*11a0*/  ELECT P2, URZ, PT ;  /* 0x00000000003f782f */ /* 0x000fe20003840000 */
[----:B------:R-:W3:Y:S01]  /*11b0*/  SHFL.IDX PT, R11, R2, RZ, 0x1f ;  /* 0x00001fff020b7589 */ /* 0x000ee200000e0000 */
[----:B------:R-:W-:Y:S01]  /*11c0*/  UMOV UR11, 0x20 ;  /* 0x00000020000b7882 */ /* 0x000fe20000000000 */
[----:B-1----:R-:W-:Y:S01]  /*11d0*/  UMOV UR25, 0x80 ;  /* 0x0000008000197882 */ /* 0x002fe20000000000 */
[----:B------:R-:W-:Y:S01]  /*11e0*/  ULDC UR60, c[0x0][0xc] ;  /* 0x00000300003c7ab9 */ /* 0x000fe20000000800 */
[----:B------:R-:W-:Y:S01]  /*11f0*/  IMAD.MOV.U32 R16, RZ, RZ, -0x1 ;  /* 0xffffffffff107424 */ /* 0x000fe200078e00ff */
[----:B------:R-:W-:Y:S01]  /*1200*/  MOV R18, 0xffffffff ;  /* 0xffffffff00127802 */ /* 0x000fe20000000f00 */
[----:B------:R-:W-:Y:S01]  /*1210*/  IMAD.MOV.U32 R17, RZ, RZ, -0x1 ;  /* 0xffffffffff117424 */ /* 0x000fe200078e00ff */
[----:B--2---:R-:W-:-:S02]  /*1220*/  ISETP.NE.OR P1, PT, R12, RZ, !P1 ;  /* 0x000000ff0c00720c */ /* 0x004fc40004f25670 */
[----:B------:R-:W1:Y:S01]  /*1230*/  LDC.64 R12, c[0x0][0x8f8] ;  /* 0x00023e00ff0c7b82 */ /* 0x000e620000000a00 */
[----:B---3--:R-:W-:-:S10]  /*1240*/  ISETP.NE.OR P2, PT, R11, RZ, !P2 ;  /* 0x000000ff0b00720c */ /* 0x008fd40005745670 */
[----:B------:R-:W-:-:S03]  /*1250*/  VOTEU.ALL UP6, P1 ;  /* 0x00000000003f7886 */ /* 0x000fc600008c0000 */
[----:B------:R-:W-:Y:S02]  /*1260*/  VOTEU.ALL UP5, P2 ;  /* 0x00000000003f7886 */ /* 0x000fe400010a0000 */
[----:B------:R-:W2:Y:S01]  /*1270*/  @!UP6 S2UR UR5, SR_CgaCtaId ;  /* 0x000000000005e9c3 */ /* 0x000ea20000008800 */
[----:B------:R-:W-:-:S07]  /*1280*/  @!UP6 UMOV UR4, 0x400 ;  /* 0x000004000004e882 */ /* 0x000fce0000000000 */
[----:B------:R-:W3:Y:S01]  /*1290*/  @!UP5 S2UR UR24, SR_CgaCtaId ;  /* 0x000000000018d9c3 */ /* 0x000ee20000008800 */
[----:B--2---:R-:W-:Y:S02]  /*12a0*/  @!UP6 ULEA UR6, UR5, UR4, 0x18 ;  /* 0x000000040506e291 */ /* 0x004fe4000f8ec03f */
[----:B------:R-:W-:-:S04]  /*12b0*/  @!UP6 UIADD3 UR4, -UR11, 0x100000, URZ ;  /* 0x001000000b04e890 */ /* 0x000fc8000fffe13f */
[----:B------:R-:W-:Y:S02]  /*12c0*/  @!UP6 USHF.L.U32 UR5, UR4, 0xb, URZ ;  /* 0x0000000b0405e899 */ /* 0x000fe4000800063f */
[----:B------:R-:W-:Y:S01]  /*12d0*/  @!UP6 USHF.L.U32 UR4, UR4, 0x1, URZ ;  /* 0x000000010404e899 */ /* 0x000fe2000800063f */
[----:B------:R-:W-:Y:S01]  /*12e0*/  VOTEU.ALL UP6, P1 ;  /* 0x00000000003f7886 */ /* 0x000fe200008c0000 */
[----:B------:R-:W-:Y:S02]  /*12f0*/  @!UP5 UMOV UR11, 0x400 ;  /* 0x00000400000bd882 */ /* 0x000fe40000000000 */
[----:B---3--:R-:W-:Y:S02]  /*1300*/  @!UP5 ULEA UR11, UR24, UR11, 0x18 ;  /* 0x0000000b180bd291 */ /* 0x008fe4000f8ec03f */
[----:B------:R-:W-:-:S04]  /*1310*/  @!UP5 UIADD3 UR24, -UR25, 0x100000, URZ ;  /* 0x001000001918d890 */ /* 0x000fc8000fffe13f */
[----:B------:R-:W-:Y:S02]  /*1320*/  @!UP5 USHF.L.U32 UR25, UR24, 0xb, URZ ;  /* 0x0000000b1819d899 */ /* 0x000fe4000800063f */
[----:B------:R-:W-:Y:S01]  /*1330*/  @!UP5 USHF.L.U32 UR24, UR24, 0x1, URZ ;  /* 0x000000011818d899 */ /* 0x000fe2000800063f */
[----:B------:R-:W-:Y:S01]  /*1340*/  VOTEU.ALL UP5, P1 ;  /* 0x00000000003f7886 */ /* 0x000fe200008a0000 */
[----:B-1----:R-:W-:Y:S01]  /*1350*/  ISETP.LE.U32.AND P1, PT, R12, UR8, PT ;  /* 0x000000080c007c0c */ /* 0x002fe2000bf23070 */
[----:B------:R-:W1:Y:S02]  /*1360*/  FENCE.VIEW.ASYNC.S ;  /* 0x00000000000073c6 */ /* 0x000e640000000000 */
[----:B-1----:R-:W4:Y:S01]  /*1370*/  @!UP6 SYNCS.EXCH.64 URZ, [UR6+0x34540], UR4 ;  /* 0x03454004063fe5b2 */ /* 0x002f220008000100 */
[----:B------:R-:W-:Y:S01]  /*1380*/  MOV R12, UR7 ;  /* 0x00000007000c7c02 */ /* 0x000fe20008000f00 */
[----:B------:R-:W-:-:S03]  /*1390*/  VOTEU.ALL UP6, P2 ;  /* 0x00000000003f7886 */ /* 0x000fc600010c0000 */
[----:B------:R-:W-:Y:S01]  /*13a0*/  ISETP.GE.U32.AND.EX P1, PT, R12, R13, PT, P1 ;  /* 0x0000000d0c00720c */ /* 0x000fe20003f26110 */
[----:B------:R1:W4:Y:S01]  /*13b0*/  @!UP5 SYNCS.EXCH.64 URZ, [UR6+0x34548], UR4 ;  /* 0x03454804063fd5b2 */ /* 0x0003220008000100 */
[----:B------:R-:W-:Y:S01]  /*13c0*/  VOTEU.ALL UP5, P2 ;  /* 0x00000000003f7886 */ /* 0x000fe200010a0000 */
[----:B------:R-:W-:Y:S01]  /*13d0*/  NOP ;  /* 0x0000000000007918 */ /* 0x000fe20000000000 */
[----:B-1----:R-:W-:Y:S01]  /*13e0*/  ULDC.U8 UR4, c[0x0][0x900] ;  /* 0x0002400000047ab9 */ /* 0x002fe20000000000 */
[----:B------:R-:W-:Y:S01]  /*13f0*/  UMOV UR5, URZ ;  /* 0x0000003f00057c82 */ /* 0x000fe20008000000 */
[----:B------:R-:W-:Y:S01]  /*1400*/  ISETP.NE.AND P3, PT, RZ, UR4, PT ;  /* 0x00000004ff007c0c */ /* 0x000fe2000bf65270 */
[----:B------:R-:W-:Y:S01]  /*1410*/  UMOV UR4, URZ ;  /* 0x0000003f00047c82 */ /* 0x000fe20008000000 */
[----:B------:R-:W4:Y:S01]  /*1420*/  @!UP6 SYNCS.EXCH.64 URZ, [UR11+0x34550], UR24 ;  /* 0x034550180b3fe5b2 */ /* 0x000f220008000100 */
[----:B------:R-:W-:Y:S01]  /*1430*/  VOTEU.ALL UP6, P2 ;  /* 0x00000000003f7886 */ /* 0x000fe200010c0000 */
[----:B------:R-:W-:Y:S01]  /*1440*/  UMOV UR6, URZ ;  /* 0x0000003f00067c82 */ /* 0x000fe20008000000 */
[----:B------:R-:W-:Y:S01]  /*1450*/  P2R R15, PR, RZ, 0x8 ;  /* 0x00000008ff0f7803 */ /* 0x000fe20000000000 */
[----:B------:R-:W4:Y:S01]  /*1460*/  @!UP5 SYNCS.EXCH.64 URZ, [UR11+0x34558], UR24 ;  /* 0x034558180b3fd5b2 */ /* 0x000f220008000100 */
[----:B------:R-:W-:Y:S01]  /*1470*/  VOTEU.ALL UP5, P2 ;  /* 0x00000000003f7886 */ /* 0x000fe200010a0000 */
[----:B------:R-:W4:Y:S04]  /*1480*/  @!UP6 SYNCS.EXCH.64 URZ, [UR11+0x34560], UR24 ;  /* 0x034560180b3fe5b2 */ /* 0x000f280008000100 */
[----:B------:R1:W4:Y:S01]  /*1490*/  @!UP5 SYNCS.EXCH.64 URZ, [UR11+0x34568], UR24 ;  /* 0x034568180b3fd5b2 */ /* 0x0003220008000100 */
[----:B------:R-:W-:Y:S01]  /*14a0*/  NOP ;  /* 0x0000000000007918 */ /* 0x000fe20000000000 */
[----:B-1----:R-:W-:Y:S01]  /*14b0*/  UMOV UR11, URZ ;  /* 0x0000003f000b7c82 */ /* 0x002fe20008000000 */
[----:B----4-:R-:W-:Y:S06]  /*14c0*/  BAR.SYNC.DEFER_BLOCKING 0x0 ;  /* 0x0000000000007b1d */ /* 0x010fec0000010000 */
[----:B------:R-:W-:Y:S05]  /*14d0*/  @P3 BRA P1, `(.L_x_6) ;  /* 0x0000001400f83947 */ /* 0x000fea0000800000 */
[----:B------:R-:W-:Y:S01]  /*14e0*/  IMAD.U32 R11, RZ, RZ, UR7 ;  /* 0x00000007ff0b7e24 */ /* 0x000fe2000f8e00ff */
[----:B------:R-:W-:Y:S01]  /*14f0*/  ISETP.LE.U32.AND P1, PT, R6, UR8, PT ;  /* 0x0000000806007c0c */ /* 0x000fe2000bf23070 */
[----:B------:R-:W-:Y:S01]  /*1500*/  UMOV UR5, URZ ;  /* 0x0000003f00057c82 */ /* 0x000fe20008000000 */
[----:B------:R-:W-:Y:S01]  /*1510*/  UMOV UR6, URZ ;  /* 0x0000003f00067c82 */ /* 0x000fe20008000000 */
[----:B------:R-:W-:Y:S01]  /*1520*/  UMOV UR11, URZ ;  /* 0x0000003f000b7c82 */ /* 0x000fe20008000000 */
[----:B------:R-:W-:Y:S01]  /*1530*/  ISETP.GE.U32.AND.EX P1, PT, R11, R7, PT, P1 ;  /* 0x000000070b00720c */ /* 0x000fe20003f26110 */
[----:B------:R-:W-:-:S12]  /*1540*/  UMOV UR4, URZ ;  /* 0x0000003f00047c82 */ /* 0x000fd80008000000 */
[----:B------:R-:W-:Y:S05]  /*1550*/  @!P1 BRA `(.L_x_7) ;  /* 0x0000001000c49947 */ /* 0x000fea0003800000 */
[----:B------:R-:W-:Y:S01]  /*1560*/  VIADD R12, R20, 0x20 ;  /* 0x00000020140c7836 */ /* 0x000fe20000000000 */
[----:B------:R-:W-:Y:S01]  /*1570*/  MOV R6, R20 ;  /* 0x0000001400067202 */ /* 0x000fe20000000f00 */
[----:B-----5:R-:W-:Y:S01]  /*1580*/  IMAD.MOV.U32 R13, RZ, RZ, R8 ;  /* 0x000000ffff0d7224 */ /* 0x020fe200078e0008 */
[----:B------:R-:W-:Y:S02]  /*1590*/  MOV R14, R0 ;  /* 0x00000000000e7202 */ /* 0x000fe40000000f00 */
[----:B------:R-:W-:-:S13]  /*15a0*/  ISETP.GE.AND P1, PT, R12, R3, PT ;  /* 0x000000030c00720c */ /* 0x000fda0003f26270 */
[----:B------:R-:W1:Y:S01]  /*15b0*/  @!P1 LDC.64 R18, c[0x0][0x918] ;  /* 0x00024600ff129b82 */ /* 0x000e620000000a00 */
[----:B------:R-:W-:Y:S01]  /*15c0*/  @!P1 VIADD R7, R6, 0x20 ;  /* 0x0000002006079836 */ /* 0x000fe20000000000 */
[----:B------:R-:W-:Y:S02]  /*15d0*/  UIADD3 UR16, UP5, UR16, -0x1, URZ ;  /* 0xffffffff10107890 */ /* 0x000fe4000ffbe03f */
[----:B------:R-:W-:Y:S01]  /*15e0*/  UIADD3 UR14, UP6, UR14, -0x1, URZ ;  /* 0xffffffff0e0e7890 */ /* 0x000fe2000ffde03f */
[----:B------:R-:W-:Y:S01]  /*15f0*/  BSSY B0, `(.L_x_8) ;  /* 0x0000050000007945 */ /* 0x000fe20003800000 */
[----:B------:R-:W-:Y:S01]  /*1600*/  UIADD3.X UR17, UR17, -0x1, URZ, UP5, !UPT ;  /* 0xffffffff11117890 */ /* 0x000fe2000affe43f */
[----:B-1----:R-:W-:-:S05]  /*1610*/  @!P1 IMAD.WIDE R18, R7, 0xc, R18 ;  /* 0x0000000c07129825 */ /* 0x002fca00078e0212 */
[----:B------:R1:W5:Y:S04]  /*1620*/  @!P1 LDG.E R8, desc[UR38][R18.64] ;  /* 0x0000002612089981 */ /* 0x000368000c1e1900 */
[----:B------:R1:W5:Y:S01]  /*1630*/  @!P1 LDG.E R0, desc[UR38][R18.64+0x4] ;  /* 0x0000042612009981 */ /* 0x000362000c1e1900 */
[----:B------:R-:W-:Y:S01]  /*1640*/  ISETP.GE.AND P1, PT, R6, R3, PT ;  /* 0x000000030600720c */ /* 0x000fe20003f26270 */
[----:B------:R-:W-:Y:S01]  /*1650*/  UIADD3.X UR15, UR15, -0x1, URZ, UP6, !UPT ;  /* 0xffffffff0f0f7890 */ /* 0x000fe2000b7fe43f */
[----:B------:R-:W-:Y:S01]  /*1660*/  IMAD.MOV.U32 R11, RZ, RZ, RZ ;  /* 0x000000ffff0b7224 */ /* 0x000fe200078e00ff */
[----:B------:R-:W-:Y:S01]  /*1670*/  UIADD3 UR4, UR9, -0x1, URZ ;  /* 0xffffffff09047890 */ /* 0x000fe2000fffe03f */
[----:B------:R-:W-:Y:S01]  /*1680*/  IMAD.MOV.U32 R7, RZ, RZ, RZ ;  /* 0x000000ffff077224 */ /* 0x000fe200078e00ff */
[----:B------:R-:W-:Y:S01]  /*1690*/  UIADD3 UR5, UR10, -0x1, URZ ;  /* 0xffffffff0a057890 */ /* 0x000fe2000fffe03f */
[----:B------:R-:W-:Y:S01]  /*16a0*/  MOV R25, 0x7fffffff ;  /* 0x7fffffff00197802 */ /* 0x000fe20000000f00 */
[----:B------:R-:W-:-:S06]  /*16b0*/  IMAD.MOV.U32 R28, RZ, RZ, RZ ;  /* 0x000000ffff1c7224 */ /* 0x000fcc00078e00ff */
[----:B-1----:R-:W-:Y:S05]  /*16c0*/  @P1 BRA `(.L_x_9) ;  /* 0x0000000400081947 */ /* 0x002fea0003800000 */
[----:B------:R-:W-:Y:S02]  /*16d0*/  PLOP3.LUT P3, PT, PT, PT, UP0, 0x80, 0x0 ;  /* 0x000000000000781c */ /* 0x000fe40003f6f008 */
[C---:B------:R-:W-:Y:S02]  /*16e0*/  IADD3 R17, P2, R14.reuse, UR16, RZ ;  /* 0x000000100e117c10 */ /* 0x040fe4000ff5e0ff */
[C---:B------:R-:W-:Y:S02]  /*16f0*/  IADD3 R24, P1, R13.reuse, UR14, RZ ;  /* 0x0000000e0d187c10 */ /* 0x040fe4000ff3e0ff */
[----:B------:R-:W-:Y:S02]  /*1700*/  LEA.HI.X.SX32 R14, R14, UR17, 0x1, P2 ;  /* 0x000000110e0e7c11 */ /* 0x000fe400090f0eff */
[----:B------:R-:W-:-:S05]  /*1710*/  LEA.HI.X.SX32 R25, R13, UR15, 0x1, P1 ;  /* 0x0000000f0d197c11 */ /* 0x000fca00088f0eff */
[----:B------:R-:W-:Y:S05]  /*1720*/  @!P3 BRA `(.L_x_10) ;  /* 0x000000000030b947 */ /* 0x000fea0003800000 */
[----:B------:R-:W-:Y:S02]  /*1730*/  ULDC UR6, c[0x0][0x8dc] ;  /* 0x0002370000067ab9 */ /* 0x000fe40000000800 */
[----:B------:R-:W-:-:S05]  /*1740*/  IADD3 R13, P1, R24, UR6, RZ ;  /* 0x00000006180d7c10 */ /* 0x000fca000ff3e0ff */
[----:B------:R-:W-:-:S04]  /*1750*/  IMAD.X R25, RZ, RZ, R25, P1 ;  /* 0x000000ffff197224 */ /* 0x000fc800008e0619 */
[----:B------:R-:W-:-:S04]  /*1760*/  IMAD.WIDE.U32 R4, R25, UR20, RZ ;  /* 0x0000001419047c25 */ /* 0x000fc8000f8e00ff */
[----:B------:R-:W-:-:S04]  /*1770*/  IMAD.WIDE.U32 R18, P1, R13, UR21, R4 ;  /* 0x000000150d127c25 */ /* 0x000fc8000f820004 */
[----:B------:R-:W-:Y:S01]  /*1780*/  IMAD.WIDE.U32 R4, R13, UR20, RZ ;  /* 0x000000140d047c25 */ /* 0x000fe2000f8e00ff */
[----:B------:R-:W-:-:S03]  /*1790*/  IADD3.X R23, RZ, RZ, RZ, P1, !PT ;  /* 0x000000ffff177210 */ /* 0x000fc60000ffe4ff */
[----:B------:R-:W-:Y:S01]  /*17a0*/  IMAD.MOV.U32 R22, RZ, RZ, R19 ;  /* 0x000000ffff167224 */ /* 0x000fe200078e0013 */
[----:B------:R-:W-:-:S05]  /*17b0*/  IADD3 RZ, P1, R5, R18, RZ ;  /* 0x0000001205ff7210 */ /* 0x000fca0007f3e0ff */
[----:B------:R-:W-:-:S04]  /*17c0*/  IMAD.WIDE.U32.X R4, R25, UR21, R22, P1 ;  /* 0x0000001519047c25 */ /* 0x000fc800088e0416 */
[----:B------:R-:W-:Y:S01]  /*17d0*/  IMAD.MOV.U32 R24, RZ, RZ, R4 ;  /* 0x000000ffff187224 */ /* 0x000fe200078e0004 */
[----:B------:R-:W-:-:S07]  /*17e0*/  MOV R25, R5 ;  /* 0x0000000500197202 */ /* 0x000fce0000000f00 */
.L_x_10:
[----:B------:R-:W-:Y:S05]  /*17f0*/  @!P0 BRA `(.L_x_11) ;  /* 0x0000000000308947 */ /* 0x000fea0003800000 */
[----:B------:R-:W-:Y:S02]  /*1800*/  ULDC UR6, c[0x0][0x8f4] ;  /* 0x00023d0000067ab9 */ /* 0x000fe40000000800 */
[----:B------:R-:W-:-:S05]  /*1810*/  IADD3 R13, P1, R17, UR6, RZ ;  /* 0x00000006110d7c10 */ /* 0x000fca000ff3e0ff */
[----:B------:R-:W-:-:S04]  /*1820*/  IMAD.X R17, RZ, RZ, R14, P1 ;  /* 0x000000ffff117224 */ /* 0x000fc800008e060e */
[----:B------:R-:W-:-:S04]  /*1830*/  IMAD.WIDE.U32 R4, R17, UR22, RZ ;  /* 0x0000001611047c25 */ /* 0x000fc8000f8e00ff */
[----:B------:R-:W-:-:S04]  /*1840*/  IMAD.WIDE.U32 R18, P1, R13, UR23, R4 ;  /* 0x000000170d127c25 */ /* 0x000fc8000f820004 */
[----:B------:R-:W-:Y:S01]  /*1850*/  IMAD.WIDE.U32 R4, R13, UR22, RZ ;  /* 0x000000160d047c25 */ /* 0x000fe2000f8e00ff */
[----:B------:R-:W-:-:S03]  /*1860*/  MOV R22, R19 ;  /* 0x0000001300167202 */ /* 0x000fc60000000f00 */
[----:B------:R-:W-:Y:S01]  /*1870*/  IMAD.X R23, RZ, RZ, RZ, P1 ;  /* 0x000000ffff177224 */ /* 0x000fe200008e06ff */
[----:B------:R-:W-:-:S05]  /*1880*/  IADD3 RZ, P1, R5, R18, RZ ;  /* 0x0000001205ff7210 */ /* 0x000fca0007f3e0ff */
[----:B------:R-:W-:-:S04]  /*1890*/  IMAD.WIDE.U32.X R4, R17, UR23, R22, P1 ;  /* 0x0000001711047c25 */ /* 0x000fc800088e0416 */
[----:B------:R-:W-:Y:S02]  /*18a0*/  IMAD.MOV.U32 R17, RZ, RZ, R4 ;  /* 0x000000ffff117224 */ /* 0x000fe400078e0004 */
[----:B------:R-:W-:-:S07]  /*18b0*/  IMAD.MOV.U32 R14, RZ, RZ, R5 ;  /* 0x000000ffff0e7224 */ /* 0x000fce00078e0005 */
.L_x_11:
[----:B------:R-:W-:Y:S02]  /*18c0*/  SHF.R.U64 R4, R17, UR29, R14 ;  /* 0x0000001d11047c19 */ /* 0x000fe4000800120e */
[----:B------:R-:W-:-:S03]  /*18d0*/  SHF.R.U64 R5, R24, UR18, R25 ;  /* 0x0000001218057c19 */ /* 0x000fc60008001219 */
[----:B------:R-:W-:Y:S01]  /*18e0*/  VIADD R18, R4, UR5 ;  /* 0x0000000504127c36 */ /* 0x000fe20008000000 */
[----:B------:R-:W-:-:S04]  /*18f0*/  IADD3 R17, R5, UR4, RZ ;  /* 0x0000000405117c10 */ /* 0x000fc8000fffe0ff */
[----:B------:R-:W-:Y:S02]  /*1900*/  IABS R13, R17 ;  /* 0x00000011000d7213 */ /* 0x000fe40000000000 */
[----:B------:R-:W-:-:S03]  /*1910*/  IABS R14, R18 ;  /* 0x00000012000e7213 */ /* 0x000fc60000000000 */
[----:B------:R-:W-:-:S04]  /*1920*/  IMAD.HI.U32 R4, R13, UR13, RZ ;  /* 0x0000000d0d047c27 */ /* 0x000fc8000f8e00ff */
[----:B------:R-:W-:-:S04]  /*1930*/  IMAD.HI.U32 R5, R14, UR19, RZ ;  /* 0x000000130e057c27 */ /* 0x000fc8000f8e00ff */
[----:B------:R-:W-:Y:S01]  /*1940*/  IMAD R4, R4, UR28, R13 ;  /* 0x0000001c04047c24 */ /* 0x000fe2000f8e020d */
[----:B------:R-:W-:Y:S01]  /*1950*/  MOV R13, UR32 ;  /* 0x00000020000d7c02 */ /* 0x000fe20008000f00 */
[----:B------:R-:W-:Y:S02]  /*1960*/  IMAD R5, R5, UR30, R14 ;  /* 0x0000001e05057c24 */ /* 0x000fe4000f8e020e */
[----:B------:R-:W-:Y:S01]  /*1970*/  IMAD.U32 R14, RZ, RZ, UR33 ;  /* 0x00000021ff0e7e24 */ /* 0x000fe2000f8e00ff */
[----:B------:R-:W-:Y:S02]  /*1980*/  ISETP.LT.U32.AND P1, PT, R4, UR27, PT ;  /* 0x0000001b04007c0c */ /* 0x000fe4000bf21070 */
[----:B------:R-:W-:-:S11]  /*1990*/  ISETP.LT.U32.AND P2, PT, R5, UR26, PT ;  /* 0x0000001a05007c0c */ /* 0x000fd6000bf41070 */
[----:B------:R-:W-:Y:S01]  /*19a0*/  @!P1 VIADD R4, R4, -UR27 ;  /* 0x8000001b04049c36 */ /* 0x000fe20008000000 */
[----:B------:R-:W-:Y:S02]  /*19b0*/  ISETP.GE.AND P1, PT, R18, RZ, PT ;  /* 0x000000ff1200720c */ /* 0x000fe40003f26270 */
[----:B------:R-:W-:Y:S02]  /*19c0*/  @!P2 IADD3 R5, R5, -UR26, RZ ;  /* 0x8000001a0505ac10 */ /* 0x000fe4000fffe0ff */
[----:B------:R-:W-:Y:S02]  /*19d0*/  ISETP.LT.U32.AND P3, PT, R4, UR27, PT ;  /* 0x0000001b04007c0c */ /* 0x000fe4000bf61070 */
[----:B------:R-:W-:Y:S02]  /*19e0*/  ISETP.LT.U32.AND P4, PT, R5, UR26, PT ;  /* 0x0000001a05007c0c */ /* 0x000fe4000bf81070 */
[----:B------:R-:W-:-:S09]  /*19f0*/  ISETP.GE.AND P2, PT, R17, RZ, PT ;  /* 0x000000ff1100720c */ /* 0x000fd20003f46270 */
[----:B------:R-:W-:Y:S01]  /*1a00*/  @!P3 VIADD R4, R4, -UR27 ;  /* 0x8000001b0404bc36 */ /* 0x000fe20008000000 */
[----:B------:R-:W-:Y:S01]  /*1a10*/  PLOP3.LUT P3, PT, PT, PT, UP4, 0x80, 0x0 ;  /* 0x000000000000781c */ /* 0x000fe20003f6f048 */
[----:B------:R-:W-:Y:S01]  /*1a20*/  @!P4 VIADD R5, R5, -UR26 ;  /* 0x8000001a0505cc36 */ /* 0x000fe20008000000 */
[----:B------:R-:W-:Y:S01]  /*1a30*/  PLOP3.LUT P4, PT, PT, PT, UP2, 0x80, 0x0 ;  /* 0x000000000000781c */ /* 0x000fe20003f8f028 */
[----:B------:R-:W-:-:S03]  /*1a40*/  @!P2 IMAD.MOV R4, RZ, RZ, -R4 ;  /* 0x000000ffff04a224 */ /* 0x000fc600078e0a04 */
[----:B------:R-:W-:Y:S02]  /*1a50*/  @!P1 IADD3 R5, -R5, RZ, RZ ;  /* 0x000000ff05059210 */ /* 0x000fe40007ffe1ff */
[----:B------:R-:W-:Y:S02]  /*1a60*/  SEL R4, R13, R4, !P3 ;  /* 0x000000040d047207 */ /* 0x000fe40005800000 */
[----:B------:R-:W-:Y:S02]  /*1a70*/  SEL R5, R14, R5, !P4 ;  /* 0x000000050e057207 */ /* 0x000fe40006000000 */
[----:B------:R-:W-:Y:S01]  /*1a80*/  PLOP3.LUT P1, PT, PT, PT, UP3, 0x80, 0x0 ;  /* 0x000000000000781c */ /* 0x000fe20003f2f038 */
[----:B------:R-:W-:Y:S02]  /*1a90*/  IMAD.IADD R14, R17, 0x1, -R4 ;  /* 0x00000001110e7824 */ /* 0x000fe400078e0a04 */
[----:B------:R-:W-:-:S04]  /*1aa0*/  IMAD.IADD R5, R18, 0x1, -R5 ;  /* 0x0000000112057824 */ /* 0x000fc800078e0a05 */
[----:B------:R-:W-:Y:S01]  /*1ab0*/  IMAD R25, R14, R5, RZ ;  /* 0x000000050e197224 */ /* 0x000fe200078e02ff */
[----:B------:R-:W-:-:S04]  /*1ac0*/  SEL R4, R5, R14, !P1 ;  /* 0x0000000e05047207 */ /* 0x000fc80004800000 */
[----:B------:R-:W-:Y:S02]  /*1ad0*/  SHF.R.S32.HI R5, RZ, 0x1f, R4 ;  /* 0x0000001fff057819 */ /* 0x000fe40000011404 */
[----:B------:R-:W-:-:S07]  /*1ae0*/  SHF.R.S32.HI R28, RZ, 0x1f, R25 ;  /* 0x0000001fff1c7819 */ /* 0x000fce0000011419 */
.L_x_9:
[----:B------:R-:W-:Y:S05]  /*1af0*/  BSYNC B0 ;  /* 0x0000000000007941 */ /* 0x000fea0003800000 */
.L_x_8:
[----:B------:R-:W1:Y:S01]  /*1b00*/  SHFL.UP PT, R14, R25, 0x1, RZ ;  /* 0x04200000190e7989 */ /* 0x000e6200000e00ff */
[C---:B------:R-:W-:Y:S02]  /*1b10*/  ISETP.NE.AND P2, PT, R20.reuse, RZ, PT ;  /* 0x000000ff1400720c */ /* 0x040fe40003f45270 */
[C---:B------:R-:W-:Y:S01]  /*1b20*/  ISETP.GE.U32.AND P3, PT, R20.reuse, 0x2, PT ;  /* 0x000000021400780c */ /* 0x040fe20003f66070 */
[----:B------:R-:W2:Y:S01]  /*1b30*/  SHFL.UP PT, R13, R28, 0x1, RZ ;  /* 0x042000001c0d7989 */ /* 0x000ea200000e00ff */
[C---:B------:R-:W-:Y:S02]  /*1b40*/  ISETP.GE.U32.AND P4, PT, R20.reuse, 0x4, PT ;  /* 0x000000041400780c */ /* 0x040fe40003f86070 */
[C---:B------:R-:W-:Y:S02]  /*1b50*/  ISETP.GE.U32.AND P5, PT, R20.reuse, 0x8, PT ;  /* 0x000000081400780c */ /* 0x040fe40003fa6070 */
[----:B------:R-:W-:Y:S02]  /*1b60*/  ISETP.GE.U32.AND P6, PT, R20, 0x10, PT ;  /* 0x000000101400780c */ /* 0x000fe40003fc6070 */
[----:B-1----:R-:W-:-:S02]  /*1b70*/  SEL R14, R14, RZ, P2 ;  /* 0x000000ff0e0e7207 */ /* 0x002fc40001000000 */
[----:B--2---:R-:W-:Y:S02]  /*1b80*/  SEL R13, R13, RZ, P2 ;  /* 0x000000ff0d0d7207 */ /* 0x004fe40001000000 */
[----:B------:R-:W-:-:S04]  /*1b90*/  IADD3 R19, P1, R14, R25, RZ ;  /* 0x000000190e137210 */ /* 0x000fc80007f3e0ff */
[----:B------:R-:W-:Y:S01]  /*1ba0*/  IADD3.X R18, R13, R28, RZ, P1, !PT ;  /* 0x0000001c0d127210 */ /* 0x000fe20000ffe4ff */
[----:B------:R-:W1:Y:S04]  /*1bb0*/  SHFL.UP PT, R14, R19, 0x2, RZ ;  /* 0x04400000130e7989 */ /* 0x000e6800000e00ff */
[----:B------:R-:W2:Y:S01]  /*1bc0*/  SHFL.UP PT, R13, R18, 0x2, RZ ;  /* 0x04400000120d7989 */ /* 0x000ea200000e00ff */
[----:B-1----:R-:W-:-:S04]  /*1bd0*/  SEL R14, R14, RZ, P3 ;  /* 0x000000ff0e0e7207 */ /* 0x002fc80001800000 */
[----:B------:R-:W-:Y:S02]  /*1be0*/  IADD3 R17, P1, R14, R19, RZ ;  /* 0x000000130e117210 */ /* 0x000fe40007f3e0ff */
[----:B--2---:R-:W-:-:S03]  /*1bf0*/  SEL R13, R13, RZ, P3 ;  /* 0x000000ff0d0d7207 */ /* 0x004fc60001800000 */
[----:B------:R-:W1:Y:S02]  /*1c00*/  SHFL.UP PT, R14, R17, 0x4, RZ ;  /* 0x04800000110e7989 */ /* 0x000e6400000e00ff */
[----:B------:R-:W-:-:S05]  /*1c10*/  IMAD.X R22, R13, 0x1, R18, P1 ;  /* 0x000000010d167824 */ /* 0x000fca00008e0612 */
        /* <DEDUP_REMOVED lines=10> */
[----:B------:R-:W1:Y:S01]  /*1cc0*/  SHFL.UP PT, R14, R17, 0x10, RZ ;  /* 0x06000000110e7989 */ /* 0x000e6200000e00ff */
[----:B------:R-:W-:-:S05]  /*1cd0*/  IADD3.X R24, R13, R18, RZ, P1, !PT ;  /* 0x000000120d187210 */ /* 0x000fca0000ffe4ff */
[----:B------:R-:W2:Y:S01]  /*1ce0*/  SHFL.UP PT, R13, R24, 0x10, RZ ;  /* 0x06000000180d7989 */ /* 0x000ea200000e00ff */
[----:B-1----:R-:W-:-:S04]  /*1cf0*/  SEL R14, R14, RZ, P6 ;  /* 0x000000ff0e0e7207 */ /* 0x002fc80003000000 */
[----:B------:R-:W-:Y:S02]  /*1d00*/  IADD3 R18, P1, R14, R17, RZ ;  /* 0x000000110e127210 */ /* 0x000fe40007f3e0ff */
[----:B--2---:R-:W-:-:S05]  /*1d10*/  SEL R13, R13, RZ, P6 ;  /* 0x000000ff0d0d7207 */ /* 0x004fca0003000000 */
[----:B------:R-:W-:Y:S01]  /*1d20*/  IMAD.X R22, R13, 0x1, R24, P1 ;  /* 0x000000010d167824 */ /* 0x000fe200008e0618 */
[----:B------:R-:W-:-:S04]  /*1d30*/  ISETP.GT.U32.AND P1, PT, R18, UR8, PT ;  /* 0x0000000812007c0c */ /* 0x000fc8000bf24070 */
[----:B------:R-:W-:-:S13]  /*1d40*/  ISETP.GT.U32.AND.EX P1, PT, R22, UR7, PT, P1 ;  /* 0x0000000716007c0c */ /* 0x000fda000bf24110 */
[----:B------:R-:W-:-:S04]  /*1d50*/  VOTE.ANY R14, PT, P1 ;  /* 0x00000000000e7806 */ /* 0x000fc800008e0100 */
[----:B------:R-:W-:-:S13]  /*1d60*/  ISETP.NE.AND P1, PT, R14, RZ, PT ;  /* 0x000000ff0e00720c */ /* 0x000fda0003f25270 */
[----:B------:R-:W-:Y:S05]  /*1d70*/  @P1 BRA `(.L_x_12) ;  /* 0x00000008006c1947 */ /* 0x000fea0003800000 */
[----:B------:R-:W1:Y:S01]  /*1d80*/  LDC R3, c[0x0][0x910] ;  /* 0x00024400ff037b82 */ /* 0x000e620000000800 */
[----:B------:R-:W-:Y:S01]  /*1d90*/  IMAD.MOV.U32 R23, RZ, RZ, R18 ;  /* 0x000000ffff177224 */ /* 0x000fe200078e0012 */
[----:B------:R-:W-:Y:S01]  /*1da0*/  MOV R26, R22 ;  /* 0x00000016001a7202 */ /* 0x000fe20000000f00 */
[----:B------:R-:W-:Y:S01]  /*1db0*/  ULDC UR13, c[0x0][0x8f4] ;  /* 0x00023d00000d7ab9 */ /* 0x000fe20000000800 */
[----:B------:R-:W-:Y:S01]  /*1dc0*/  ULDC UR6, c[0x0][0x8dc] ;  /* 0x0002370000067ab9 */ /* 0x000fe20000000800 */
[----:B------:R-:W-:Y:S01]  /*1dd0*/  ULDC UR22, c[0x0][0x8d8] ;  /* 0x0002360000167ab9 */ /* 0x000fe20000000800 */
[----:B------:R-:W-:Y:S01]  /*1de0*/  ULDC UR23, c[0x0][0x8f0] ;  /* 0x00023c0000177ab9 */ /* 0x000fe20000000800 */
[----:B------:R-:W-:Y:S01]  /*1df0*/  ULDC.64 UR18, c[0x0][0x8d0] ;  /* 0x0002340000127ab9 */ /* 0x000fe20000000a00 */
[----:B------:R-:W-:-:S05]  /*1e00*/  ULDC.64 UR20, c[0x0][0x8e8] ;  /* 0x00023a0000147ab9 */ /* 0x000fca0000000a00 */
.L_x_17:
[----:B------:R-:W-:Y:S02]  /*1e10*/  IMAD.MOV.U32 R6, RZ, RZ, R12 ;  /* 0x000000ffff067224 */ /* 0x000fe400078e000c */
[----:B------:R-:W-:Y:S02]  /*1e20*/  VIADD R12, R12, 0x20 ;  /* 0x000000200c0c7836 */ /* 0x000fe40000000000 */
[----:B-----5:R-:W-:Y:S02]  /*1e30*/  IMAD.MOV.U32 R13, RZ, RZ, R8 ;  /* 0x000000ffff0d7224 */ /* 0x020fe400078e0008 */
[----:B------:R-:W-:Y:S01]  /*1e40*/  IMAD.MOV.U32 R14, RZ, RZ, R0 ;  /* 0x000000ffff0e7224 */ /* 0x000fe200078e0000 */
[----:B-1----:R-:W-:-:S13]  /*1e50*/  ISETP.GE.AND P1, PT, R12, R3, PT ;  /* 0x000000030c00720c */ /* 0x002fda0003f26270 */
[----:B------:R-:W1:Y:S01]  /*1e60*/  @!P1 LDC.64 R18, c[0x0][0x918] ;  /* 0x00024600ff129b82 */ /* 0x000e620000000a00 */
[----:B------:R-:W-:Y:S01]  /*1e70*/  @!P1 IADD3 R7, R6, 0x20, RZ ;  /* 0x0000002006079810 */ /* 0x000fe20007ffe0ff */
[----:B------:R2:W3:Y:S01]  /*1e80*/  SHFL.IDX PT, R11, R23, 0x1f, 0x1f ;  /* 0x03e01f00170b7f89 */ /* 0x0004e200000e0000 */
[----:B------:R-:W-:Y:S03]  /*1e90*/  BSSY B0, `(.L_x_13) ;  /* 0x0000064000007945 */ /* 0x000fe60003800000 */
[----:B-1----:R-:W-:-:S05]  /*1ea0*/  @!P1 IMAD.WIDE R18, R7, 0xc, R18 ;  /* 0x0000000c07129825 */ /* 0x002fca00078e0212 */
[----:B------:R2:W5:Y:S04]  /*1eb0*/  @!P1 LDG.E R8, desc[UR38][R18.64] ;  /* 0x0000002612089981 */ /* 0x000568000c1e1900 */
[----:B------:R2:W5:Y:S01]  /*1ec0*/  @!P1 LDG.E R0, desc[UR38][R18.64+0x4] ;  /* 0x0000042612009981 */ /* 0x000562000c1e1900 */
[----:B------:R-:W-:Y:S01]  /*1ed0*/  ISETP.GE.AND P1, PT, R6, R3, PT ;  /* 0x000000030600720c */ /* 0x000fe20003f26270 */
[----:B------:R-:W-:Y:S01]  /*1ee0*/  IMAD.MOV.U32 R28, RZ, RZ, RZ ;  /* 0x000000ffff1c7224 */ /* 0x000fe200078e00ff */
[----:B------:R-:W-:Y:S01]  /*1ef0*/  MOV R25, 0x7fffffff ;  /* 0x7fffffff00197802 */ /* 0x000fe20000000f00 */
[----:B------:R2:W1:Y:S10]  /*1f00*/  SHFL.IDX PT, R7, R26, 0x1f, 0x1f ;  /* 0x03e01f001a077f89 */ /* 0x00047400000e0000 */
[----:B--23--:R-:W-:Y:S05]  /*1f10*/  @P1 BRA `(.L_x_14) ;  /* 0x00000004006c1947 */ /* 0x00cfea0003800000 */
[----:B------:R-:W-:Y:S02]  /*1f20*/  IABS R26, R9 ;  /* 0x00000009001a7213 */ /* 0x000fe40000000000 */
[C---:B------:R-:W-:Y:S02]  /*1f30*/  IADD3 R17, P1, R13.reuse, UR14, RZ ;  /* 0x0000000e0d117c10 */ /* 0x040fe4000ff3e0ff */
[----:B------:R-:W2:Y:S02]  /*1f40*/  I2F.RP R4, R26 ;  /* 0x0000001a00047306 */ /* 0x000ea40000209400 */
[----:B------:R-:W-:Y:S02]  /*1f50*/  LEA.HI.X.SX32 R24, R13, UR15, 0x1, P1 ;  /* 0x0000000f0d187c11 */ /* 0x000fe400088f0eff */
[----:B------:R-:W-:-:S04]  /*1f60*/  IADD3 R13, P1, R14, UR16, RZ ;  /* 0x000000100e0d7c10 */ /* 0x000fc8000ff3e0ff */
[----:B------:R-:W-:Y:S02]  /*1f70*/  LEA.HI.X.SX32 R14, R14, UR17, 0x1, P1 ;  /* 0x000000110e0e7c11 */ /* 0x000fe400088f0eff */
[----:B------:R-:W-:Y:S01]  /*1f80*/  PLOP3.LUT P1, PT, PT, PT, UP0, 0x80, 0x0 ;  /* 0x000000000000781c */ /* 0x000fe20003f2f008 */
[----:B--2---:R-:W2:Y:S02]  /*1f90*/  MUFU.RCP R4, R4 ;  /* 0x0000000400047308 */ /* 0x004ea40000001000 */
[----:B--2---:R-:W-:-:S06]  /*1fa0*/  VIADD R5, R4, 0xffffffe ;  /* 0x0ffffffe04057836 */ /* 0x004fcc0000000000 */
[----:B------:R-:W2:Y:S02]  /*1fb0*/  F2I.FTZ.U32.TRUNC.NTZ R27, R5 ;  /* 0x00000005001b7305 */ /* 0x000ea4000021f000 */
[----:B--2---:R-:W-:Y:S02]  /*1fc0*/  IADD3 R28, RZ, -R27, RZ ;  /* 0x8000001bff1c7210 */ /* 0x004fe40007ffe0ff */
[----:B------:R-:W-:Y:S05]  /*1fd0*/  @!P1 BRA `(.L_x_15) ;  /* 0x00000000002c9947 */ /* 0x000fea0003800000 */
        /* <DEDUP_REMOVED lines=11> */
.L_x_15:
[----:B------:R-:W-:Y:S05]  /*2090*/  @!P0 BRA `(.L_x_16) ;  /* 0x00000000002c8947 */ /* 0x000fea0003800000 */
[----:B------:R-:W-:-:S04]  /*20a0*/  IADD3 R13, P1, R13, UR13, RZ ;  /* 0x0000000d0d0d7c10 */ /* 0x000fc8000ff3e0ff */
[----:B------:R-:W-:-:S05]  /*20b0*/  IADD3.X R25, RZ, R14, RZ, P1, !PT ;  /* 0x0000000eff197210 */ /* 0x000fca0000ffe4ff */
[----:B------:R-:W-:-:S04]  /*20c0*/  IMAD.WIDE.U32 R4, R25, UR20, RZ ;  /* 0x0000001419047c25 */ /* 0x000fc8000f8e00ff */
[----:B------:R-:W-:-:S04]  /*20d0*/  IMAD.WIDE.U32 R18, P1, R13, UR21, R4 ;  /* 0x000000150d127c25 */ /* 0x000fc8000f820004 */
[----:B------:R-:W-:-:S04]  /*20e0*/  IMAD.WIDE.U32 R4, R13, UR20, RZ ;  /* 0x000000140d047c25 */ /* 0x000fc8000f8e00ff */
[----:B------:R-:W-:Y:S01]  /*20f0*/  IMAD.X R23, RZ, RZ, RZ, P1 ;  /* 0x000000ffff177224 */ /* 0x000fe200008e06ff */
[----:B------:R-:W-:Y:S01]  /*2100*/  IADD3 RZ, P1, R5, R18, RZ ;  /* 0x0000001205ff7210 */ /* 0x000fe20007f3e0ff */
[----:B------:R-:W-:-:S04]  /*2110*/  IMAD.MOV.U32 R22, RZ, RZ, R19 ;  /* 0x000000ffff167224 */ /* 0x000fc800078e0013 */
[----:B------:R-:W-:-:S04]  /*2120*/  IMAD.WIDE.U32.X R4, R25, UR21, R22, P1 ;  /* 0x0000001519047c25 */ /* 0x000fc800088e0416 */
[----:B------:R-:W-:Y:S01]  /*2130*/  IMAD.MOV.U32 R14, RZ, RZ, R5 ;  /* 0x000000ffff0e7224 */ /* 0x000fe200078e0005 */
[----:B------:R-:W-:-:S07]  /*2140*/  MOV R13, R4 ;  /* 0x00000004000d7202 */ /* 0x000fce0000000f00 */
.L_x_16:
[----:B------:R-:W-:Y:S01]  /*2150*/  SHF.R.U64 R13, R13, UR23, R14 ;  /* 0x000000170d0d7c19 */ /* 0x000fe2000800120e */
[----:B------:R-:W-:Y:S01]  /*2160*/  IMAD.MOV.U32 R5, RZ, RZ, R28 ;  /* 0x000000ffff057224 */ /* 0x000fe200078e001c */
[----:B------:R-:W-:Y:S02]  /*2170*/  IABS R4, R9 ;  /* 0x0000000900047213 */ /* 0x000fe40000000000 */
[----:B------:R-:W-:Y:S01]  /*2180*/  IADD3 R19, R13, UR5, RZ ;  /* 0x000000050d137c10 */ /* 0x000fe2000fffe0ff */
[----:B------:R-:W-:Y:S01]  /*2190*/  IMAD R13, R5, R26, RZ ;  /* 0x0000001a050d7224 */ /* 0x000fe200078e02ff */
[----:B------:R-:W-:Y:S01]  /*21a0*/  MOV R5, R27 ;  /* 0x0000001b00057202 */ /* 0x000fe20000000f00 */
[----:B------:R-:W-:Y:S01]  /*21b0*/  IMAD.MOV R18, RZ, RZ, -R4 ;  /* 0x000000ffff127224 */ /* 0x000fe200078e0a04 */
[----:B------:R-:W-:Y:S01]  /*21c0*/  IABS R14, R19 ;  /* 0x00000013000e7213 */ /* 0x000fe20000000000 */
[----:B------:R-:W-:Y:S01]  /*21d0*/  IMAD.MOV.U32 R4, RZ, RZ, RZ ;  /* 0x000000ffff047224 */ /* 0x000fe200078e00ff */
[----:B------:R-:W-:-:S02]  /*21e0*/  SHF.R.U64 R17, R17, UR22, R24 ;  /* 0x0000001611117c19 */ /* 0x000fc40008001218 */
[----:B------:R-:W-:Y:S01]  /*21f0*/  IABS R24, R10 ;  /* 0x0000000a00187213 */ /* 0x000fe20000000000 */
[----:B------:R-:W-:-:S04]  /*2200*/  IMAD.HI.U32 R4, R27, R13, R4 ;  /* 0x0000000d1b047227 */ /* 0x000fc800078e0004 */
[----:B------:R-:W-:Y:S01]  /*2210*/  IMAD.MOV.U32 R5, RZ, RZ, R18 ;  /* 0x000000ffff057224 */ /* 0x000fe200078e0012 */
[----:B------:R-:W-:Y:S01]  /*2220*/  IABS R18, R10 ;  /* 0x0000000a00127213 */ /* 0x000fe20000000000 */
[----:B------:R-:W-:Y:S01]  /*2230*/  IMAD.MOV.U32 R13, RZ, RZ, R14 ;  /* 0x000000ffff0d7224 */ /* 0x000fe200078e000e */
[----:B------:R-:W-:Y:S02]  /*2240*/  IADD3 R14, R17, UR4, RZ ;  /* 0x00000004110e7c10 */ /* 0x000fe4000fffe0ff */
[----:B------:R-:W2:Y:S01]  /*2250*/  I2F.RP R22, R18 ;  /* 0x0000001200167306 */ /* 0x000ea20000209400 */
[----:B------:R-:W-:-:S04]  /*2260*/  IMAD.HI.U32 R4, R4, R13, RZ ;  /* 0x0000000d04047227 */ /* 0x000fc800078e00ff */
[----:B------:R-:W-:-:S05]  /*2270*/  IMAD R13, R4, R5, R13 ;  /* 0x00000005040d7224 */ /* 0x000fca00078e020d */
[----:B------:R-:W-:Y:S01]  /*2280*/  ISETP.GT.U32.AND P1, PT, R26, R13, PT ;  /* 0x0000000d1a00720c */ /* 0x000fe20003f24070 */
[----:B--2---:R-:W2:-:S12]  /*2290*/  MUFU.RCP R22, R22 ;  /* 0x0000001600167308 */ /* 0x004e980000001000 */
[----:B------:R-:W-:Y:S01]  /*22a0*/  @!P1 IADD3 R13, R13, -R26, RZ ;  /* 0x8000001a0d0d9210 */ /* 0x000fe20007ffe0ff */
[----:B--2---:R-:W-:-:S04]  /*22b0*/  VIADD R4, R22, 0xffffffe ;  /* 0x0ffffffe16047836 */ /* 0x004fc80000000000 */
[----:B------:R2:W3:Y:S02]  /*22c0*/  F2I.FTZ.U32.TRUNC.NTZ R5, R4 ;  /* 0x0000000400057305 */ /* 0x0004e4000021f000 */
[----:B--2---:R-:W-:Y:S02]  /*22d0*/  IMAD.MOV.U32 R4, RZ, RZ, RZ ;  /* 0x000000ffff047224 */ /* 0x004fe400078e00ff */
[----:B---3--:R-:W-:-:S04]  /*22e0*/  IMAD.MOV R23, RZ, RZ, -R5 ;  /* 0x000000ffff177224 */ /* 0x008fc800078e0a05 */
[----:B------:R-:W-:Y:S01]  /*22f0*/  IMAD R17, R23, R18, RZ ;  /* 0x0000001217117224 */ /* 0x000fe200078e02ff */
[----:B------:R-:W-:-:S03]  /*2300*/  IABS R23, R14 ;  /* 0x0000000e00177213 */ /* 0x000fc60000000000 */
[----:B------:R-:W-:Y:S01]  /*2310*/  IMAD.HI.U32 R22, R5, R17, R4 ;  /* 0x0000001105167227 */ /* 0x000fe200078e0004 */
[----:B------:R-:W-:-:S03]  /*2320*/  MOV R5, R23 ;  /* 0x0000001700057202 */ /* 0x000fc60000000f00 */
[----:B------:R-:W-:Y:S02]  /*2330*/  IMAD.MOV R17, RZ, RZ, -R24 ;  /* 0x000000ffff117224 */ /* 0x000fe400078e0a18 */
[----:B------:R-:W-:-:S04]  /*2340*/  IMAD.HI.U32 R4, R22, R5, RZ ;  /* 0x0000000516047227 */ /* 0x000fc800078e00ff */
[----:B------:R-:W-:-:S05]  /*2350*/  IMAD R5, R4, R17, R5 ;  /* 0x0000001104057224 */ /* 0x000fca00078e0205 */
[----:B------:R-:W-:-:S13]  /*2360*/  ISETP.GT.U32.AND P1, PT, R18, R5, PT ;  /* 0x000000051200720c */ /* 0x000fda0003f24070 */
[----:B------:R-:W-:Y:S01]  /*2370*/  @!P1 IMAD.IADD R5, R5, 0x1, -R18 ;  /* 0x0000000105059824 */ /* 0x000fe200078e0a12 */
[----:B------:R-:W-:-:S13]  /*2380*/  ISETP.GT.U32.AND P1, PT, R26, R13, PT ;  /* 0x0000000d1a00720c */ /* 0x000fda0003f24070 */
[----:B------:R-:W-:Y:S01]  /*2390*/  @!P1 IMAD.IADD R13, R13, 0x1, -R26 ;  /* 0x000000010d0d9824 */ /* 0x000fe200078e0a1a */
[----:B------:R-:W-:-:S03]  /*23a0*/  ISETP.GT.U32.AND P1, PT, R18, R5, PT ;  /* 0x000000051200720c */ /* 0x000fc60003f24070 */
[----:B------:R-:W-:-:S10]  /*23b0*/  IMAD.MOV.U32 R4, RZ, RZ, R13 ;  /* 0x000000ffff047224 */ /* 0x000fd400078e000d */
[----:B------:R-:W-:Y:S02]  /*23c0*/  @!P1 IADD3 R5, R5, -R18, RZ ;  /* 0x8000001205059210 */ /* 0x000fe40007ffe0ff */
[----:B------:R-:W-:-:S13]  /*23d0*/  ISETP.GE.AND P1, PT, R19, RZ, PT ;  /* 0x000000ff1300720c */ /* 0x000fda0003f26270 */
[----:B------:R-:W-:Y:S01]  /*23e0*/  @!P1 IMAD.MOV R4, RZ, RZ, -R4 ;  /* 0x000000ffff049224 */ /* 0x000fe200078e0a04 */
[----:B------:R-:W-:-:S13]  /*23f0*/  ISETP.GE.AND P1, PT, R14, RZ, PT ;  /* 0x000000ff0e00720c */ /* 0x000fda0003f26270 */
[----:B------:R-:W-:Y:S02]  /*2400*/  @!P1 IADD3 R5, -R5, RZ, RZ ;  /* 0x000000ff05059210 */ /* 0x000fe40007ffe1ff */
[----:B------:R-:W-:-:S13]  /*2410*/  ISETP.NE.AND P1, PT, RZ, UR10, PT ;  /* 0x0000000aff007c0c */ /* 0x000fda000bf25270 */
[----:B------:R-:W-:Y:S02]  /*2420*/  @!P1 LOP3.LUT R4, RZ, UR10, RZ, 0x33, !PT ;  /* 0x0000000aff049c12 */ /* 0x000fe4000f8e33ff */
[----:B------:R-:W-:-:S03]  /*2430*/  ISETP.NE.AND P1, PT, RZ, UR9, PT ;  /* 0x00000009ff007c0c */ /* 0x000fc6000bf25270 */
[----:B------:R-:W-:-:S10]  /*2440*/  IMAD.IADD R4, R19, 0x1, -R4 ;  /* 0x0000000113047824 */ /* 0x000fd400078e0a04 */
[----:B------:R-:W-:Y:S02]  /*2450*/  @!P1 LOP3.LUT R5, RZ, UR9, RZ, 0x33, !PT ;  /* 0x00000009ff059c12 */ /* 0x000fe4000f8e33ff */
[----:B------:R-:W-:-:S03]  /*2460*/  PLOP3.LUT P1, PT, PT, PT, UP3, 0x80, 0x0 ;  /* 0x000000000000781c */ /* 0x000fc60003f2f038 */
[----:B------:R-:W-:-:S04]  /*2470*/  IMAD.IADD R5, R14, 0x1, -R5 ;  /* 0x000000010e057824 */ /* 0x000fc800078e0a05 */
[CC--:B------:R-:W-:Y:S01]  /*2480*/  IMAD R25, R4.reuse, R5.reuse, RZ ;  /* 0x0000000504197224 */ /* 0x0c0fe200078e02ff */
[----:B------:R-:W-:-:S04]  /*2490*/  SEL R13, R4, R5, !P1 ;  /* 0x00000005040d7207 */ /* 0x000fc80004800000 */
[----:B------:R-:W-:Y:S02]  /*24a0*/  SHF.R.S32.HI R5, RZ, 0x1f, R13 ;  /* 0x0000001fff057819 */ /* 0x000fe4000001140d */
[----:B------:R-:W-:Y:S02]  /*24b0*/  SHF.R.S32.HI R28, RZ, 0x1f, R25 ;  /* 0x0000001fff1c7819 */ /* 0x000fe40000011419 */
[----:B------:R-:W-:-:S07]  /*24c0*/  MOV R4, R13 ;  /* 0x0000000d00047202 */ /* 0x000fce0000000f00 */
.L_x_14:
[----:B------:R-:W-:Y:S05]  /*24d0*/  BSYNC B0 ;  /* 0x0000000000007941 */ /* 0x000fea0003800000 */
.L_x_13:
[----:B------:R-:W2:Y:S04]  /*24e0*/  SHFL.UP PT, R14, R25, 0x1, RZ ;  /* 0x04200000190e7989 */ /* 0x000ea800000e00ff */
[----:B------:R-:W3:Y:S01]  /*24f0*/  SHFL.UP PT, R13, R28, 0x1, RZ ;  /* 0x042000001c0d7989 */ /* 0x000ee200000e00ff */
[----:B--2---:R-:W-:Y:S02]  /*2500*/  SEL R14, R14, RZ, P2 ;  /* 0x000000ff0e0e7207 */ /* 0x004fe40001000000 */
[----:B---3--:R-:W-:Y:S02]  /*2510*/  SEL R13, R13, RZ, P2 ;  /* 0x000000ff0d0d7207 */ /* 0x008fe40001000000 */
[----:B------:R-:W-:-:S05]  /*2520*/  IADD3 R17, P1, R14, R25, RZ ;  /* 0x000000190e117210 */ /* 0x000fca0007f3e0ff */
[----:B------:R-:W-:Y:S01]  /*2530*/  IMAD.X R22, R13, 0x1, R28, P1 ;  /* 0x000000010d167824 */ /* 0x000fe200008e061c */
        /* <DEDUP_REMOVED lines=10> */
[----:B------:R-:W-:-:S04]  /*25e0*/  IADD3 R19, P1, R14, R23, RZ ;  /* 0x000000170e137210 */ /* 0x000fc80007f3e0ff */
[----:B------:R-:W-:Y:S01]  /*25f0*/  IADD3.X R26, R13, R18, RZ, P1, !PT ;  /* 0x000000120d1a7210 */ /* 0x000fe20000ffe4ff */
        /* <DEDUP_REMOVED lines=12> */
[----:B------:R-:W-:-:S04]  /*26c0*/  IADD3 R23, P1, R18, R11, RZ ;  /* 0x0000000b12177210 */ /* 0x000fc80007f3e0ff */
[----:B-1----:R-:W-:Y:S02]  /*26d0*/  IADD3.X R26, R22, R7, RZ, P1, !PT ;  /* 0x00000007161a7210 */ /* 0x002fe40000ffe4ff */
[----:B------:R-:W-:-:S04]  /*26e0*/  ISETP.GT.U32.AND P1, PT, R23, UR8, PT ;  /* 0x0000000817007c0c */ /* 0x000fc8000bf24070 */
[----:B------:R-:W-:-:S13]  /*26f0*/  ISETP.GT.U32.AND.EX P1, PT, R26, UR7, PT, P1 ;  /* 0x000000071a007c0c */ /* 0x000fda000bf24110 */
[----:B------:R-:W-:-:S04]  /*2700*/  VOTE.ANY R14, PT, P1 ;  /* 0x00000000000e7806 */ /* 0x000fc800008e0100 */
[----:B------:R-:W-:-:S13]  /*2710*/  ISETP.NE.AND P1, PT, R14, RZ, PT ;  /* 0x000000ff0e00720c */ /* 0x000fda0003f25270 */
[----:B------:R-:W-:Y:S05]  /*2720*/  @!P1 BRA `(.L_x_17) ;  /* 0xfffffff400b89947 */ /* 0x000fea000383ffff */
.L_x_12:
[----:B------:R-:W1:Y:S08]  /*2730*/  BREV R14, R14 ;  /* 0x0000000e000e7301 */ /* 0x000e700000000000 */
[----:B-1----:R-:W1:Y:S02]  /*2740*/  FLO.U32.SH R17, R14 ;  /* 0x0000000e00117300 */ /* 0x002e6400000e0400 */
[----:B-1----:R-:W1:Y:S02]  /*2750*/  SHFL.IDX PT, R6, R6, R17, 0x1f ;  /* 0x00001f1106067589 */ /* 0x002e6400000e0000 */
[----:B-1----:R-:W-:-:S13]  /*2760*/  R2UR UR4, R6 ;  /* 0x00000000060472ca */ /* 0x002fda00000e0000 */
[----:B------:R-:W-:-:S05]  /*2770*/  VIADD R19, R20, UR4 ;  /* 0x0000000414137c36 */ /* 0x000fca0008000000 */
[----:B------:R-:W-:-:S13]  /*2780*/  ISETP.GE.AND P1, PT, R19, R3, PT ;  /* 0x000000031300720c */ /* 0x000fda0003f26270 */
[----:B------:R-:W1:Y:S02]  /*2790*/  @!P1 LDC.64 R12, c[0x0][0x918] ;  /* 0x00024600ff0c9b82 */ /* 0x000e640000000a00 */
[----:B-1----:R-:W-:-:S05]  /*27a0*/  @!P1 IMAD.WIDE R12, R19, 0xc, R12 ;  /* 0x0000000c130c9825 */ /* 0x002fca00078e020c */
[----:B-----5:R1:W5:Y:S04]  /*27b0*/  @!P1 LDG.E R8, desc[UR38][R12.64] ;  /* 0x000000260c089981 */ /* 0x020368000c1e1900 */
[----:B------:R1:W5:Y:S01]  /*27c0*/  @!P1 LDG.E R0, desc[UR38][R12.64+0x4] ;  /* 0x000004260c009981 */ /* 0x000362000c1e1900 */
[----:B------:R-:W-:-:S03]  /*27d0*/  IADD3 R18, P1, P2, R18, R11, -R25 ;  /* 0x0000000b12127210 */ /* 0x000fc60007a3e819 */
[----:B------:R-:W-:Y:S01]  /*27e0*/  SHFL.IDX PT, R6, R25, R17, 0x1f ;  /* 0x00001f1119067589 */ /* 0x000fe200000e0000 */
[----:B------:R-:W-:-:S03]  /*27f0*/  IADD3.X R22, R22, R7, ~R28, P1, P2 ;  /* 0x0000000716167210 */ /* 0x000fc60000fe4c1c */
[----:B------:R-:W2:Y:S04]  /*2800*/  SHFL.IDX PT, R18, R18, R17, 0x1f ;  /* 0x00001f1112127589 */ /* 0x000ea800000e0000 */
[----:B------:R-:W3:Y:S04]  /*2810*/  SHFL.IDX PT, R22, R22, R17, 0x1f ;  /* 0x00001f1116167589 */ /* 0x000ee800000e0000 */
[----:B------:R1:W4:Y:S04]  /*2820*/  SHFL.IDX PT, R7, R28, R17, 0x1f ;  /* 0x00001f111c077589 */ /* 0x00032800000e0000 */
[----:B------:R1:W1:Y:S04]  /*2830*/  SHFL.IDX PT, R5, R5, R17, 0x1f ;  /* 0x00001f1105057589 */ /* 0x00026800000e0000 */
[----:B------:R1:W1:Y:S01]  /*2840*/  SHFL.IDX PT, R4, R4, R17, 0x1f ;  /* 0x00001f1104047589 */ /* 0x00026200000e0000 */
[----:B--2---:R-:W-:-:S02]  /*2850*/  R2UR UR5, R18 ;  /* 0x00000000120572ca */ /* 0x004fc400000e0000 */
[----:B---3--:R-:W-:-:S15]  /*2860*/  R2UR UR6, R22 ;  /* 0x00000000160672ca */ /* 0x008fde00000e0000 */
.L_x_7:
[----:B------:R-:W-:Y:S01]  /*2870*/  ISETP.LE.AND P1, PT, R3, UR4, PT ;  /* 0x0000000403007c0c */ /* 0x000fe2000bf23270 */
[----:B-1----:R-:W-:Y:S01]  /*2880*/  IMAD.MOV.U32 R17, RZ, RZ, -0x1 ;  /* 0xffffffffff117424 */ /* 0x002fe200078e00ff */
[----:B------:R-:W-:-:S11]  /*2890*/  MOV R18, 0xffffffff ;  /* 0xffffffff00127802 */ /* 0x000fd60000000f00 */
[----:B------:R-:W-:Y:S05]  /*28a0*/  @P1 BRA `(.L_x_6) ;  /* 0x0000000400041947 */ /* 0x000fea0003800000 */
[----:B------:R-:W-:Y:S01]  /*28b0*/  UIADD3 UR15, UP2, -UR5, UR8, URZ ;  /* 0x00000008050f7290 */ /* 0x000fe2000ff5e13f */
[----:B------:R-:W1:Y:S01]  /*28c0*/  S2UR UR18, SR_CTAID.Y ;  /* 0x00000000001279c3 */ /* 0x000e620000002600 */
[----:B------:R-:W-:Y:S01]  /*28d0*/  ULDC UR17, c[0x0][0x8c0] ;  /* 0x0002300000117ab9 */ /* 0x000fe20000000800 */
[----:B------:R-:W-:Y:S01]  /*28e0*/  ULDC UR20, c[0x0][0x8b0] ;  /* 0x00022c0000147ab9 */ /* 0x000fe20000000800 */
[----:B------:R-:W-:Y:S01]  /*28f0*/  UIADD3.X UR11, ~UR6, UR7, URZ, UP2, !UPT ;  /* 0x00000007060b7290 */ /* 0x000fe200097fe53f */
[--C-:B------:R-:W-:Y:S01]  /*2900*/  SHF.R.U32.HI R23, RZ, UR20, R5.reuse ;  /* 0x00000014ff177c19 */ /* 0x100fe20008011605 */
[----:B------:R-:W-:Y:S01]  /*2910*/  ULDC UR19, c[0x0][0x904] ;  /* 0x0002410000137ab9 */ /* 0x000fe20000000800 */
[----:B------:R-:W-:Y:S01]  /*2920*/  ULDC UR13, c[0x0][0x8a8] ;  /* 0x00022a00000d7ab9 */ /* 0x000fe20000000800 */
[----:B------:R-:W-:Y:S01]  /*2930*/  USHF.R.U32.HI UR16, URZ, UR17, UR11 ;  /* 0x000000113f107299 */ /* 0x000fe2000801160b */
[----:B------:R-:W-:Y:S01]  /*2940*/  SHF.R.U64 R22, R4, UR20, R5 ;  /* 0x0000001404167c19 */ /* 0x000fe20008001205 */
[----:B------:R-:W-:-:S02]  /*2950*/  USHF.R.U64 UR15, UR15, UR17, UR11 ;  /* 0x000000110f0f7299 */ /* 0x000fc4000800120b */
[----:B------:R-:W-:Y:S02]  /*2960*/  USHF.R.U32.HI UR14, URZ, UR20, UR16 ;  /* 0x000000143f0e7299 */ /* 0x000fe40008011610 */
[----:B------:R-:W-:Y:S02]  /*2970*/  UIADD3 UR13, UR13, -0x1, URZ ;  /* 0xffffffff0d0d7890 */ /* 0x000fe4000fffe03f */
[----:B------:R-:W-:Y:S02]  /*2980*/  USHF.R.U32.HI UR21, URZ, UR19, UR14 ;  /* 0x000000133f157299 */ /* 0x000fe4000801160e */
[----:B------:R-:W-:Y:S02]  /*2990*/  USHF.R.U64 UR16, UR15, UR20, UR16 ;  /* 0x000000140f107299 */ /* 0x000fe40008001210 */
[----:B------:R-:W-:Y:S02]  /*29a0*/  ULOP3.LUT UR15, UR15, UR13, URZ, 0xc0, !UPT ;  /* 0x0000000d0f0f7292 */ /* 0x000fe4000f8ec03f */
[----:B------:R-:W-:Y:S01]  /*29b0*/  LOP3.LUT R3, R23, UR21, RZ, 0xfc, !PT ;  /* 0x0000001517037c12 */ /* 0x000fe2000f8efcff */
[----:B------:R-:W-:-:S02]  /*29c0*/  USHF.R.U64 UR14, UR16, UR19, UR14 ;  /* 0x00000013100e7299 */ /* 0x000fc4000800120e */
[----:B-1----:R-:W-:Y:S01]  /*29d0*/  USEL UR11, UR57, UR18, !UP3 ;  /* 0x00000012390b7287 */ /* 0x002fe2000d800000 */
[----:B------:R-:W-:-:S13]  /*29e0*/  ISETP.NE.U32.AND P1, PT, R3, RZ, PT ;  /* 0x000000ff0300720c */ /* 0x000fda0003f25070 */
[----:B------:R-:W-:Y:S05]  /*29f0*/  @!P1 BRA `(.L_x_18) ;  /* 0x0000000000149947 */ /* 0x000fea0003800000 */
[----:B------:R-:W-:-:S07]  /*2a00*/  MOV R12, 0x2a20 ;  /* 0x00002a20000c7802 */ /* 0x000fce0000000f00 */
[----:B----45:R-:W-:Y:S05]  /*2a10*/  CALL.REL.NOINC `($__internal_0_$__cuda_sm20_div_u64) ;  /* 0x0000013000ec7944 */ /* 0x030fea0003c00000 */
[----:B------:R-:W-:-:S04]  /*2a20*/  IMAD.MOV R13, RZ, RZ, -R3 ;  /* 0x000000ffff0d7224 */ /* 0x000fc800078e0a03 */
[----:B------:R-:W-:Y:S01]  /*2a30*/  IMAD R13, R22, R13, UR14 ;  /* 0x0000000e160d7e24 */ /* 0x000fe2000f8e020d */
[----:B------:R-:W-:Y:S06]  /*2a40*/  BRA `(.L_x_19) ;  /* 0x0000000000507947 */ /* 0x000fec0003800000 */
.L_x_18:
[----:B------:R-:W1:Y:S01]  /*2a50*/  I2F.U32.RP R3, R22 ;  /* 0x0000001600037306 */ /* 0x000e620000209000 */
[----:B------:R-:W-:-:S07]  /*2a60*/  ISETP.NE.U32.AND P3, PT, R22, RZ, PT ;  /* 0x000000ff1600720c */ /* 0x000fce0003f65070 */
[----:B-1----:R-:W1:Y:S02]  /*2a70*/  MUFU.RCP R3, R3 ;  /* 0x0000000300037308 */ /* 0x002e640000001000 */
[----:B-1----:R-:W-:-:S06]  /*2a80*/  VIADD R12, R3, 0xffffffe ;  /* 0x0ffffffe030c7836 */ /* 0x002fcc0000000000 */
[----:B------:R1:W2:Y:S02]  /*2a90*/  F2I.FTZ.U32.TRUNC.NTZ R13, R12 ;  /* 0x0000000c000d7305 */ /* 0x0002a4000021f000 */
[----:B-1----:R-:W-:Y:S01]  /*2aa0*/  IMAD.MOV.U32 R12, RZ, RZ, RZ ;  /* 0x000000ffff0c7224 */ /* 0x002fe200078e00ff */
[----:B--2---:R-:W-:-:S05]  /*2ab0*/  IADD3 R11, RZ, -R13, RZ ;  /* 0x8000000dff0b7210 */ /* 0x004fca0007ffe0ff */
[----:B------:R-:W-:-:S04]  /*2ac0*/  IMAD R11, R11, R22, RZ ;  /* 0x000000160b0b7224 */ /* 0x000fc800078e02ff */
[----:B------:R-:W-:-:S06]  /*2ad0*/  IMAD.HI.U32 R13, R13, R11, R12 ;  /* 0x0000000b0d0d7227 */ /* 0x000fcc00078e000c */
[----:B------:R-:W-:-:S04]  /*2ae0*/  IMAD.HI.U32 R3, R13, UR14, RZ ;  /* 0x0000000e0d037c27 */ /* 0x000fc8000f8e00ff */
[----:B------:R-:W-:-:S04]  /*2af0*/  IMAD.MOV R11, RZ, RZ, -R3 ;  /* 0x000000ffff0b7224 */ /* 0x000fc800078e0a03 */
[----:B------:R-:W-:-:S05]  /*2b00*/  IMAD R11, R22, R11, UR14 ;  /* 0x0000000e160b7e24 */ /* 0x000fca000f8e020b */
[----:B------:R-:W-:-:S13]  /*2b10*/  ISETP.GE.U32.AND P1, PT, R11, R22, PT ;  /* 0x000000160b00720c */ /* 0x000fda0003f26070 */
[----:B------:R-:W-:Y:S01]  /*2b20*/  @P1 IADD3 R11, R11, -R22, RZ ;  /* 0x800000160b0b1210 */ /* 0x000fe20007ffe0ff */
[----:B------:R-:W-:-:S03]  /*2b30*/  @P1 VIADD R3, R3, 0x1 ;  /* 0x0000000103031836 */ /* 0x000fc60000000000 */
[----:B------:R-:W-:-:S13]  /*2b40*/  ISETP.GE.U32.AND P2, PT, R11, R22, PT ;  /* 0x000000160b00720c */ /* 0x000fda0003f46070 */
[----:B------:R-:W-:Y:S01]  /*2b50*/  @P2 VIADD R3, R3, 0x1 ;  /* 0x0000000103032836 */ /* 0x000fe20000000000 */
[----:B------:R-:W-:-:S04]  /*2b60*/  @!P3 LOP3.LUT R3, RZ, R22, RZ, 0x33, !PT ;  /* 0x00000016ff03b212 */ /* 0x000fc800078e33ff */
[----:B------:R-:W-:-:S05]  /*2b70*/  IADD3 R13, -R3, RZ, RZ ;  /* 0x000000ff030d7210 */ /* 0x000fca0007ffe1ff */
[----:B------:R-:W-:-:S07]  /*2b80*/  IMAD R13, R22, R13, UR14 ;  /* 0x0000000e160d7e24 */ /* 0x000fce000f8e020d */
.L_x_19:
[----:B------:R-:W1:Y:S01]  /*2b90*/  LDC R16, c[0x0][0x8a8] ;  /* 0x00022a00ff107b82 */ /* 0x000e620000000800 */
[----:B------:R-:W-:Y:S01]  /*2ba0*/  ULDC UR14, c[0x0][0x904] ;  /* 0x00024100000e7ab9 */ /* 0x000fe20000000800 */
[----:B------:R-:W-:Y:S01]  /*2bb0*/  UMOV UR13, 0xffffffff ;  /* 0xffffffff000d7882 */ /* 0x000fe20000000000 */
[----:B------:R-:W-:Y:S01]  /*2bc0*/  PLOP3.LUT P1, PT, PT, PT, UP3, 0x80, 0x0 ;  /* 0x000000000000781c */ /* 0x000fe20003f2f038 */
[----:B------:R-:W-:-:S04]  /*2bd0*/  USHF.L.U32 UR13, UR13, UR14, URZ ;  /* 0x0000000e0d0d7299 */ /* 0x000fc8000800063f */
[----:B------:R-:W2:Y:S02]  /*2be0*/  LDC R14, c[0x0][0x8b8] ;  /* 0x00022e00ff0e7b82 */ /* 0x000ea40000000800 */
[----:B------:R-:W-:Y:S01]  /*2bf0*/  LOP3.LUT R11, RZ, UR13, RZ, 0x33, !PT ;  /* 0x0000000dff0b7c12 */ /* 0x000fe2000f8e33ff */
[----:B------:R-:W-:Y:S02]  /*2c00*/  UMOV UR13, 0x1 ;  /* 0x00000001000d7882 */ /* 0x000fe40000000000 */
[----:B------:R-:W-:Y:S01]  /*2c10*/  USHF.L.U32 UR13, UR13, UR14, URZ ;  /* 0x0000000e0d0d7299 */ /* 0x000fe2000800063f */
[----:B------:R-:W-:Y:S02]  /*2c20*/  LOP3.LUT R12, R11, UR16, RZ, 0xc0, !PT ;  /* 0x000000100b0c7c12 */ /* 0x000fe4000f8ec0ff */
[----:B------:R-:W-:Y:S01]  /*2c30*/  @P1 IMAD.U32 R18, RZ, RZ, UR4 ;  /* 0x00000004ff121e24 */ /* 0x000fe2000f8e00ff */
[----:B------:R-:W-:Y:S02]  /*2c40*/  @!P1 MOV R18, UR4 ;  /* 0x0000000400129c02 */ /* 0x000fe40008000f00 */
[----:B------:R-:W-:-:S02]  /*2c50*/  IMAD R3, R3, UR13, R12 ;  /* 0x0000000d03037c24 */ /* 0x000fc4000f8e020c */
[----:B-1----:R-:W-:-:S04]  /*2c60*/  IMAD R13, R13, R16, UR15 ;  /* 0x0000000f0d0d7e24 */ /* 0x002fc8000f8e0210 */
[----:B------:R-:W-:Y:S02]  /*2c70*/  @P1 IMAD.MOV.U32 R16, RZ, RZ, R13 ;  /* 0x000000ffff101224 */ /* 0x000fe400078e000d */
[----:B--2---:R-:W-:Y:S01]  /*2c80*/  IMAD R17, R3, R14, UR11 ;  /* 0x0000000b03117e24 */ /* 0x004fe2000f8e020e */
[----:B------:R-:W-:-:S03]  /*2c90*/  UMOV UR11, 0x1 ;  /* 0x00000001000b7882 */ /* 0x000fc60000000000 */
[----:B------:R-:W-:Y:S02]  /*2ca0*/  @!P1 IMAD.MOV.U32 R16, RZ, RZ, R17 ;  /* 0x000000ffff109224 */ /* 0x000fe400078e0011 */
[----:B------:R-:W-:-:S07]  /*2cb0*/  @!P1 IMAD.MOV.U32 R17, RZ, RZ, R13 ;  /* 0x000000ffff119224 */ /* 0x000fce00078e000d */
.L_x_6:
[----:B------:R-:W-:-:S13]  /*2cc0*/  ISETP.NE.AND P1, PT, RZ, UR11, PT ;  /* 0x0000000bff007c0c */ /* 0x000fda000bf25270 */
[----:B------:R-:W-:Y:S05]  /*2cd0*/  @!P1 EXIT ;  /* 0x000000000000994d */ /* 0x000fea0003800000 */
[----:B------:R-:W1:Y:S02]  /*2ce0*/  LDC.64 R24, c[0x0][0x290] ;  /* 0x0000a400ff187b82 */ /* 0x000e640000000a00 */
[----:B-1----:R-:W-:-:S05]  /*2cf0*/  IMAD.WIDE R12, R18, 0xc, R24 ;  /* 0x0000000c120c7825 */ /* 0x002fca00078e0218 */
[----:B------:R1:W5:Y:S01]  /*2d00*/  LDG.E R11, desc[UR38][R12.64+0x8] ;  /* 0x000008260c0b7981 */ /* 0x000362000c1e1900 */
[----:B------:R-:W-:Y:S01]  /*2d10*/  UISETP.NE.AND UP2, UPT, UR12, 0x2, UPT ;  /* 0x000000020c00788c */ /* 0x000fe2000bf45270 */
[----:B------:R-:W2:Y:S01]  /*2d20*/  S2UR UR58, SR_CgaCtaId ;  /* 0x00000000003a79c3 */ /* 0x000ea20000008800 */
[----:B------:R-:W-:Y:S01]  /*2d30*/  UMOV UR41, URZ ;  /* 0x0000003f00297c82 */ /* 0x000fe20008000000 */
[----:B------:R-:W-:Y:S01]  /*2d40*/  UMOV UR42, URZ ;  /* 0x0000003f002a7c82 */ /* 0x000fe20008000000 */
[----:B------:R-:W-:Y:S02]  /*2d50*/  SHF.R.S32.HI R19, RZ, 0x1f, R18 ;  /* 0x0000001fff137819 */ /* 0x000fe40000011412 */
[----:B------:R-:W-:Y:S02]  /*2d60*/  PLOP3.LUT P1, PT, PT, PT, UP2, 0x80, 0x0 ;  /* 0x000000000000781c */ /* 0x000fe40003f2f028 */
[----:B------:R-:W-:-:S11]  /*2d70*/  MOV R22, RZ ;  /* 0x000000ff00167202 */ /* 0x000fd60000000f00 */
[----:B-1----:R-:W-:Y:S05]  /*2d80*/  @P1 BRA `(.L_x_20) ;  /* 0x0000000000901947 */ /* 0x002fea0003800000 */
[----:B------:R-:W-:-:S04]  /*2d90*/  ULOP3.LUT UR11, UR59, 0x1, URZ, 0xfc, !UPT ;  /* 0x000000013b0b7892 */ /* 0x000fc8000f8efc3f */
[----:B------:R-:W-:-:S06]  /*2da0*/  UISETP.NE.AND UP2, UPT, UR11, 0x3, UPT ;  /* 0x000000030b00788c */ /* 0x000fcc000bf45270 */
[----:B------:R-:W-:-:S13]  /*2db0*/  PLOP3.LUT P2, PT, PT, PT, UP2, 0x80, 0x0 ;  /* 0x000000000000781c */ /* 0x000fda0003f4f028 */
[----:B------:R-:W-:Y:S05]  /*2dc0*/  @!P2 BRA `(.L_x_21) ;  /* 0x000000000004a947 */ /* 0x000fea0003800000 */
[----:B--2---:R-:W-:Y:S01]  /*2dd0*/  BPT.TRAP 0x1 ;  /* 0x000000040000795c */ /* 0x004fe20000300000 */
.L_x_21:
[----:B------:R-:W-:Y:S01]  /*2de0*/  UMOV UR11, 0x400 ;  /* 0x00000400000b7882 */ /* 0x000fe20000000000 */
[----:B------:R-:W-:Y:S01]  /*2df0*/  SHF.L.U32 R3, RZ, 0x1f, RZ ;  /* 0x0000001fff037819 */ /* 0x000fe200000006ff */
[----:B--2---:R-:W-:-:S09]  /*2e00*/  ULEA UR11, UR58, UR11, 0x18 ;  /* 0x0000000b3a0b7291 */ /* 0x004fd2000f8ec03f */
[----:B------:R-:W1:Y:S02]  /*2e10*/  SYNCS.PHASECHK.TRANS64.TRYWAIT P1, [UR11+0x34400], R3 ;  /* 0x03440003ff0075a7 */ /* 0x000e64000802014b */
[----:B-1----:R-:W-:Y:S05]  /*2e20*/  @!P1 BRA `(.L_x_22) ;  /* 0x0000011400c49947 */ /* 0x002fea0003800000 */
.L_x_363:
[----:B------:R-:W2:Y:S01]  /*2e30*/  LDS.128 R16, [UR11+0x34570] ;  /* 0x0345700bff107984 */ /* 0x000ea20008000c00 */
[----:B------:R-:W-:Y:S01]  /*2e40*/  @!PT LDS RZ, [RZ] ;  /* 0x00000000fffff984 */ /* 0x000fe20000000800 */
[----:B------:R-:W-:Y:S01]  /*2e50*/  @!PT LDS RZ, [RZ] ;  /* 0x00000000fffff984 */ /* 0x000fe20000000800 */
[----:B------:R-:W-:Y:S01]  /*2e60*/  @!PT LDS RZ, [RZ] ;  /* 0x00000000fffff984 */ /* 0x000fe20000000800 */
[----:B------:R-:W-:Y:S01]  /*2e70*/  @!PT LDS RZ, [RZ] ;  /* 0x00000000fffff984 */ /* 0x000fe20000000800 */
[----:B------:R3:W-:Y:S06]  /*2e80*/  MEMBAR.ALL.CTA ;  /* 0x0000000000007992 */ /* 0x0007ec0000008000 */
[----:B---3--:R-:W3:Y:S01]  /*2e90*/  FENCE.VIEW.ASYNC.S ;  /* 0x00000000000073c6 */ /* 0x008ee20000000000 */
[----:B------:R-:W-:Y:S05]  /*2ea0*/  @!P2 BRA `(.L_x_23) ;  /* 0x000000000004a947 */ /* 0x000fea0003800000 */
[----:B------:R-:W-:Y:S01]  /*2eb0*/  BPT.TRAP 0x1 ;  /* 0x000000040000795c */ /* 0x000fe20000300000 */
.L_x_23:
[----:B------:R-:W-:Y:S01]  /*2ec0*/  UIADD3 UR11, UR11, 0x34440, URZ ;  /* 0x000344400b0b7890 */ /* 0x000fe2000fffe03f */
[----:B--2---:R-:W-:-:S03]  /*2ed0*/  ISETP.NE.AND P1, PT, R19, RZ, PT ;  /* 0x000000ff1300720c */ /* 0x004fc60003f25270 */
[----:B------:R-:W-:-:S09]  /*2ee0*/  UPRMT UR11, UR58, 0x654, UR11 ;  /* 0x000006543a0b7896 */ /* 0x000fd2000800000b */
[----:B---3--:R-:W-:Y:S01]  /*2ef0*/  SYNCS.ARRIVE.TRANS64.RED.A1T0 RZ, [UR11], RZ ;  /* 0x000000ffffff79a7 */ /* 0x008fe2000810040b */
[----:B------:R-:W-:Y:S05]  /*2f00*/  @!P1 EXIT ;  /* 0x000000000000994d */ /* 0x000fea0003800000 */
[----:B-1----:R-:W-:Y:S01]  /*2f10*/  IMAD.WIDE R12, R18, 0xc, R24 ;  /* 0x0000000c120c7825 */ /* 0x002fe200078e0218 */
[----:B-----5:R-:W-:-:S04]  /*2f20*/  R2UR UR11, R11 ;  /* 0x000000000b0b72ca */ /* 0x020fc800000e0000 */
[----:B------:R1:W5:Y:S01]  /*2f30*/  LDG.E R11, desc[UR38][R12.64+0x8] ;  /* 0x000008260c0b7981 */ /* 0x000362000c1e1900 */
[----:B------:R-:W-:Y:S01]  /*2f40*/  SHF.R.S32.HI R19, RZ, 0x1f, R18 ;  /* 0x0000001fff137819 */ /* 0x000fe20000011412 */
[----:B------:R-:W-:-:S07]  /*2f50*/  IMAD.MOV.U32 R22, RZ, RZ, 0x1 ;  /* 0x00000001ff167424 */ /* 0x000fce00078e00ff */
[----:B------:R-:W-:-:S04]  /*2f60*/  UIADD3 UR11, UR11, 0x3f, URZ ;  /* 0x0000003f0b0b7890 */ /* 0x000fc8000fffe03f */
[----:B------:R-:W-:-:S04]  /*2f70*/  USHF.R.S32.HI UR13, URZ, 0x1f, UR11 ;  /* 0x0000001f3f0d7899 */ /* 0x000fc8000801140b */
[----:B------:R-:W-:-:S04]  /*2f80*/  ULEA.HI UR13, UR13, UR11, URZ, 0x6 ;  /* 0x0000000b0d0d7291 */ /* 0x000fc8000f8f303f */
[----:B------:R-:W-:-:S04]  /*2f90*/  USHF.R.S32.HI UR13, URZ, 0x6, UR13 ;  /* 0x000000063f0d7899 */ /* 0x000fc8000801140d */
[----:B------:R-:W-:Y:S02]  /*2fa0*/  USHF.R.U32.HI UR42, URZ, 0x3, UR13 ;  /* 0x000000033f2a7899 */ /* 0x000fe4000801160d */
[----:B------:R-:W-:Y:S02]  /*2fb0*/  ULOP3.LUT UR41, UR13, 0x7, URZ, 0xc0, !UPT ;  /* 0x000000070d297892 */ /* 0x000fe4000f8ec03f */
[----:B-1----:R-:W-:-:S12]  /*2fc0*/  ULOP3.LUT UR42, UR42, 0x1, URZ, 0xc0, !UPT ;  /* 0x000000012a2a7892 */ /* 0x002fd8000f8ec03f */
.L_x_20:
[----:B------:R-:W-:-:S04]  /*2fd0*/  IMAD.WIDE.U32 R24, R18, 0xc, R24 ;  /* 0x0000000c12187825 */ /* 0x000fc800078e0018 */
[----:B------:R-:W-:-:S04]  /*2fe0*/  IMAD R3, R19, 0xc, RZ ;  /* 0x0000000c13037824 */ /* 0x000fc800078e02ff */
[----:B------:R-:W-:-:S05]  /*2ff0*/  IMAD.IADD R25, R25, 0x1, R3 ;  /* 0x0000000119197824 */ /* 0x000fca00078e0203 */
[----:B------:R1:W5:Y:S04]  /*3000*/  LDG.E R19, desc[UR38][R24.64+0x4] ;  /* 0x0000042618137981 */ /* 0x000368000c1e1900 */
[----:B------:R1:W5:Y:S01]  /*3010*/  LDG.E R13, desc[UR38][R24.64] ;  /* 0x00000026180d7981 */ /* 0x000362000c1e1900 */
[----:B------:R-:W-:-:S13]  /*3020*/  PLOP3.LUT P1, PT, PT, PT, UP1, 0x80, 0x0 ;  /* 0x000000000000781c */ /* 0x000fda0003f2f018 */
[----:B-1----:R-:W-:Y:S05]  /*3030*/  @!P1 BRA `(.L_x_24) ;  /* 0x000000ac00549947 */ /* 0x002fea0003800000 */
[----:B------:R-:W-:-:S06]  /*3040*/  UISETP.GT.U32.AND UP0, UPT, UR31, 0x1, UPT ;  /* 0x000000011f00788c */ /* 0x000fcc000bf04070 */
[----:B------:R-:W-:-:S13]  /*3050*/  PLOP3.LUT P0, PT, PT, PT, UP0, 0x80, 0x0 ;  /* 0x000000000000781c */ /* 0x000fda0003f0f008 */
[----:B--2---:R-:W-:Y:S05]  /*3060*/  @P0 EXIT ;  /* 0x000000000000094d */ /* 0x004fea0003800000 */
.L_x_25:
[----:B------:R-:W-:-:S08]  /*3070*/  NOP ;  /* 0x0000000000007918 */ /* 0x000fd00000000000 */
[----:B------:R-:W1:Y:S02]  /*3080*/  USETMAXREG.TRY_ALLOC.CTAPOOL UP0, 0xe8 ;  /* 0x000000e8000079c8 */ /* 0x000e640008000600 */
[----:B-1----:R-:W-:-:S13]  /*3090*/  PLOP3.LUT P0, PT, PT, PT, UP0, 0x80, 0x0 ;  /* 0x000000000000781c */ /* 0x002fda0003f0f008 */
[----:B------:R-:W-:Y:S05]  /*30a0*/  @!P0 BRA `(.L_x_25) ;  /* 0xfffffffc00f08947 */ /* 0x000fea000383ffff */
[----:B------:R-:W1:Y:S01]  /*30b0*/  SHFL.IDX PT, R2, R2, RZ, 0x1f ;  /* 0x00001fff02027589 */ /* 0x000e6200000e0000 */
[----:B------:R-:W2:Y:S01]  /*30c0*/  S2UR UR4, SR_CTAID.Y ;  /* 0x00000000000479c3 */ /* 0x000ea20000002600 */
[----:B------:R-:W-:Y:S01]  /*30d0*/  UMOV UR36, URZ ;  /* 0x0000003f00247c82 */ /* 0x000fe20008000000 */
[----:B------:R-:W-:Y:S01]  /*30e0*/  UMOV UR37, URZ ;  /* 0x0000003f00257c82 */ /* 0x000fe20008000000 */
[----:B-1----:R-:W-:Y:S01]  /*30f0*/  LOP3.LUT P0, RZ, R2, 0x3, RZ, 0xc0, !PT ;  /* 0x0000000302ff7812 */ /* 0x002fe2000780c0ff */
[----:B--2---:R-:W-:-:S12]  /*3100*/  UIMAD UR4, UR4, UR60, UR57 ;  /* 0x0000003c040472a4 */ /* 0x004fd8000f8e0239 */
[----:B------:R-:W-:Y:S05]  /*3110*/  @P0 BRA `(.L_x_26) ;  /* 0x0000000000a40947 */ /* 0x000fea0003800000 */
[----:B------:R-:W-:Y:S01]  /*3120*/  ELECT P0, URZ, PT ;  /* 0x00000000003f782f */ /* 0x000fe20003800000 */
[----:B------:R-:W-:-:S12]  /*3130*/  BSSY B0, `(.L_x_27) ;  /* 0x0000020000007945 */ /* 0x000fd80003800000 */
[----:B------:R-:W-:Y:S05]  /*3140*/  @!P0 BRA `(.L_x_28) ;  /* 0x0000000000788947 */ /* 0x000fea0003800000 */
[----:B------:R-:W1:Y:S01]  /*3150*/  S2UR UR6, SR_CgaCtaId ;  /* 0x00000000000679c3 */ /* 0x000e620000008800 */
[----:B------:R-:W-:Y:S01]  /*3160*/  UISETP.NE.AND UP0, UPT, UR12, 0x1, UPT ;  /* 0x000000010c00788c */ /* 0x000fe2000bf05270 */
[----:B------:R-:W-:-:S06]  /*3170*/  UMOV UR5, 0x400 ;  /* 0x0000040000057882 */ /* 0x000fcc0000000000 */
[----:B------:R-:W2:Y:S08]  /*3180*/  LDC.64 R4, c[0x0][0x700] ;  /* 0x0001c000ff047b82 */ /* 0x000eb00000000a00 */
[----:B----4-:R-:W2:Y:S08]  /*3190*/  LDC.64 R6, c[0x0][0x708] ;  /* 0x0001c200ff067b82 */ /* 0x010eb00000000a00 */
[----:B-----5:R-:W3:Y:S01]  /*31a0*/  LDC.64 R8, c[0x0][0x710] ;  /* 0x0001c400ff087b82 */ /* 0x020ee20000000a00 */
[----:B-1----:R-:W-:-:S04]  /*31b0*/  ULEA UR5, UR6, UR5, 0x18 ;  /* 0x0000000506057291 */ /* 0x002fc8000f8ec03f */
[----:B------:R-:W-:Y:S02]  /*31c0*/  UIADD3 UR6, UR5, 0x80, URZ ;  /* 0x0000008005067890 */ /* 0x000fe4000fffe03f */
[----:B------:R-:W-:Y:S01]  /*31d0*/  @!UP0 UIADD3 UR6, UR5, URZ, URZ ;  /* 0x0000003f05068290 */ /* 0x000fe2000fffe03f */
[----:B------:R-:W3:Y:S08]  /*31e0*/  LDC.64 R10, c[0x0][0x718] ;  /* 0x0001c600ff0a7b82 */ /* 0x000ef00000000a00 */
[----:B------:R-:W1:Y:S01]  /*31f0*/  LDC.64 R24, c[0x0][0x720] ;  /* 0x0001c800ff187b82 */ /* 0x000e620000000a00 */
[----:B--2---:R2:W-:Y:S07]  /*3200*/  STS.128 [UR6+0x34780], R4 ;  /* 0x03478004ff007988 */ /* 0x0045ee0008000c06 */
[----:B------:R-:W1:Y:S08]  /*3210*/  LDC.64 R26, c[0x0][0x728] ;  /* 0x0001ca00ff1a7b82 */ /* 0x000e700000000a00 */
[----:B------:R-:W4:Y:S01]  /*3220*/  LDC.64 R28, c[0x0][0x730] ;  /* 0x0001cc00ff1c7b82 */ /* 0x000f220000000a00 */
[----:B---3--:R2:W-:Y:S07]  /*3230*/  STS.128 [UR6+0x34790], R8 ;  /* 0x03479008ff007988 */ /* 0x0085ee0008000c06 */
[----:B------:R-:W4:Y:S08]  /*3240*/  LDC.64 R30, c[0x0][0x738] ;  /* 0x0001ce00ff1e7b82 */ /* 0x000f300000000a00 */
[----:B------:R-:W3:Y:S01]  /*3250*/  LDC.64 R32, c[0x0][0x740] ;  /* 0x0001d000ff207b82 */ /* 0x000ee20000000a00 */
[----:B-1----:R2:W-:Y:S07]  /*3260*/  STS.128 [UR6+0x347a0], R24 ;  /* 0x0347a018ff007988 */ /* 0x0025ee0008000c06 */
[----:B------:R-:W3:Y:S08]  /*3270*/  LDC.64 R34, c[0x0][0x748] ;  /* 0x0001d200ff227b82 */ /* 0x000ef00000000a00 */
[----:B------:R-:W1:Y:S01]  /*3280*/  LDC.64 R36, c[0x0][0x750] ;  /* 0x0001d400ff247b82 */ /* 0x000e620000000a00 */
[----:B----4-:R2:W-:Y:S07]  /*3290*/  STS.128 [UR6+0x347b0], R28 ;  /* 0x0347b01cff007988 */ /* 0x0105ee0008000c06 */
[----:B------:R-:W1:Y:S08]  /*32a0*/  LDC.64 R38, c[0x0][0x758] ;  /* 0x0001d600ff267b82 */ /* 0x000e700000000a00 */
[----:B------:R-:W4:Y:S01]  /*32b0*/  LDC.64 R40, c[0x0][0x760] ;  /* 0x0001d800ff287b82 */ /* 0x000f220000000a00 */
[----:B---3--:R2:W-:Y:S07]  /*32c0*/  STS.128 [UR6+0x347c0], R32 ;  /* 0x0347c020ff007988 */ /* 0x0085ee0008000c06 */
[----:B------:R-:W4:Y:S08]  /*32d0*/  LDC.64 R42, c[0x0][0x768] ;  /* 0x0001da00ff2a7b82 */ /* 0x000f300000000a00 */
[----:B------:R-:W3:Y:S01]  /*32e0*/  LDC.64 R44, c[0x0][0x770] ;  /* 0x0001dc00ff2c7b82 */ /* 0x000ee20000000a00 */
[----:B-1----:R2:W-:Y:S07]  /*32f0*/  STS.128 [UR6+0x347d0], R36 ;  /* 0x0347d024ff007988 */ /* 0x0025ee0008000c06 */
[----:B------:R-:W3:Y:S01]  /*3300*/  LDC.64 R46, c[0x0][0x778] ;  /* 0x0001de00ff2e7b82 */ /* 0x000ee20000000a00 */
[----:B----4-:R2:W-:Y:S04]  /*3310*/  STS.128 [UR6+0x347e0], R40 ;  /* 0x0347e028ff007988 */ /* 0x0105e80008000c06 */
[----:B---3--:R2:W-:Y:S02]  /*3320*/  STS.128 [UR6+0x347f0], R44 ;  /* 0x0347f02cff007988 */ /* 0x0085e40008000c06 */
.L_x_28:
[----:B------:R-:W-:Y:S05]  /*3330*/  BSYNC B0 ;  /* 0x0000000000007941 */ /* 0x000fea0003800000 */
.L_x_27:
[----:B------:R-:W-:Y:S01]  /*3340*/  UISETP.NE.AND UP0, UPT, UR12, 0x1, UPT ;  /* 0x000000010c00788c */ /* 0x000fe2000bf05270 */
[----:B------:R-:W-:Y:S01]  /*3350*/  NOP ;  /* 0x0000000000007918 */ /* 0x000fe20000000000 */
[----:B------:R-:W-:Y:S01]  /*3360*/  ULDC UR5, c[0x0][0x884] ;  /* 0x0002210000057ab9 */ /* 0x000fe20000000800 */
[----:B------:R-:W-:Y:S01]  /*3370*/  ULDC.64 UR36, c[0x0][0x800] ;  /* 0x0002000000247ab9 */ /* 0x000fe20000000a00 */
[----:B------:R-:W-:-:S04]  /*3380*/  USEL UR5, UR5, URZ, UP0 ;  /* 0x0000003f05057287 */ /* 0x000fc80008000000 */
[----:B------:R-:W-:-:S04]  /*3390*/  UIADD3 UR5, UR4, UR5, URZ ;  /* 0x0000000504057290 */ /* 0x000fc8000fffe03f */
[----:B------:R-:W-:-:S12]  /*33a0*/  UIMAD.WIDE UR36, UR5, 0x80, UR36 ;  /* 0x00000080052478a5 */ /* 0x000fd8000f8e0224 */
.L_x_26:
[----:B------:R-:W-:-:S13]  /*33b0*/  ISETP.NE.AND P0, PT, RZ, UR43, PT ;  /* 0x0000002bff007c0c */ /* 0x000fda000bf05270 */
[----:B------:R-:W-:Y:S05]  /*33c0*/  @P0 BRA `(.L_x_29) ;  /* 0x00000004000c0947 */ /* 0x000fea0003800000 */
[----:B------:R-:W-:Y:S01]  /*33d0*/  ELECT P0, URZ, PT ;  /* 0x00000000003f782f */ /* 0x000fe20003800000 */
[----:B------:R-:W-:-:S12]  /*33e0*/  BSSY B0, `(.L_x_30) ;  /* 0x000002c000007945 */ /* 0x000fd80003800000 */
[----:B------:R-:W-:Y:S05]  /*33f0*/  @!P0 BRA `(.L_x_31) ;  /* 0x0000000000a88947 */ /* 0x000fea0003800000 */
[----:B--2---:R-:W1:Y:S08]  /*3400*/  LDC.64 R4, c[0x0][0x820] ;  /* 0x00020800ff047b82 */ /* 0x004e700000000a00 */
[----:B------:R-:W2:Y:S01]  /*3410*/  LDC.64 R2, c[0x0][0x818] ;  /* 0x00020600ff027b82 */ /* 0x000ea20000000a00 */
[----:B-1----:R-:W-:-:S06]  /*3420*/  IMAD.WIDE R4, R18, 0x8, R4 ;  /* 0x0000000812047825 */ /* 0x002fcc00078e0204 */
[----:B------:R-:W3:Y:S01]  /*3430*/  LDG.E.64 R4, desc[UR38][R4.64] ;  /* 0x0000002604047981 */ /* 0x000ee2000c1e1b00 */
[----:B--2---:R-:W-:-:S06]  /*3440*/  IMAD.WIDE R2, R18, 0x8, R2 ;  /* 0x0000000812027825 */ /* 0x004fcc00078e0202 */
[----:B------:R-:W2:Y:S01]  /*3450*/  LDG.E.64 R2, desc[UR38][R2.64] ;  /* 0x0000002602027981 */ /* 0x000ea2000c1e1b00 */
[----:B------:R-:W1:Y:S01]  /*3460*/  S2UR UR5, SR_CgaCtaId ;  /* 0x00000000000579c3 */ /* 0x000e620000008800 */
[----:B------:R-:W-:Y:S01]  /*3470*/  UISETP.NE.AND UP0, UPT, UR12, 0x1, UPT ;  /* 0x000000010c00788c */ /* 0x000fe2000bf05270 */
[----:B------:R-:W-:Y:S02]  /*3480*/  UMOV UR4, 0x400 ;  /* 0x0000040000047882 */ /* 0x000fe40000000000 */
[----:B-1----:R-:W-:-:S04]  /*3490*/  ULEA UR4, UR5, UR4, 0x18 ;  /* 0x0000000405047291 */ /* 0x002fc8000f8ec03f */
[----:B------:R-:W-:-:S04]  /*34a0*/  UIADD3 UR5, UR4, 0x80, URZ ;  /* 0x0000008004057890 */ /* 0x000fc8000fffe03f */
[----:B------:R-:W-:-:S04]  /*34b0*/  @!UP0 UIADD3 UR5, UR4, URZ, URZ ;  /* 0x0000003f04058290 */ /* 0x000fc8000fffe03f */
[----:B------:R-:W-:-:S05]  /*34c0*/  UIADD3 UR4, UR5, 0x34780, URZ ;  /* 0x0003478005047890 */ /* 0x000fca000fffe03f */
[----:B-----5:R-:W1:Y:S01]  /*34d0*/  LDS R0, [UR5+0x3479c] ;  /* 0x03479c05ff007984 */ /* 0x020e620008000800 */
[----:B------:R-:W-:-:S03]  /*34e0*/  MOV R10, UR4 ;  /* 0x00000004000a7c02 */ /* 0x000fc60008000f00 */
[----:B------:R-:W-:Y:S01]  /*34f0*/  STS [UR5+0x347b0], RZ ;  /* 0x0347b0ffff007988 */ /* 0x000fe20008000805 */
[----:B------:R-:W-:-:S05]  /*3500*/  SHF.R.U64 R10, R10, 0x4, RZ ;  /* 0x000000040a0a7819 */ /* 0x000fca00000012ff */
[----:B------:R-:W-:Y:S04]  /*3510*/  STS [UR5+0x34790], R10 ;  /* 0x0347900aff007988 */ /* 0x000fe80008000805 */
[----:B------:R-:W-:Y:S01]  /*3520*/  STS [UR5+0x34794], R10 ;  /* 0x0347940aff007988 */ /* 0x000fe20008000805 */
[----:B---3--:R-:W-:-:S04]  /*3530*/  SHF.L.U64.HI R9, R4, 0x1, R5 ;  /* 0x0000000104097819 */ /* 0x008fc80000010205 */
[----:B------:R-:W-:-:S04]  /*3540*/  LOP3.LUT R9, R9, 0x1fffffff, RZ, 0xc0, !PT ;  /* 0x1fffffff09097812 */ /* 0x000fc800078ec0ff */
[----:B------:R-:W-:Y:S01]  /*3550*/  SHF.R.U32.HI R5, RZ, 0x4, R9 ;  /* 0x00000004ff057819 */ /* 0x000fe20000011609 */
[----:B--2---:R-:W-:Y:S03]  /*3560*/  STS.64 [UR5+0x34780], R2 ;  /* 0x03478002ff007988 */ /* 0x004fe60008000a05 */
[----:B-1----:R-:W-:-:S05]  /*3570*/  LOP3.LUT R0, R0, 0xf, R5, 0xb8, !PT ;  /* 0x0000000f00007812 */ /* 0x002fca00078eb805 */
[----:B------:R1:W-:Y:S04]  /*3580*/  STS [UR5+0x3479c], R0 ;  /* 0x03479c00ff007988 */ /* 0x0003e80008000805 */
[----:B------:R-:W2:Y:S01]  /*3590*/  LDS R5, [UR5+0x3479c] ;  /* 0x03479c05ff057984 */ /* 0x000ea20008000800 */
[----:B-1----:R-:W-:Y:S02]  /*35a0*/  IMAD.SHL.U32 R0, R4, 0x2, RZ ;  /* 0x0000000204007824 */ /* 0x002fe400078e00ff */
[----:B------:R-:W-:-:S03]  /*35b0*/  VIADD R4, R13, 0xffffffff ;  /* 0xffffffff0d047836 */ /* 0x000fc60000000000 */
[----:B------:R-:W-:-:S04]  /*35c0*/  LOP3.LUT R0, R0, 0xfffffffe, RZ, 0xc0, !PT ;  /* 0xfffffffe00007812 */ /* 0x000fc800078ec0ff */
[----:B------:R-:W-:-:S05]  /*35d0*/  SHF.R.U64 R0, R0, 0x4, R9 ;  /* 0x0000000400007819 */ /* 0x000fca0000001209 */
[----:B------:R-:W-:Y:S01]  /*35e0*/  STS [UR5+0x3478c], R0 ;  /* 0x03478c00ff007988 */ /* 0x000fe20008000805 */
[----:B--2---:R-:W-:-:S05]  /*35f0*/  LOP3.LUT R6, R5, 0xf0, RZ, 0xb8, !PT ;  /* 0x000000f005067812 */ /* 0x004fca00078eb8ff */
[----:B------:R4:W-:Y:S04]  /*3600*/  STS [UR5+0x3479c], R6 ;  /* 0x03479c06ff007988 */ /* 0x0009e80008000805 */
[----:B------:R-:W1:Y:S01]  /*3610*/  LDS R5, [UR5+0x3479c] ;  /* 0x03479c05ff057984 */ /* 0x000e620008000800 */
[----:B----4-:R-:W-:Y:S02]  /*3620*/  CS2R R6, SRZ ;  /* 0x0000000000067805 */ /* 0x010fe4000001ff00 */
[----:B-1----:R-:W-:Y:S02]  /*3630*/  LOP3.LUT R11, R5, 0xf00, RZ, 0xb8, !PT ;  /* 0x00000f00050b7812 */ /* 0x002fe400078eb8ff */
[----:B------:R-:W-:-:S03]  /*3640*/  IADD3 R5, R19, -0x1, RZ ;  /* 0xffffffff13057810 */ /* 0x000fc60007ffe0ff */
[----:B------:R-:W-:Y:S04]  /*3650*/  STS.64 [UR5+0x34798], R10 ;  /* 0x0347980aff007988 */ /* 0x000fe80008000a05 */
[----:B------:R-:W1:Y:S04]  /*3660*/  LDS R8, [UR5+0x3479c] ;  /* 0x03479c05ff087984 */ /* 0x000e680008000800 */
[----:B------:R3:W-:Y:S01]  /*3670*/  STS.128 [UR5+0x347a0], R4 ;  /* 0x0347a004ff007988 */ /* 0x0007e20008000c05 */
[----:B-1----:R-:W-:-:S05]  /*3680*/  LOP3.LUT R8, R8, 0xf000, RZ, 0xb8, !PT ;  /* 0x0000f00008087812 */ /* 0x002fca00078eb8ff */
[----:B------:R3:W-:Y:S02]  /*3690*/  STS [UR5+0x3479c], R8 ;  /* 0x03479c08ff007988 */ /* 0x0007e40008000805 */
.L_x_31:
[----:B------:R-:W-:Y:S05]  /*36a0*/  BSYNC B0 ;  /* 0x0000000000007941 */ /* 0x000fea0003800000 */
.L_x_30:
[----:B------:R-:W-:Y:S01]  /*36b0*/  ELECT P0, URZ, PT ;  /* 0x00000000003f782f */ /* 0x000fe20003800000 */
[----:B------:R-:W-:Y:S01]  /*36c0*/  NOP ;  /* 0x0000000000007918 */ /* 0x000fe20000000000 */
[----:B------:R-:W-:Y:S11]  /*36d0*/  BSSY B0, `(.L_x_32) ;  /* 0x0000004000007945 */ /* 0x000ff60003800000 */
[----:B------:R-:W-:Y:S05]  /*36e0*/  @!P0 BRA `(.L_x_33) ;  /* 0x0000000000088947 */ /* 0x000fea0003800000 */
[----:B------:R0:W-:Y:S01]  /*36f0*/  UTMACMDFLUSH ;  /* 0x00000000000079b7 */ /* 0x0001e20000000000 */
[----:B------:R-:W-:-:S04]  /*3700*/  DEPBAR.LE SB0, 0x0 ;  /* 0x000080000000791a */ /* 0x000fc80000000000 */
.L_x_33:
[----:B------:R-:W-:Y:S05]  /*3710*/  BSYNC B0 ;  /* 0x0000000000007941 */ /* 0x000fea0003800000 */
.L_x_32:
[----:B------:R-:W1:Y:S01]  /*3720*/  S2UR UR5, SR_CgaCtaId ;  /* 0x00000000000579c3 */ /* 0x000e620000008800 */
[----:B-----5:R-:W2:Y:S01]  /*3730*/  S2R R0, SR_LANEID ;  /* 0x0000000000007919 */ /* 0x020ea20000000000 */
[----:B------:R-:W-:Y:S01]  /*3740*/  UISETP.NE.AND UP0, UPT, UR12, 0x1, UPT ;  /* 0x000000010c00788c */ /* 0x000fe2000bf05270 */
[----:B------:R-:W-:Y:S02]  /*3750*/  UMOV UR4, 0x400 ;  /* 0x0000040000047882 */ /* 0x000fe40000000000 */
[----:B-1----:R-:W-:-:S04]  /*3760*/  ULEA UR4, UR5, UR4, 0x18 ;  /* 0x0000000405047291 */ /* 0x002fc8000f8ec03f */
[----:B------:R-:W-:-:S04]  /*3770*/  UIADD3 UR5, UR4, 0x80, URZ ;  /* 0x0000008004057890 */ /* 0x000fc8000fffe03f */
[----:B------:R-:W-:Y:S01]  /*3780*/  @!UP0 UIADD3 UR5, UR4, URZ, URZ ;  /* 0x0000003f04058290 */ /* 0x000fe2000fffe03f */
[----:B--2---:R-:W-:-:S05]  /*3790*/  IMAD.SHL.U32 R0, R0, 0x4, RZ ;  /* 0x0000000400007824 */ /* 0x004fca00078e00ff */
[----:B------:R-:W-:Y:S01]  /*37a0*/  IMAD.U32 R3, RZ, RZ, UR5 ;  /* 0x00000005ff037e24 */ /* 0x000fe2000f8e00ff */
[----:B------:R-:W-:-:S04]  /*37b0*/  IADD3 R2, P0, R0, UR36, RZ ;  /* 0x0000002400027c10 */ /* 0x000fc8000ff1e0ff */
[----:B---3--:R-:W-:Y:S02]  /*37c0*/  IADD3 R4, R0, 0x34780, R3 ;  /* 0x0003478000047810 */ /* 0x008fe40007ffe003 */
[----:B------:R-:W-:-:S03]  /*37d0*/  IADD3.X R3, RZ, UR37, RZ, P0, !PT ;  /* 0x00000025ff037c10 */ /* 0x000fc600087fe4ff */
[----:B------:R-:W1:Y:S04]  /*37e0*/  LDS R5, [R4] ;  /* 0x0000000004057984 */ /* 0x000e680000000800 */
[----:B-1----:R1:W5:Y:S02]  /*37f0*/  ATOMG.E.EXCH.STRONG.GPU PT, RZ, [R2], R5 ;  /* 0x0000000502ff73a8 */ /* 0x00236400041ee100 */
.L_x_29:
[----:B-----5:R-:W-:Y:S01]  /*3800*/  SHF.R.S32.HI R0, RZ, 0x1f, R21 ;  /* 0x0000001fff007819 */ /* 0x020fe20000011415 */
[----:B------:R-:W3:Y:S01]  /*3810*/  S2UR UR56, SR_CgaCtaId ;  /* 0x00000000003879c3 */ /* 0x000ee20000008800 */
[----:B------:R-:W-:Y:S01]  /*3820*/  UISETP.NE.AND UP1, UPT, UR12, 0x1, UPT ;  /* 0x000000010c00788c */ /* 0x000fe2000bf25270 */
[----:B------:R-:W-:Y:S01]  /*3830*/  IMAD.MOV.U32 R23, RZ, RZ, RZ ;  /* 0x000000ffff177224 */ /* 0x000fe200078e00ff */
[----:B------:R-:W-:Y:S01]  /*3840*/  LEA.HI R0, R0, R21, RZ, 0x7 ;  /* 0x0000001500007211 */ /* 0x000fe200078f38ff */
[----:B------:R-:W-:Y:S01]  /*3850*/  UISETP.NE.AND UP0, UPT, UR31, URZ, UPT ;  /* 0x0000003f1f00728c */ /* 0x000fe2000bf05270 */
[----:B------:R-:W-:Y:S02]  /*3860*/  UMOV UR50, 0x400 ;  /* 0x0000040000327882 */ /* 0x000fe40000000000 */
[----:B------:R-:W-:Y:S01]  /*3870*/  LOP3.LUT R0, R0, 0xffffff80, RZ, 0xc0, !PT ;  /* 0xffffff8000007812 */ /* 0x000fe200078ec0ff */
[----:B------:R-:W-:Y:S02]  /*3880*/  USEL UR4, URZ, 0x1, UP0 ;  /* 0x000000013f047887 */ /* 0x000fe40008000000 */
[----:B------:R-:W-:-:S02]  /*3890*/  USHF.L.U32 UR47, UR31, 0x3, URZ ;  /* 0x000000031f2f7899 */ /* 0x000fc4000800063f */
[----:B------:R-:W-:Y:S01]  /*38a0*/  IMAD.IADD R0, R21, 0x1, -R0 ;  /* 0x0000000115007824 */ /* 0x000fe200078e0a00 */
[----:B------:R-:W-:Y:S01]  /*38b0*/  ULOP3.LUT UR48, UR40, 0x1, URZ, 0xfc, !UPT ;  /* 0x0000000128307892 */ /* 0x000fe2000f8efc3f */
[----:B------:R-:W-:Y:S01]  /*38c0*/  IMAD.U32 R216, RZ, RZ, UR4 ;  /* 0x00000004ffd87e24 */ /* 0x000fe2000f8e00ff */
[----:B------:R-:W-:Y:S01]  /*38d0*/  ULOP3.LUT UR53, UR47, 0x8, URZ, 0xc0, !UPT ;  /* 0x000000082f357892 */ /* 0x000fe2000f8ec03f */
[C---:B-1----:R-:W-:Y:S01]  /*38e0*/  IMAD.SHL.U32 R2, R0.reuse, 0x40, RZ ;  /* 0x0000004000027824 */ /* 0x042fe200078e00ff */
[----:B------:R-:W-:Y:S01]  /*38f0*/  SHF.R.S32.HI R3, RZ, 0x1f, R0 ;  /* 0x0000001fff037819 */ /* 0x000fe20000011400 */
[----:B------:R-:W-:Y:S01]  /*3900*/  ULOP3.LUT UR49, UR59, 0x1, URZ, 0xfc, !UPT ;  /* 0x000000013b317892 */ /* 0x000fe2000f8efc3f */
[----:B------:R-:W-:Y:S01]  /*3910*/  IADD3 R221, R0, 0x1f, RZ ;  /* 0x0000001f00dd7810 */ /* 0x000fe20007ffe0ff */
[----:B------:R-:W-:Y:S01]  /*3920*/  ULOP3.LUT UR54, UR61, 0x1, URZ, 0xfc, !UPT ;  /* 0x000000013d367892 */ /* 0x000fe2000f8efc3f */
[CC--:B--2---:R-:W-:Y:S01]  /*3930*/  LEA.HI R4, R3.reuse, R0.reuse, RZ, 0x5 ;  /* 0x0000000003047211 */ /* 0x0c4fe200078f28ff */
[----:B------:R-:W-:Y:S01]  /*3940*/  ULOP3.LUT UR55, UR47, 0x8, URZ, 0xc, !UPT ;  /* 0x000000082f377892 */ /* 0x000fe2000f8e0c3f */
[----:B------:R-:W-:Y:S01]  /*3950*/  LOP3.LUT R5, R2, 0x40, RZ, 0xc0, !PT ;  /* 0x0000004002057812 */ /* 0x000fe200078ec0ff */
[----:B---3--:R-:W-:Y:S01]  /*3960*/  ULEA UR50, UR56, UR50, 0x18 ;  /* 0x0000003238327291 */ /* 0x008fe2000f8ec03f */
[----:B------:R-:W-:Y:S01]  /*3970*/  SHF.R.U32.HI R2, RZ, 0x1, R4 ;  /* 0x00000001ff027819 */ /* 0x000fe20000011604 */
[----:B------:R-:W-:Y:S01]  /*3980*/  ULOP3.LUT UR53, UR53, 0x18, URZ, 0x3c, !UPT ;  /* 0x0000001835357892 */ /* 0x000fe2000f8e3c3f */
[-C--:B------:R-:W-:Y:S01]  /*3990*/  LEA.HI R4, R3, R0.reuse, RZ, 0x3 ;  /* 0x0000000003047211 */ /* 0x080fe200078f18ff */
[----:B------:R-:W-:Y:S01]  /*39a0*/  UIADD3 UR52, UR50, 0x80, URZ ;  /* 0x0000008032347890 */ /* 0x000fe2000fffe03f */
[----:B----4-:R-:W-:Y:S01]  /*39b0*/  LOP3.LUT R7, R5, 0x30, R2, 0xf8, !PT ;  /* 0x0000003005077812 */ /* 0x010fe200078ef802 */
[----:B------:R-:W-:Y:S01]  /*39c0*/  UIADD3 UR51, UR50, 0x34550, URZ ;  /* 0x0003455032337890 */ /* 0x000fe2000fffe03f */
[-C--:B------:R-:W-:Y:S01]  /*39d0*/  LEA.HI R2, R0, R0.reuse, RZ, 0x1 ;  /* 0x0000000000027211 */ /* 0x080fe200078f08ff */
[----:B------:R-:W-:Y:S01]  /*39e0*/  @!UP1 UIADD3 UR52, UR50, URZ, URZ ;  /* 0x0000003f32349290 */ /* 0x000fe2000fffe03f */
[----:B------:R-:W-:Y:S01]  /*39f0*/  LEA.HI R3, R3, R0, RZ, 0x4 ;  /* 0x0000000003037211 */ /* 0x000fe200078f20ff */
[----:B------:R-:W-:Y:S01]  /*3a00*/  UIADD3 UR5, UR47, UR51, URZ ;  /* 0x000000332f057290 */ /* 0x000fe2000fffe03f */
[----:B------:R-:W-:Y:S01]  /*3a10*/  SHF.R.S32.HI R2, RZ, 0x1, R2 ;  /* 0x00000001ff027819 */ /* 0x000fe20000011402 */
[----:B------:R-:W-:Y:S01]  /*3a20*/  UIADD3 UR52, UR52, 0x34780, URZ ;  /* 0x0003478034347890 */ /* 0x000fe2000fffe03f */
[----:B------:R-:W-:-:S02]  /*3a30*/  LOP3.LUT R7, R7, 0x8, R4, 0xf8, !PT ;  /* 0x0000000807077812 */ /* 0x000fc400078ef804 */
[----:B------:R-:W-:Y:S02]  /*3a40*/  SHF.L.U32 R2, R2, 0x7, RZ ;  /* 0x0000000702027819 */ /* 0x000fe400000006ff */
[----:B------:R-:W-:Y:S02]  /*3a50*/  SHF.R.S32.HI R4, RZ, 0x4, R3 ;  /* 0x00000004ff047819 */ /* 0x000fe40000011403 */
[----:B------:R-:W-:Y:S02]  /*3a60*/  LOP3.LUT R2, R2, 0x180, RZ, 0xc0, !PT ;  /* 0x0000018002027812 */ /* 0x000fe400078ec0ff */
[----:B------:R-:W-:Y:S02]  /*3a70*/  LEA.HI R3, R3, R4, RZ, 0x1 ;  /* 0x0000000403037211 */ /* 0x000fe400078f08ff */
[----:B------:R-:W-:Y:S02]  /*3a80*/  LOP3.LUT R5, R2, R5, RZ, 0xfc, !PT ;  /* 0x0000000502057212 */ /* 0x000fe400078efcff */
[----:B------:R-:W-:-:S02]  /*3a90*/  LOP3.LUT R3, R3, 0x7ffffe, RZ, 0xc0, !PT ;  /* 0x007ffffe03037812 */ /* 0x000fc400078ec0ff */
[----:B------:R-:W-:-:S03]  /*3aa0*/  SHF.R.U32.HI R5, RZ, 0x3, R5 ;  /* 0x00000003ff057819 */ /* 0x000fc60000011605 */
[----:B------:R-:W-:Y:S01]  /*3ab0*/  IMAD.IADD R3, R4, 0x1, -R3 ;  /* 0x0000000104037824 */ /* 0x000fe200078e0a03 */
[----:B------:R-:W-:Y:S01]  /*3ac0*/  LOP3.LUT R220, R5, R7, R2, 0x1e, !PT ;  /* 0x0000000705dc7212 */ /* 0x000fe200078e1e02 */
[----:B------:R-:W-:-:S03]  /*3ad0*/  IMAD.MOV.U32 R5, RZ, RZ, 0x1 ;  /* 0x00000001ff057424 */ /* 0x000fc600078e00ff */
[----:B------:R-:W-:-:S07]  /*3ae0*/  LEA R220, R3, R220, 0x9 ;  /* 0x000000dc03dc7211 */ /* 0x000fce00078e48ff */
.L_x_157:
[----:B-1----:R-:W1:Y:S02]  /*3af0*/  LDC.64 R2, c[0x0][0x290] ;  /* 0x0000a400ff027b82 */ /* 0x002e640000000a00 */
[----:B-1----:R-:W-:-:S05]  /*3b00*/  IMAD.WIDE R2, R18, 0xc, R2 ;  /* 0x0000000c12027825 */ /* 0x002fca00078e0202 */
[----:B--2---:R-:W2:Y:S01]  /*3b10*/  LDG.E R4, desc[UR38][R2.64+0x8] ;  /* 0x0000082602047981 */ /* 0x004ea2000c1e1900 */
[----:B------:R-:W-:Y:S01]  /*3b20*/  SHF.L.U32 R7, R216, 0x1f, RZ ;  /* 0x0000001fd8077819 */ /* 0x000fe200000006ff */
[----:B------:R-:W-:Y:S01]  /*3b30*/  IMAD.U32 R6, RZ, RZ, UR51 ;  /* 0x00000033ff067e24 */ /* 0x000fe2000f8e00ff */
[----:B------:R-:W-:Y:S01]  /*3b40*/  UMOV UR9, UR41 ;  /* 0x0000002900097c82 */ /* 0x000fe20008000000 */
[----:B------:R-:W-:Y:S02]  /*3b50*/  IMAD.MOV.U32 R218, RZ, RZ, R18 ;  /* 0x000000ffffda7224 */ /* 0x000fe400078e0012 */
[----:B------:R-:W1:Y:S01]  /*3b60*/  SYNCS.PHASECHK.TRANS64.TRYWAIT P0, [R6+UR47], R7 ;  /* 0x00000007060075a7 */ /* 0x000e62000800016f */
[----:B--2---:R-:W-:-:S13]  /*3b70*/  R2UR UR4, R4 ;  /* 0x00000000040472ca */ /* 0x004fda00000e0000 */
[----:B------:R-:W-:-:S04]  /*3b80*/  UIADD3 UR4, UR4, 0x3f, URZ ;  /* 0x0000003f04047890 */ /* 0x000fc8000fffe03f */
[----:B------:R-:W-:-:S04]  /*3b90*/  USHF.R.S32.HI UR5, URZ, 0x1f, UR4 ;  /* 0x0000001f3f057899 */ /* 0x000fc80008011404 */
[----:B------:R-:W-:-:S04]  /*3ba0*/  ULEA.HI UR5, UR5, UR4, URZ, 0x6 ;  /* 0x0000000405057291 */ /* 0x000fc8000f8f303f */
[----:B------:R-:W-:Y:S01]  /*3bb0*/  USHF.R.S32.HI UR10, URZ, 0x6, UR5 ;  /* 0x000000063f0a7899 */ /* 0x000fe20008011405 */
[----:B-1----:R-:W-:Y:S11]  /*3bc0*/  @!P0 BRA `(.L_x_34) ;  /* 0x0000010800748947 */ /* 0x002ff60003800000 */
.L_x_364:
[----:B------:R2:W-:Y:S01]  /*3bd0*/  STL [R1], RZ ;  /* 0x000000ff01007387 */ /* 0x0005e20000100800 */
[----:B------:R-:W-:Y:S01]  /*3be0*/  ISETP.GE.AND P0, PT, R4, 0x1, PT ;  /* 0x000000010400780c */ /* 0x000fe20003f06270 */
[----:B------:R-:W-:Y:S01]  /*3bf0*/  UMOV UR8, URZ ;  /* 0x0000003f00087c82 */ /* 0x000fe20008000000 */
[----:B------:R-:W-:Y:S01]  /*3c00*/  SHF.R.S32.HI R19, RZ, 0x1f, R18 ;  /* 0x0000001fff137819 */ /* 0x000fe20000011412 */
[----:B------:R2:W-:Y:S01]  /*3c10*/  STL [R1+0x4], RZ ;  /* 0x000004ff01007387 */ /* 0x0005e20000100800 */
[----:B-1----:R-:W-:Y:S02]  /*3c20*/  MOV R0, UR42 ;  /* 0x0000002a00007c02 */ /* 0x002fe40008000f00 */
[----:B------:R-:W-:Y:S02]  /*3c30*/  CS2R R86, SRZ ;  /* 0x0000000000567805 */ /* 0x000fe4000001ff00 */
[----:B------:R-:W-:Y:S01]  /*3c40*/  CS2R R152, SRZ ;  /* 0x0000000000987805 */ /* 0x000fe2000001ff00 */
[----:B------:R2:W-:Y:S01]  /*3c50*/  STL [R1+0x8], RZ ;  /* 0x000008ff01007387 */ /* 0x0005e20000100800 */
[----:B------:R-:W-:-:S02]  /*3c60*/  CS2R R154, SRZ ;  /* 0x00000000009a7805 */ /* 0x000fc4000001ff00 */
[----:B------:R-:W-:Y:S02]  /*3c70*/  CS2R R156, SRZ ;  /* 0x00000000009c7805 */ /* 0x000fe4000001ff00 */
[----:B------:R-:W-:Y:S01]  /*3c80*/  CS2R R158, SRZ ;  /* 0x00000000009e7805 */ /* 0x000fe2000001ff00 */
[----:B------:R2:W-:Y:S01]  /*3c90*/  STL [R1+0xc], RZ ;  /* 0x00000cff01007387 */ /* 0x0005e20000100800 */
[----:B------:R-:W-:Y:S02]  /*3ca0*/  CS2R R160, SRZ ;  /* 0x0000000000a07805 */ /* 0x000fe4000001ff00 */
        /* <DEDUP_REMOVED lines=119> */
[----:B------:R-:W-:-:S03]  /*4420*/  CS2R R84, SRZ ;  /* 0x0000000000547805 */ /* 0x000fc6000001ff00 */
[----:B------:R2:W-:Y:S04]  /*4430*/  STL [R1+0x88], RZ ;  /* 0x000088ff01007387 */ /* 0x0005e80000100800 */
        /* <DEDUP_REMOVED lines=28> */
[----:B------:R2:W-:Y:S01]  /*4600*/  STL [R1+0xfc], RZ ;  /* 0x0000fcff01007387 */ /* 0x0005e20000100800 */
[----:B------:R-:W-:Y:S05]  /*4610*/  @!P0 BRA `(.L_x_35) ;  /* 0x00000010008c8947 */ /* 0x000fea0003800000 */
[----:B------:R-:W-:-:S06]  /*4620*/  UISETP.NE.AND UP0, UPT, UR48, 0x3, UPT ;  /* 0x000000033000788c */ /* 0x000fcc000bf05270 */
[----:B------:R-:W-:-:S13]  /*4630*/  PLOP3.LUT P1, PT, PT, PT, UP0, 0x80, 0x0 ;  /* 0x000000000000781c */ /* 0x000fda0003f2f008 */
[----:B------:R-:W-:Y:S05]  /*4640*/  @!P1 BRA `(.L_x_36) ;  /* 0x0000000000049947 */ /* 0x000fea0003800000 */
[----:B------:R-:W-:Y:S01]  /*4650*/  BPT.TRAP 0x1 ;  /* 0x000000040000795c */ /* 0x000fe20000300000 */
.L_x_36:
[----:B------:R-:W-:Y:S01]  /*4660*/  ULEA UR4, UR41, UR50, 0x3 ;  /* 0x0000003229047291 */ /* 0x000fe2000f8e183f */
[----:B------:R-:W-:-:S05]  /*4670*/  IMAD.U32 R0, RZ, RZ, UR42 ;  /* 0x0000002aff007e24 */ /* 0x000fca000f8e00ff */
[----:B------:R-:W-:-:S04]  /*4680*/  SHF.L.U32 R0, R0, 0x1f, RZ ;  /* 0x0000001f00007819 */ /* 0x000fc800000006ff */
[----:B------:R1:W3:Y:S01]  /*4690*/  SYNCS.PHASECHK.TRANS64.TRYWAIT P0, [UR4+0x34480], R0 ;  /* 0x03448000ff0075a7 */ /* 0x0002e20008000144 */
[----:B------:R-:W-:Y:S05]  /*46a0*/  @!P1 BRA `(.L_x_37) ;  /* 0x0000000000049947 */ /* 0x000fea0003800000 */
[----:B------:R-:W-:Y:S01]  /*46b0*/  BPT.TRAP 0x1 ;  /* 0x000000040000795c */ /* 0x000fe20000300000 */
.L_x_37:
[----:B---3--:R-:W-:Y:S05]  /*46c0*/  @P0 BRA `(.L_x_38) ;  /* 0x0000000000080947 */ /* 0x008fea0003800000 */
[----:B------:R-:W3:Y:S02]  /*46d0*/  SYNCS.PHASECHK.TRANS64.TRYWAIT P0, [UR4+0x34480], R0 ;  /* 0x03448000ff0075a7 */ /* 0x000ee40008000144 */
[----:B---3--:R-:W-:Y:S05]  /*46e0*/  @!P0 BRA `(.L_x_39) ;  /* 0x000000fc00c88947 */ /* 0x008fea0003800000 */
.L_x_38:
[----:B------:R-:W-:Y:S01]  /*46f0*/  UIADD3 UR5, UR50, 0x20000, URZ ;  /* 0x0002000032057890 */ /* 0x000fe2000fffe03f */
[----:B------:R-:W-:Y:S01]  /*4700*/  WARPGROUP.ARRIVE ;  /* 0x00000000000079c5 */ /* 0x000fe20000000000 */
[----:B------:R-:W-:Y:S01]  /*4710*/  USHF.R.U32.HI UR4, URZ, 0x4, UR50 ;  /* 0x000000043f047899 */ /* 0x000fe20008011632 */
[----:B------:R-:W-:Y:S01]  /*4720*/  STL.64 [R1+0x1d8], R220 ;  /* 0x0001d8dc01007387 */ /* 0x000fe20000100a00 */
[----:B------:R-:W-:Y:S02]  /*4730*/  USHF.R.U32.HI UR5, URZ, 0x4, UR5 ;  /* 0x000000043f057899 */ /* 0x000fe40008011605 */
[----:B------:R-:W-:Y:S01]  /*4740*/  ULOP3.LUT UR4, UR4, 0x3fff, URZ, 0xc0, !UPT ;  /* 0x00003fff04047892 */ /* 0x000fe2000f8ec03f */
[----:B------:R-:W-:Y:S01]  /*4750*/  STL [R1+0x1d4], R218 ;  /* 0x0001d4da01007387 */ /* 0x000fe20000100800 */
[----:B------:R-:W-:Y:S02]  /*4760*/  ULOP3.LUT UR5, UR5, 0x3fff, URZ, 0xc0, !UPT ;  /* 0x00003fff05057892 */ /* 0x000fe4000f8ec03f */
[----:B------:R-:W-:Y:S01]  /*4770*/  ULOP3.LUT UR4, UR4, 0x10000, URZ, 0xfc, !UPT ;  /* 0x0001000004047892 */ /* 0x000fe2000f8efc3f */
[----:B------:R4:W-:Y:S01]  /*4780*/  STL [R1+0x1d0], R216 ;  /* 0x0001d0d801007387 */ /* 0x0009e20000100800 */
[----:B------:R-:W-:-:S02]  /*4790*/  ULOP3.LUT UR5, UR5, 0x10000, URZ, 0xfc, !UPT ;  /* 0x0001000005057892 */ /* 0x000fc4000f8efc3f */
[----:B------:R-:W-:Y:S02]  /*47a0*/  ULEA UR8, UR41, UR4, 0xa ;  /* 0x0000000429087291 */ /* 0x000fe4000f8e503f */
[----:B------:R-:W-:Y:S01]  /*47b0*/  ULEA UR9, UR41, UR5, 0x9 ;  /* 0x0000000529097291 */ /* 0x000fe2000f8e483f */
[----:B------:R-:W-:Y:S02]  /*47c0*/  UMOV UR7, 0x80000020 ;  /* 0x8000002000077882 */ /* 0x000fe40000000000 */
[----:B------:R-:W-:Y:S02]  /*47d0*/  UMOV UR5, 0x80000020 ;  /* 0x8000002000057882 */ /* 0x000fe40000000000 */
[----:B------:R-:W-:Y:S02]  /*47e0*/  UMOV UR4, UR8 ;  /* 0x0000000800047c82 */ /* 0x000fe40008000000 */
[----:B------:R-:W-:Y:S02]  /*47f0*/  UMOV UR6, UR9 ;  /* 0x0000000900067c82 */ /* 0x000fe40008000000 */
[----:B------:R-:W-:Y:S01]  /*4800*/  QGMMA.64x128x32.F32.E4M3.E4M3 R76, gdesc[UR4], RZ, !UPT, gsb0 ;  /* 0x01e00000044c79f3 */ /* 0x000fe2000c0008ff */
[----:B------:R-:W-:Y:S01]  /*4810*/  UIADD3 UR4, UR8, 0x100, URZ ;  /* 0x0000010008047890 */ /* 0x000fe2000fffe03f */
[----:B------:R-:W-:Y:S01]  /*4820*/  UMOV UR5, 0x80000020 ;  /* 0x8000002000057882 */ /* 0x000fe20000000000 */
[----:B------:R-:W-:-:S02]  /*4830*/  WARPGROUP.DEPBAR.LE gsb0, 0x0 ;  /* 0x00008000000079c5 */ /* 0x000fc40000010000 */
[----:B------:R-:W-:Y:S01]  /*4840*/  WARPGROUP.ARRIVE ;  /* 0x00000000000079c5 */ /* 0x000fe20000000000 */
[----:B------:R-:W-:Y:S01]  /*4850*/  IMAD.MOV.U32 R61, RZ, RZ, R88 ;  /* 0x000000ffff3d7224 */ /* 0x000fe200078e0058 */
[----:B------:R-:W-:Y:S01]  /*4860*/  MOV R60, R89 ;  /* 0x00000059003c7202 */ /* 0x000fe20000000f00 */
[----:B------:R-:W-:Y:S01]  /*4870*/  IMAD.MOV.U32 R59, RZ, RZ, R90 ;  /* 0x000000ffff3b7224 */ /* 0x000fe200078e005a */
[----:B------:R-:W-:Y:S01]  /*4880*/  MOV R57, R92 ;  /* 0x0000005c00397202 */ /* 0x000fe20000000f00 */
[----:B------:R-:W-:Y:S02]  /*4890*/  IMAD.MOV.U32 R58, RZ, RZ, R91 ;  /* 0x000000ffff3a7224 */ /* 0x000fe400078e005b */
[----:B------:R-:W-:Y:S01]  /*48a0*/  QGMMA.64x128x32.F32.E4M3.E4M3 R152, gdesc[UR4], RZ, !UPT, gsb0 ;  /* 0x01e00000049879f3 */ /* 0x000fe2000c0008ff */
[----:B------:R-:W-:Y:S01]  /*48b0*/  UIADD3 UR4, UR8, 0x200, URZ ;  /* 0x0000020008047890 */ /* 0x000fe2000fffe03f */
[----:B------:R-:W-:Y:S01]  /*48c0*/  IMAD.MOV.U32 R56, RZ, RZ, R93 ;  /* 0x000000ffff387224 */ /* 0x000fe200078e005d */
[----:B------:R-:W-:Y:S01]  /*48d0*/  MOV R54, R95 ;  /* 0x0000005f00367202 */ /* 0x000fe20000000f00 */
        /* <DEDUP_REMOVED lines=39> */
[----:B------:R-:W-:Y:S01]  /*4b50*/  UMOV UR5, 0x80000020 ;  /* 0x8000002000057882 */ /* 0x000fe20000000000 */
        /* <DEDUP_REMOVED lines=8> */
[----:B---3--:R-:W-:Y:S01]  /*4be0*/  IMAD.MOV.U32 R3, RZ, RZ, R137 ;  /* 0x000000ffff037224 */ /* 0x008fe200078e0089 */
[----:B----4-:R-:W-:Y:S01]  /*4bf0*/  MOV R216, R15 ;  /* 0x0000000f00d87202 */ /* 0x010fe20000000f00 */
[----:B-1----:R-:W-:Y:S01]  /*4c00*/  IMAD.MOV.U32 R0, RZ, RZ, R139 ;  /* 0x000000ffff007224 */ /* 0x002fe200078e008b */
        /* <DEDUP_REMOVED lines=9> */
[----:B------:R-:W-:-:S02]  /*4ca0*/  IMAD.MOV.U32 R67, RZ, RZ, R82 ;  /* 0x000000ffff437224 */ /* 0x000fc400078e0052 */
[----:B------:R-:W-:Y:S02]  /*4cb0*/  IMAD.MOV.U32 R65, RZ, RZ, R84 ;  /* 0x000000ffff417224 */ /* 0x000fe400078e0054 */
[----:B------:R-:W-:Y:S02]  /*4cc0*/  IMAD.MOV.U32 R64, RZ, RZ, R85 ;  /* 0x000000ffff407224 */ /* 0x000fe400078e0055 */
[----:B------:R-:W-:Y:S02]  /*4cd0*/  IMAD.MOV.U32 R62, RZ, RZ, R87 ;  /* 0x000000ffff3e7224 */ /* 0x000fe400078e0057 */
[----:B------:R-:W-:Y:S02]  /*4ce0*/  IMAD.MOV.U32 R217, RZ, RZ, R14 ;  /* 0x000000ffffd97224 */ /* 0x000fe400078e000e */
[----:B------:R-:W-:Y:S02]  /*4cf0*/  IMAD.MOV.U32 R219, RZ, RZ, R12 ;  /* 0x000000ffffdb7224 */ /* 0x000fe400078e000c */
[----:B------:R-:W-:-:S02]  /*4d00*/  IMAD.MOV.U32 R221, RZ, RZ, R10 ;  /* 0x000000ffffdd7224 */ /* 0x000fc400078e000a */
[----:B------:R-:W-:Y:S02]  /*4d10*/  IMAD.MOV.U32 R223, RZ, RZ, R8 ;  /* 0x000000ffffdf7224 */ /* 0x000fe400078e0008 */
[----:B------:R-:W-:Y:S02]  /*4d20*/  IMAD.MOV.U32 R225, RZ, RZ, R3 ;  /* 0x000000ffffe17224 */ /* 0x000fe400078e0003 */
[----:B------:R-:W-:Y:S01]  /*4d30*/  IMAD.MOV.U32 R227, RZ, RZ, R0 ;  /* 0x000000ffffe37224 */ /* 0x000fe200078e0000 */
[----:B------:R-:W-:Y:S02]  /*4d40*/  WARPGROUP.DEPBAR.LE gsb0, 0x0 ;  /* 0x00008000000079c5 */ /* 0x000fe40000010000 */
[----:B------:R-:W-:Y:S01]  /*4d50*/  WARPGROUP.ARRIVE ;  /* 0x00000000000079c5 */ /* 0x000fe20000000000 */
[----:B------:R1:W-:Y:S04]  /*4d60*/  STL.64 [R1+0x1c8], R214 ;  /* 0x0001c8d601007387 */ /* 0x0003e80000100a00 */
[----:B------:R3:W-:Y:S01]  /*4d70*/  STL.64 [R1+0x1c0], R212 ;  /* 0x0001c0d401007387 */ /* 0x0007e20000100a00 */
[----:B------:R-:W-:Y:S01]  /*4d80*/  QGMMA.64x128x32.F32.E4M3.E4M3 R88, gdesc[UR4], RZ, !UPT, gsb0 ;  /* 0x01e00000045879f3 */ /* 0x000fe2000c0008ff */
[----:B------:R-:W-:-:S02]  /*4d90*/  UIADD3 UR4, UR8, 0x300, URZ ;  /* 0x0000030008047890 */ /* 0x000fc4000fffe03f */
[----:B------:R4:W-:Y:S01]  /*4da0*/  STL.64 [R1+0x1b8], R210 ;  /* 0x0001b8d201007387 */ /* 0x0009e20000100a00 */
[----:B------:R-:W-:-:S03]  /*4db0*/  UMOV UR5, 0x80000020 ;  /* 0x8000002000057882 */ /* 0x000fc60000000000 */
[----:B------:R2:W-:Y:S01]  /*4dc0*/  STL.64 [R1+0x1b0], R208 ;  /* 0x0001b0d001007387 */ /* 0x0005e20000100a00 */
[----:B-1----:R-:W-:Y:S01]  /*4dd0*/  MOV R214, R21 ;  /* 0x0000001500d67202 */ /* 0x002fe20000000f00 */
[----:B------:R-:W-:Y:S02]  /*4de0*/  IMAD.MOV.U32 R215, RZ, RZ, R20 ;  /* 0x000000ffffd77224 */ /* 0x000fe400078e0014 */
[----:B------:R1:W-:Y:S01]  /*4df0*/  STL.64 [R1+0x1a8], R206 ;  /* 0x0001a8ce01007387 */ /* 0x0003e20000100a00 */
[----:B---3--:R-:W-:Y:S01]  /*4e00*/  MOV R212, R25 ;  /* 0x0000001900d47202 */ /* 0x008fe20000000f00 */
[----:B------:R-:W-:Y:S02]  /*4e10*/  IMAD.MOV.U32 R213, RZ, RZ, R24 ;  /* 0x000000ffffd57224 */ /* 0x000fe400078e0018 */
[----:B------:R3:W-:Y:S01]  /*4e20*/  STL.64 [R1+0x1a0], R204 ;  /* 0x0001a0cc01007387 */ /* 0x0007e20000100a00 */
[----:B----4-:R-:W-:Y:S01]  /*4e30*/  MOV R210, R27 ;  /* 0x0000001b00d27202 */ /* 0x010fe20000000f00 */
[----:B------:R-:W-:-:S02]  /*4e40*/  IMAD.MOV.U32 R211, RZ, RZ, R26 ;  /* 0x000000ffffd37224 */ /* 0x000fc400078e001a */
[----:B------:R4:W-:Y:S01]  /*4e50*/  STL.64 [R1+0x198], R202 ;  /* 0x000198ca01007387 */ /* 0x0009e20000100a00 */
[----:B--2---:R-:W-:Y:S01]  /*4e60*/  MOV R208, R29 ;  /* 0x0000001d00d07202 */ /* 0x004fe20000000f00 */
[----:B------:R-:W-:Y:S02]  /*4e70*/  IMAD.MOV.U32 R209, RZ, RZ, R28 ;  /* 0x000000ffffd17224 */ /* 0x000fe400078e001c */
[----:B------:R2:W-:Y:S01]  /*4e80*/  STL.64 [R1+0x190], R200 ;  /* 0x000190c801007387 */ /* 0x0005e20000100a00 */
[----:B-1----:R-:W-:Y:S01]  /*4e90*/  MOV R206, R31 ;  /* 0x0000001f00ce7202 */ /* 0x002fe20000000f00 */
[----:B------:R-:W-:Y:S02]  /*4ea0*/  IMAD.MOV.U32 R207, RZ, RZ, R30 ;  /* 0x000000ffffcf7224 */ /* 0x000fe400078e001e */
[----:B------:R1:W-:Y:S01]  /*4eb0*/  STL.64 [R1+0x188], R198 ;  /* 0x000188c601007387 */ /* 0x0003e20000100a00 */
[----:B---3--:R-:W-:Y:S01]  /*4ec0*/  MOV R204, R33 ;  /* 0x0000002100cc7202 */ /* 0x008fe20000000f00 */
[----:B------:R-:W-:-:S02]  /*4ed0*/  IMAD.MOV.U32 R205, RZ, RZ, R32 ;  /* 0x000000ffffcd7224 */ /* 0x000fc400078e0020 */
[----:B------:R3:W-:Y:S01]  /*4ee0*/  STL.64 [R1+0x180], R196 ;  /* 0x000180c401007387 */ /* 0x0007e20000100a00 */
[----:B----4-:R-:W-:Y:S01]  /*4ef0*/  MOV R202, R35 ;  /* 0x0000002300ca7202 */ /* 0x010fe20000000f00 */
[----:B------:R-:W-:Y:S02]  /*4f00*/  IMAD.MOV.U32 R203, RZ, RZ, R34 ;  /* 0x000000ffffcb7224 */ /* 0x000fe400078e0022 */
[----:B------:R4:W-:Y:S01]  /*4f10*/  STL.64 [R1+0x178], R194 ;  /* 0x000178c201007387 */ /* 0x0009e20000100a00 */
[----:B--2---:R-:W-:Y:S01]  /*4f20*/  MOV R200, R37 ;  /* 0x0000002500c87202 */ /* 0x004fe20000000f00 */
[----:B------:R-:W-:Y:S02]  /*4f30*/  IMAD.MOV.U32 R201, RZ, RZ, R36 ;  /* 0x000000ffffc97224 */ /* 0x000fe400078e0024 */
[----:B------:R2:W-:Y:S01]  /*4f40*/  STL.64 [R1+0x170], R192 ;  /* 0x000170c001007387 */ /* 0x0005e20000100a00 */
[----:B-1----:R-:W-:Y:S01]  /*4f50*/  MOV R198, R39 ;  /* 0x0000002700c67202 */ /* 0x002fe20000000f00 */
[----:B------:R-:W-:-:S02]  /*4f60*/  IMAD.MOV.U32 R199, RZ, RZ, R38 ;  /* 0x000000ffffc77224 */ /* 0x000fc400078e0026 */
[----:B------:R1:W-:Y:S01]  /*4f70*/  STL.64 [R1+0x168], R190 ;  /* 0x000168be01007387 */ /* 0x0003e20000100a00 */
[----:B---3--:R-:W-:Y:S01]  /*4f80*/  MOV R196, R41 ;  /* 0x0000002900c47202 */ /* 0x008fe20000000f00 */
[----:B------:R-:W-:Y:S02]  /*4f90*/  IMAD.MOV.U32 R197, RZ, RZ, R40 ;  /* 0x000000ffffc57224 */ /* 0x000fe400078e0028 */
[----:B------:R3:W-:Y:S01]  /*4fa0*/  STL.64 [R1+0x160], R188 ;  /* 0x000160bc01007387 */ /* 0x0007e20000100a00 */
[----:B----4-:R-:W-:Y:S01]  /*4fb0*/  MOV R194, R43 ;  /* 0x0000002b00c27202 */ /* 0x010fe20000000f00 */
[----:B------:R-:W-:Y:S02]  /*4fc0*/  IMAD.MOV.U32 R195, RZ, RZ, R42 ;  /* 0x000000ffffc37224 */ /* 0x000fe400078e002a */
[----:B------:R4:W-:Y:S01]  /*4fd0*/  STL.64 [R1+0x158], R186 ;  /* 0x000158ba01007387 */ /* 0x0009e20000100a00 */
[----:B--2---:R-:W-:Y:S01]  /*4fe0*/  MOV R192, R45 ;  /* 0x0000002d00c07202 */ /* 0x004fe20000000f00 */
[----:B------:R-:W-:-:S02]  /*4ff0*/  IMAD.MOV.U32 R193, RZ, RZ, R44 ;  /* 0x000000ffffc17224 */ /* 0x000fc400078e002c */
        /* <DEDUP_REMOVED lines=32> */
[----:B------:R-:W-:Y:S01]  /*5200*/  IMAD.MOV.U32 R171, RZ, RZ, R66 ;  /* 0x000000ffffab7224 */ /* 0x000fe200078e0042 */
[----:B--2---:R-:W-:Y:S01]  /*5210*/  MOV R168, R69 ;  /* 0x0000004500a87202 */ /* 0x004fe20000000f00 */
[----:B------:R-:W-:Y:S01]  /*5220*/  IMAD.MOV.U32 R169, RZ, RZ, R68 ;  /* 0x000000ffffa97224 */ /* 0x000fe200078e0044 */
[----:B-1----:R-:W-:Y:S01]  /*5230*/  MOV R166, R71 ;  /* 0x0000004700a67202 */ /* 0x002fe20000000f00 */
[----:B------:R-:W-:Y:S01]  /*5240*/  IMAD.MOV.U32 R167, RZ, RZ, R70 ;  /* 0x000000ffffa77224 */ /* 0x000fe200078e0046 */
[----:B---3--:R-:W-:Y:S01]  /*5250*/  MOV R164, R73 ;  /* 0x0000004900a47202 */ /* 0x008fe20000000f00 */
[----:B------:R-:W-:Y:S01]  /*5260*/  IMAD.MOV.U32 R165, RZ, RZ, R72 ;  /* 0x000000ffffa57224 */ /* 0x000fe200078e0048 */
[----:B------:R-:W-:-:S02]  /*5270*/  WARPGROUP.DEPBAR.LE gsb0, 0x0 ;  /* 0x00008000000079c5 */ /* 0x000fc40000010000 */
[----:B------:R-:W-:-:S06]  /*5280*/  WARPGROUP.ARRIVE ;  /* 0x00000000000079c5 */ /* 0x000fcc0000000000 */
[----:B------:R-:W-:Y:S01]  /*5290*/  QGMMA.64x128x32.F32.E4M3.E4M3 R24, gdesc[UR4], RZ, !UPT, gsb0 ;  /* 0x01e00000041879f3 */ /* 0x000fe2000c0008ff */
[----:B------:R-:W-:Y:S02]  /*52a0*/  UIADD3 UR4, UR8, 0x2, URZ ;  /* 0x0000000208047890 */ /* 0x000fe4000fffe03f */
[----:B------:R-:W-:Y:S01]  /*52b0*/  UIADD3 UR6, UR9, 0x2, URZ ;  /* 0x0000000209067890 */ /* 0x000fe2000fffe03f */
[----:B------:R-:W-:Y:S01]  /*52c0*/  UMOV UR5, 0x80000020 ;  /* 0x8000002000057882 */ /* 0x000fe20000000000 */
[----:B------:R-:W-:Y:S01]  /*52d0*/  UMOV UR7, 0x80000020 ;  /* 0x8000002000077882 */ /* 0x000fe20000000000 */
[----:B------:R-:W-:Y:S02]  /*52e0*/  WARPGROUP.DEPBAR.LE gsb0, 0x0 ;  /* 0x00008000000079c5 */ /* 0x000fe40000010000 */
[----:B------:R-:W-:-:S06]  /*52f0*/  WARPGROUP.ARRIVE ;  /* 0x00000000000079c5 */ /* 0x000fcc0000000000 */
[----:B------:R-:W-:Y:S03]  /*5300*/  QGMMA.64x128x32.F32.E4M3.E4M3 R164, gdesc[UR4], R164, gsb0 ;  /* 0x01e0000004a479f3 */ /* 0x000fe600080008a4 */
[----:B------:R-:W-:Y:S02]  /*5310*/  WARPGROUP.DEPBAR.LE gsb0, 0x0 ;  /* 0x00008000000079c5 */ /* 0x000fe40000010000 */
[----:B------:R-:W-:Y:S04]  /*5320*/  STL.64 [R1], R164 ;  /* 0x000000a401007387 */ /* 0x000fe80000100a00 */
[----:B------:R-:W-:Y:S04]  /*5330*/  STL.64 [R1+0x8], R166 ;  /* 0x000008a601007387 */ /* 0x000fe80000100a00 */
        /* <DEDUP_REMOVED lines=26> */
[----:B------:R1:W-:Y:S04]  /*54e0*/  STL.64 [R1+0xe0], R220 ;  /* 0x0000e0dc01007387 */ /* 0x0003e80000100a00 */
[----:B------:R3:W-:Y:S04]  /*54f0*/  STL.64 [R1+0xe8], R222 ;  /* 0x0000e8de01007387 */ /* 0x0007e80000100a00 */
[----:B------:R3:W-:Y:S04]  /*5500*/  STL.64 [R1+0xf0], R224 ;  /* 0x0000f0e001007387 */ /* 0x0007e80000100a00 */
[----:B------:R3:W-:Y:S04]  /*5510*/  STL.64 [R1+0xf8], R226 ;  /* 0x0000f8e201007387 */ /* 0x0007e80000100a00 */
[----:B-1----:R3:W5:Y:S04]  /*5520*/  LDL.LU.64 R220, [R1+0x1d8] ;  /* 0x0001d80001dc7983 */ /* 0x0027680000300a00 */
[----:B------:R3:W5:Y:S04]  /*5530*/  LDL.LU R218, [R1+0x1d4] ;  /* 0x0001d40001da7983 */ /* 0x0007680000300800 */
[----:B------:R3:W5:Y:S04]  /*5540*/  LDL.LU R216, [R1+0x1d0] ;  /* 0x0001d00001d87983 */ /* 0x0007680000300800 */
[----:B------:R-:W2:Y:S04]  /*5550*/  LDL.LU.64 R214, [R1+0x1c8] ;  /* 0x0001c80001d67983 */ /* 0x000ea80000300a00 */
        /* <DEDUP_REMOVED lines=24> */
[----:B------:R-:W2:Y:S01]  /*56e0*/  LDL.LU.64 R164, [R1+0x100] ;  /* 0x0001000001a47983 */ /* 0x000ea20000300a00 */
[----:B------:R-:W-:Y:S01]  /*56f0*/  UIADD3 UR4, UR8, 0x102, URZ ;  /* 0x0000010208047890 */ /* 0x000fe2000fffe03f */
[----:B------:R-:W-:Y:S01]  /*5700*/  UMOV UR5, 0x80000020 ;  /* 0x8000002000057882 */ /* 0x000fe20000000000 */
[----:B------:R-:W-:-:S04]  /*5710*/  UIADD3 UR9, UR41, 0x1, URZ ;  /* 0x0000000129097890 */ /* 0x000fc8000fffe03f */
[----:B------:R-:W-:-:S04]  /*5720*/  UISETP.NE.AND UP0, UPT, UR9, 0x8, UPT ;  /* 0x000000080900788c */ /* 0x000fc8000bf05270 */
[----:B------:R-:W-:Y:S01]  /*5730*/  USEL UR9, UR9, URZ, UP0 ;  /* 0x0000003f09097287 */ /* 0x000fe20008000000 */
[----:B--2---:R-:W-:-:S06]  /*5740*/  WARPGROUP.ARRIVE ;  /* 0x00000000000079c5 */ /* 0x004fcc0000000000 */
[----:B------:R-:W-:Y:S01]  /*5750*/  QGMMA.64x128x32.F32.E4M3.E4M3 R152, gdesc[UR4], R152, gsb0 ;  /* 0x01e00000049879f3 */ /* 0x000fe20008000898 */
[----:B------:R-:W-:Y:S01]  /*5760*/  UIADD3 UR4, UR8, 0x202, URZ ;  /* 0x0000020208047890 */ /* 0x000fe2000fffe03f */
[----:B------:R-:W-:Y:S01]  /*5770*/  UMOV UR5, 0x80000020 ;  /* 0x8000002000057882 */ /* 0x000fe20000000000 */
[----:B------:R-:W-:Y:S02]  /*5780*/  WARPGROUP.DEPBAR.LE gsb0, 0x0 ;  /* 0x00008000000079c5 */ /* 0x000fe40000010000 */
[----:B------:R-:W-:-:S07]  /*5790*/  WARPGROUP.ARRIVE ;  /* 0x00000000000079c5 */ /* 0x000fce0000000000 */
[----:B------:R-:W-:Y:S01]  /*57a0*/  QGMMA.64x128x32.F32.E4M3.E4M3 R88, gdesc[UR4], R88, gsb0 ;  /* 0x01e00000045879f3 */ /* 0x000fe20008000858 */
[----:B------:R-:W-:Y:S01]  /*57b0*/  UIADD3 UR4, UR8, 0x302, URZ ;  /* 0x0000030208047890 */ /* 0x000fe2000fffe03f */
[----:B------:R-:W-:Y:S02]  /*57c0*/  UMOV UR5, 0x80000020 ;  /* 0x8000002000057882 */ /* 0x000fe40000000000 */
[----:B------:R-:W-:Y:S01]  /*57d0*/  UMOV UR8, 0x1 ;  /* 0x0000000100087882 */ /* 0x000fe20000000000 */
[----:B------:R-:W-:Y:S02]  /*57e0*/  WARPGROUP.DEPBAR.LE gsb0, 0x0 ;  /* 0x00008000000079c5 */ /* 0x000fe40000010000 */
[----:B------:R-:W-:-:S06]  /*57f0*/  WARPGROUP.ARRIVE ;  /* 0x00000000000079c5 */ /* 0x000fcc0000000000 */
[----:B------:R-:W-:Y:S01]  /*5800*/  QGMMA.64x128x32.F32.E4M3.E4M3 R24, gdesc[UR4], R24, gsb0 ;  /* 0x01e00000041879f3 */ /* 0x000fe20008000818 */
[----:B------:R-:W-:-:S04]  /*5810*/  USEL UR4, URZ, 0x1, UP0 ;  /* 0x000000013f047887 */ /* 0x000fc80008000000 */
[----:B------:R-:W-:-:S06]  /*5820*/  ULOP3.LUT UR4, UR42, UR4, URZ, 0x3c, !UPT ;  /* 0x000000042a047292 */ /* 0x000fcc000f8e3c3f */
[----:B---3--:R-:W-:Y:S01]  /*5830*/  MOV R0, UR4 ;  /* 0x0000000400007c02 */ /* 0x008fe20008000f00 */
[----:B------:R-:W-:-:S06]  /*5840*/  WARPGROUP.DEPBAR.LE gsb0, 0x0 ;  /* 0x00008000000079c5 */ /* 0x000fcc0000010000 */
.L_x_35:
[----:B------:R-:W-:-:S04]  /*5850*/  UISETP.LT.AND UP0, UPT, UR10, 0x1, UPT ;  /* 0x000000010a00788c */ /* 0x000fc8000bf01270 */
[----:B------:R-:W-:-:S04]  /*5860*/  USEL UR4, UR10, 0x1, UP0 ;  /* 0x000000010a047887 */ /* 0x000fc80008000000 */
[----:B------:R-:W-:-:S04]  /*5870*/  UIADD3 UR10, UR10, -UR4, URZ ;  /* 0x800000040a0a7290 */ /* 0x000fc8000fffe03f */
[----:B------:R-:W-:-:S06]  /*5880*/  UISETP.GE.AND UP0, UPT, UR10, 0x1, UPT ;  /* 0x000000010a00788c */ /* 0x000fcc000bf06270 */
[----:B------:R-:W-:-:S13]  /*5890*/  PLOP3.LUT P0, PT, PT, PT, UP0, 0x80, 0x0 ;  /* 0x000000000000781c */ /* 0x000fda0003f0f008 */
[----:B------:R-:W-:Y:S05]  /*58a0*/  @!P0 BRA `(.L_x_40) ;  /* 0x0000001400f48947 */ /* 0x000fea0003800000 */
[----:B------:R-:W-:Y:S01]  /*58b0*/  IMAD.U32 R2, RZ, RZ, UR10 ;  /* 0x0000000aff027e24 */ /* 0x000fe2000f8e00ff */
[----:B------:R-:W-:-:S06]  /*58c0*/  UMOV UR11, UR41 ;  /* 0x00000029000b7c82 */ /* 0x000fcc0008000000 */
.L_x_47:
[----:B------:R-:W-:-:S06]  /*58d0*/  UISETP.NE.AND UP0, UPT, UR48, 0x3, UPT ;  /* 0x000000033000788c */ /* 0x000fcc000bf05270 */
[----:B------:R-:W-:-:S13]  /*58e0*/  PLOP3.LUT P1, PT, PT, PT, UP0, 0x80, 0x0 ;  /* 0x000000000000781c */ /* 0x000fda0003f2f008 */
[----:B------:R-:W-:Y:S05]  /*58f0*/  @!P1 BRA `(.L_x_41) ;  /* 0x0000000000049947 */ /* 0x000fea0003800000 */
[----:B------:R-:W-:Y:S01]  /*5900*/  BPT.TRAP 0x1 ;  /* 0x000000040000795c */ /* 0x000fe20000300000 */
.L_x_41:
[----:B------:R-:W-:Y:S01]  /*5910*/  ULEA UR4, UR9, UR50, 0x3 ;  /* 0x0000003209047291 */ /* 0x000fe2000f8e183f */
[----:B------:R-:W-:-:S08]  /*5920*/  SHF.L.U32 R3, R0, 0x1f, RZ ;  /* 0x0000001f00037819 */ /* 0x000fd000000006ff */
[----:B------:R1:W3:Y:S01]  /*5930*/  SYNCS.PHASECHK.TRANS64.TRYWAIT P0, [UR4+0x34480], R3 ;  /* 0x03448003ff0075a7 */ /* 0x0002e20008000144 */
[----:B------:R-:W-:Y:S05]  /*5940*/  @!P1 BRA `(.L_x_42) ;  /* 0x0000000000049947 */ /* 0x000fea0003800000 */
[----:B------:R-:W-:Y:S01]  /*5950*/  BPT.TRAP 0x1 ;  /* 0x000000040000795c */ /* 0x000fe20000300000 */
.L_x_42:
[----:B---3--:R-:W-:Y:S05]  /*5960*/  @P0 BRA `(.L_x_43) ;  /* 0x0000000000080947 */ /* 0x008fea0003800000 */
[----:B------:R-:W3:Y:S02]  /*5970*/  SYNCS.PHASECHK.TRANS64.TRYWAIT P0, [UR4+0x34480], R3 ;  /* 0x03448003ff0075a7 */ /* 0x000ee40008000144 */
[----:B---3--:R-:W-:Y:S05]  /*5980*/  @!P0 BRA `(.L_x_44) ;  /* 0x000000ec00388947 */ /* 0x008fea0003800000 */
.L_x_43:
        /* <DEDUP_REMOVED lines=32> */
[----:B----4-:R-:W4:Y:S04]  /*5b90*/  LDL.LU.64 R24, [R1] ;  /* 0x0000000001187983 */ /* 0x010f280000300a00 */
[----:B------:R-:W4:Y:S04]  /*5ba0*/  LDL.LU.64 R26, [R1+0x8] ;  /* 0x00000800011a7983 */ /* 0x000f280000300a00 */
        /* <DEDUP_REMOVED lines=29> */
[----:B------:R-:W4:Y:S01]  /*5d80*/  LDL.LU.64 R86, [R1+0xf8] ;  /* 0x0000f80001567983 */ /* 0x000f220000300a00 */
[----:B------:R-:W-:-:S02]  /*5d90*/  UIADD3 UR5, UR50, 0x20000, URZ ;  /* 0x0002000032057890 */ /* 0x000fc4000fffe03f */
[----:B------:R-:W-:Y:S02]  /*5da0*/  USHF.R.U32.HI UR4, URZ, 0x4, UR50 ;  /* 0x000000043f047899 */ /* 0x000fe40008011632 */
[----:B------:R-:W-:Y:S02]  /*5db0*/  USHF.R.U32.HI UR5, URZ, 0x4, UR5 ;  /* 0x000000043f057899 */ /* 0x000fe40008011605 */
[----:B------:R-:W-:Y:S02]  /*5dc0*/  ULOP3.LUT UR4, UR4, 0x3fff, URZ, 0xc0, !UPT ;  /* 0x00003fff04047892 */ /* 0x000fe4000f8ec03f */
[----:B------:R-:W-:Y:S02]  /*5dd0*/  ULOP3.LUT UR5, UR5, 0x3fff, URZ, 0xc0, !UPT ;  /* 0x00003fff05057892 */ /* 0x000fe4000f8ec03f */
[----:B------:R-:W-:Y:S02]  /*5de0*/  ULOP3.LUT UR4, UR4, 0x10000, URZ, 0xfc, !UPT ;  /* 0x0001000004047892 */ /* 0x000fe4000f8efc3f */
[----:B------:R-:W-:-:S02]  /*5df0*/  ULOP3.LUT UR5, UR5, 0x10000, URZ, 0xfc, !UPT ;  /* 0x0001000005057892 */ /* 0x000fc4000f8efc3f */
[----:B------:R-:W-:Y:S02]  /*5e00*/  UISETP.NE.U32.AND UP0, UPT, UR8, URZ, UPT ;  /* 0x0000003f0800728c */ /* 0x000fe4000bf05070 */
[----:B------:R-:W-:Y:S02]  /*5e10*/  ULEA UR12, UR9, UR4, 0xa ;  /* 0x00000004090c7291 */ /* 0x000fe4000f8e503f */
[----:B------:R-:W-:Y:S01]  /*5e20*/  ULEA UR13, UR9, UR5, 0x9 ;  /* 0x00000005090d7291 */ /* 0x000fe2000f8e483f */
[----:B------:R-:W-:Y:S02]  /*5e30*/  UMOV UR7, 0x80000020 ;  /* 0x8000002000077882 */ /* 0x000fe40000000000 */
[----:B------:R-:W-:Y:S02]  /*5e40*/  UMOV UR5, 0x80000020 ;  /* 0x8000002000057882 */ /* 0x000fe40000000000 */
[----:B------:R-:W-:Y:S02]  /*5e50*/  UMOV UR4, UR12 ;  /* 0x0000000c00047c82 */ /* 0x000fe40008000000 */
[----:B------:R-:W-:Y:S01]  /*5e60*/  UMOV UR6, UR13 ;  /* 0x0000000d00067c82 */ /* 0x000fe20008000000 */
[----:B----4-:R-:W-:-:S06]  /*5e70*/  WARPGROUP.ARRIVE ;  /* 0x00000000000079c5 */ /* 0x010fcc0000000000 */
[----:B------:R-:W-:Y:S01]  /*5e80*/  QGMMA.64x128x32.F32.E4M3.E4M3 R24, gdesc[UR4], R24, UP0, gsb0 ;  /* 0x01e00000041879f3 */ /* 0x000fe2000b800818 */
[----:B------:R-:W-:Y:S01]  /*5e90*/  UIADD3 UR4, UR12, 0x100, URZ ;  /* 0x000001000c047890 */ /* 0x000fe2000fffe03f */
[----:B------:R-:W-:Y:S01]  /*5ea0*/  UMOV UR5, 0x80000020 ;  /* 0x8000002000057882 */ /* 0x000fe20000000000 */
[----:B------:R-:W-:Y:S02]  /*5eb0*/  WARPGROUP.DEPBAR.LE gsb0, 0x0 ;  /* 0x00008000000079c5 */ /* 0x000fe40000010000 */
[----:B------:R-:W-:Y:S01]  /*5ec0*/  WARPGROUP.ARRIVE ;  /* 0x00000000000079c5 */ /* 0x000fe20000000000 */
[----:B------:R-:W-:Y:S01]  /*5ed0*/  STL.64 [R1], R24 ;  /* 0x0000001801007387 */ /* 0x000fe20000100a00 */
[----:B---3--:R-:W-:Y:S01]  /*5ee0*/  MOV R7, R86 ;  /* 0x0000005600077202 */ /* 0x008fe20000000f00 */
[----:B-1----:R-:W-:Y:S01]  /*5ef0*/  IMAD.MOV.U32 R3, RZ, RZ, R87 ;  /* 0x000000ffff037224 */ /* 0x002fe200078e0057 */
[----:B------:R-:W-:Y:S01]  /*5f00*/  MOV R9, R84 ;  /* 0x0000005400097202 */ /* 0x000fe20000000f00 */
[----:B------:R-:W-:Y:S02]  /*5f10*/  STL.64 [R1+0x8], R26 ;  /* 0x0000081a01007387 */ /* 0x000fe40000100a00 */
[----:B------:R-:W-:Y:S01]  /*5f20*/  QGMMA.64x128x32.F32.E4M3.E4M3 R152, gdesc[UR4], R152, UP0, gsb0 ;  /* 0x01e00000049879f3 */ /* 0x000fe2000b800898 */
[----:B------:R-:W-:Y:S01]  /*5f30*/  IMAD.MOV.U32 R8, RZ, RZ, R85 ;  /* 0x000000ffff087224 */ /* 0x000fe200078e0055 */
[----:B------:R-:W-:Y:S01]  /*5f40*/  MOV R11, R82 ;  /* 0x00000052000b7202 */ /* 0x000fe20000000f00 */
[----:B------:R-:W-:Y:S01]  /*5f50*/  STL.64 [R1+0x10], R28 ;  /* 0x0000101c01007387 */ /* 0x000fe20000100a00 */
[----:B------:R-:W-:Y:S01]  /*5f60*/  IMAD.MOV.U32 R10, RZ, RZ, R83 ;  /* 0x000000ffff0a7224 */ /* 0x000fe200078e0053 */
[----:B------:R-:W-:Y:S01]  /*5f70*/  MOV R13, R80 ;  /* 0x00000050000d7202 */ /* 0x000fe20000000f00 */
[----:B------:R-:W-:Y:S01]  /*5f80*/  IMAD.MOV.U32 R12, RZ, RZ, R81 ;  /* 0x000000ffff0c7224 */ /* 0x000fe200078e0051 */
[----:B------:R-:W-:Y:S01]  /*5f90*/  STL.64 [R1+0x18], R30 ;  /* 0x0000181e01007387 */ /* 0x000fe20000100a00 */
[----:B------:R-:W-:Y:S01]  /*5fa0*/  MOV R15, R78 ;  /* 0x0000004e000f7202 */ /* 0x000fe20000000f00 */
        /* <DEDUP_REMOVED lines=29> */
[----:B------:R-:W3:Y:S04]  /*6180*/  LDL.LU.64 R86, [R1+0x2d8] ;  /* 0x0002d80001567983 */ /* 0x000ee80000300a00 */
        /* <DEDUP_REMOVED lines=9> */
[----:B-1----:R-:W3:Y:S04]  /*6220*/  LDL.LU.64 R66, [R1+0x288] ;  /* 0x0002880001427983 */ /* 0x002ee80000300a00 */
        /* <DEDUP_REMOVED lines=20> */
[----:B------:R-:W3:Y:S01]  /*6370*/  LDL.LU.64 R24, [R1+0x1e0] ;  /* 0x0001e00001187983 */ /* 0x000ee20000300a00 */
[----:B------:R-:W-:-:S03]  /*6380*/  WARPGROUP.DEPBAR.LE gsb0, 0x0 ;  /* 0x00008000000079c5 */ /* 0x000fc60000010000 */
[----:B-----5:R-:W-:Y:S04]  /*6390*/  STL.64 [R1+0x1d8], R220 ;  /* 0x0001d8dc01007387 */ /* 0x020fe80000100a00 */
[----:B------:R-:W-:Y:S04]  /*63a0*/  STL [R1+0x1d4], R218 ;  /* 0x0001d4da01007387 */ /* 0x000fe80000100800 */
[----:B------:R-:W-:Y:S04]  /*63b0*/  STL [R1+0x1d0], R216 ;  /* 0x0001d0d801007387 */ /* 0x000fe80000100800 */
        /* <DEDUP_REMOVED lines=26> */
[----:B-1----:R-:W4:Y:S04]  /*6560*/  LDL.LU R164, [R1] ;  /* 0x0000000001a47983 */ /* 0x002f280000300800 */
[----:B------:R-:W4:Y:S04]  /*6570*/  LDL.LU R165, [R1+0x4] ;  /* 0x0000040001a57983 */ /* 0x000f280000300800 */
        /* <DEDUP_REMOVED lines=41> */
[----:B------:R-:W4:Y:S01]  /*6810*/  LDL.LU R207, [R1+0xac] ;  /* 0x0000ac0001cf7983 */ /* 0x000f220000300800 */
[----:B------:R-:W-:Y:S01]  /*6820*/  UIADD3 UR4, UR12, 0x200, URZ ;  /* 0x000002000c047890 */ /* 0x000fe2000fffe03f */
[----:B------:R-:W-:Y:S01]  /*6830*/  WARPGROUP.ARRIVE ;  /* 0x00000000000079c5 */ /* 0x000fe20000000000 */
[----:B------:R-:W-:Y:S01]  /*6840*/  UMOV UR5, 0x80000020 ;  /* 0x8000002000057882 */ /* 0x000fe20000000000 */
[----:B------:R-:W-:Y:S01]  /*6850*/  MOV R208, R227 ;  /* 0x000000e300d07202 */ /* 0x000fe20000000f00 */
[----:B------:R-:W-:Y:S01]  /*6860*/  IMAD.MOV.U32 R209, RZ, RZ, R226 ;  /* 0x000000ffffd17224 */ /* 0x000fe200078e00e2 */
[----:B------:R-:W-:Y:S01]  /*6870*/  MOV R210, R225 ;  /* 0x000000e100d27202 */ /* 0x000fe20000000f00 */
[----:B------:R-:W-:Y:S01]  /*6880*/  IMAD.MOV.U32 R211, RZ, RZ, R224 ;  /* 0x000000ffffd37224 */ /* 0x000fe200078e00e0 */
[----:B------:R-:W-:Y:S01]  /*6890*/  MOV R212, R223 ;  /* 0x000000df00d47202 */ /* 0x000fe20000000f00 */
[----:B------:R-:W-:Y:S01]  /*68a0*/  IMAD.MOV.U32 R213, RZ, RZ, R222 ;  /* 0x000000ffffd57224 */ /* 0x000fe200078e00de */
[----:B------:R-:W-:Y:S01]  /*68b0*/  QGMMA.64x128x32.F32.E4M3.E4M3 R88, gdesc[UR4], R88, UP0, gsb0 ;  /* 0x01e00000045879f3 */ /* 0x000fe2000b800858 */
[----:B------:R-:W-:Y:S01]  /*68c0*/  UIADD3 UR4, UR12, 0x300, URZ ;  /* 0x000003000c047890 */ /* 0x000fe2000fffe03f */
[----:B------:R-:W-:Y:S01]  /*68d0*/  MOV R214, R219 ;  /* 0x000000db00d67202 */ /* 0x000fe20000000f00 */
        /* <DEDUP_REMOVED lines=14> */
[----:B------:R-:W-:-:S02]  /*69c0*/  WARPGROUP.DEPBAR.LE gsb0, 0x0 ;  /* 0x00008000000079c5 */ /* 0x000fc40000010000 */
[----:B---3--:R-:W-:-:S06]  /*69d0*/  WARPGROUP.ARRIVE ;  /* 0x00000000000079c5 */ /* 0x008fcc0000000000 */
[----:B------:R-:W-:Y:S01]  /*69e0*/  QGMMA.64x128x32.F32.E4M3.E4M3 R24, gdesc[UR4], R24, UP0, gsb0 ;  /* 0x01e00000041879f3 */ /* 0x000fe2000b800818 */
[----:B------:R-:W-:Y:S02]  /*69f0*/  UIADD3 UR4, UR12, 0x2, URZ ;  /* 0x000000020c047890 */ /* 0x000fe4000fffe03f */
[----:B------:R-:W-:Y:S01]  /*6a00*/  UIADD3 UR6, UR13, 0x2, URZ ;  /* 0x000000020d067890 */ /* 0x000fe2000fffe03f */
[----:B------:R-:W-:Y:S01]  /*6a10*/  UMOV UR5, 0x80000020 ;  /* 0x8000002000057882 */ /* 0x000fe20000000000 */
[----:B------:R-:W-:Y:S01]  /*6a20*/  UMOV UR7, 0x80000020 ;  /* 0x8000002000077882 */ /* 0x000fe20000000000 */
[----:B------:R-:W-:Y:S02]  /*6a30*/  WARPGROUP.DEPBAR.LE gsb0, 0x0 ;  /* 0x00008000000079c5 */ /* 0x000fe40000010000 */
[----:B----4-:R-:W-:-:S06]  /*6a40*/  WARPGROUP.ARRIVE ;  /* 0x00000000000079c5 */ /* 0x010fcc0000000000 */
[----:B------:R-:W-:Y:S03]  /*6a50*/  QGMMA.64x128x32.F32.E4M3.E4M3 R164, gdesc[UR4], R164, UP0, gsb0 ;  /* 0x01e0000004a479f3 */ /* 0x000fe6000b8008a4 */
        /* <DEDUP_REMOVED lines=62> */
[----:B------:R-:W-:Y:S01]  /*6e40*/  UIADD3 UR4, UR12, 0x102, URZ ;  /* 0x000001020c047890 */ /* 0x000fe2000fffe03f */
[----:B------:R-:W-:Y:S01]  /*6e50*/  UMOV UR5, 0x80000020 ;  /* 0x8000002000057882 */ /* 0x000fe20000000000 */
[----:B----4-:R-:W-:-:S07]  /*6e60*/  WARPGROUP.ARRIVE ;  /* 0x00000000000079c5 */ /* 0x010fce0000000000 */
[----:B------:R-:W-:Y:S01]  /*6e70*/  QGMMA.64x128x32.F32.E4M3.E4M3 R152, gdesc[UR4], R152, UP0, gsb0 ;  /* 0x01e00000049879f3 */ /* 0x000fe2000b800898 */
[----:B------:R-:W-:Y:S01]  /*6e80*/  UIADD3 UR4, UR12, 0x202, URZ ;  /* 0x000002020c047890 */ /* 0x000fe2000fffe03f */
[----:B------:R-:W-:Y:S01]  /*6e90*/  UMOV UR5, 0x80000020 ;  /* 0x8000002000057882 */ /* 0x000fe20000000000 */
[----:B------:R-:W-:Y:S02]  /*6ea0*/  WARPGROUP.DEPBAR.LE gsb0, 0x0 ;  /* 0x00008000000079c5 */ /* 0x000fe40000010000 */
[----:B------:R-:W-:-:S07]  /*6eb0*/  WARPGROUP.ARRIVE ;  /* 0x00000000000079c5 */ /* 0x000fce0000000000 */
[----:B------:R-:W-:Y:S01]  /*6ec0*/  QGMMA.64x128x32.F32.E4M3.E4M3 R88, gdesc[UR4], R88, UP0, gsb0 ;  /* 0x01e00000045879f3 */ /* 0x000fe2000b800858 */
[----:B------:R-:W-:Y:S01]  /*6ed0*/  UIADD3 UR4, UR12, 0x302, URZ ;  /* 0x000003020c047890 */ /* 0x000fe2000fffe03f */
[----:B------:R-:W-:Y:S01]  /*6ee0*/  UMOV UR5, 0x80000020 ;  /* 0x8000002000057882 */ /* 0x000fe20000000000 */
[----:B------:R-:W-:Y:S02]  /*6ef0*/  WARPGROUP.DEPBAR.LE gsb0, 0x0 ;  /* 0x00008000000079c5 */ /* 0x000fe40000010000 */
[----:B------:R-:W-:-:S07]  /*6f00*/  WARPGROUP.ARRIVE ;  /* 0x00000000000079c5 */ /* 0x000fce0000000000 */
[----:B------:R-:W-:Y:S03]  /*6f10*/  QGMMA.64x128x32.F32.E4M3.E4M3 R24, gdesc[UR4], R24, UP0, gsb0 ;  /* 0x01e00000041879f3 */ /* 0x000fe6000b800818 */
[----:B------:R-:W-:Y:S02]  /*6f20*/  WARPGROUP.DEPBAR.LE gsb0, 0x0 ;  /* 0x00008000000079c5 */ /* 0x000fe40000010000 */
[----:B---3--:R-:W-:Y:S05]  /*6f30*/  @!P1 BRA `(.L_x_45) ;  /* 0x0000000000049947 */ /* 0x008fea0003800000 */
[----:B------:R-:W-:Y:S01]  /*6f40*/  BPT.TRAP 0x1 ;  /* 0x000000040000795c */ /* 0x000fe20000300000 */
.L_x_45:
[----:B------:R-:W-:Y:S02]  /*6f50*/  UISETP.GT.U32.AND UP0, UPT, UR40, 0x1, UPT ;  /* 0x000000012800788c */ /* 0x000fe4000bf04070 */
[----:B------:R-:W-:-:S04]  /*6f60*/  ULEA UR4, UR11, UR50, 0x3 ;  /* 0x000000320b047291 */ /* 0x000fc8000f8e183f */
[----:B------:R-:W-:Y:S01]  /*6f70*/  UIADD3 UR4, UR4, 0x344c0, URZ ;  /* 0x000344c004047890 */ /* 0x000fe2000fffe03f */
[----:B------:R-:W-:-:S03]  /*6f80*/  PLOP3.LUT P0, PT, PT, PT, UP0, 0x80, 0x0 ;  /* 0x000000000000781c */ /* 0x000fc60003f0f008 */
[----:B------:R-:W-:-:S09]  /*6f90*/  UPRMT UR4, URZ, 0x654, UR4 ;  /* 0x000006543f047896 */ /* 0x000fd20008000004 */
[----:B------:R-:W-:Y:S01]  /*6fa0*/  SYNCS.ARRIVE.TRANS64.RED.A1T0 RZ, [UR4], RZ ;  /* 0x000000ffffff79a7 */ /* 0x000fe20008100404 */
[----:B------:R-:W-:Y:S05]  /*6fb0*/  @P0 BRA `(.L_x_46) ;  /* 0x0000000000040947 */ /* 0x000fea0003800000 */
[----:B------:R-:W-:Y:S01]  /*6fc0*/  BPT.TRAP 0x1 ;  /* 0x000000040000795c */ /* 0x000fe20000300000 */
.L_x_46:
[----:B------:R-:W-:Y:S01]  /*6fd0*/  UIADD3 UR9, UR9, 0x1, URZ ;  /* 0x0000000109097890 */ /* 0x000fe2000fffe03f */
[C---:B------:R-:W-:Y:S01]  /*6fe0*/  ISETP.GT.AND P0, PT, R2.reuse, 0x1, PT ;  /* 0x000000010200780c */ /* 0x040fe20003f04270 */
[----:B------:R-:W-:Y:S01]  /*6ff0*/  UIADD3 UR11, UR11, 0x1, URZ ;  /* 0x000000010b0b7890 */ /* 0x000fe2000fffe03f */
[----:B------:R-:W-:Y:S01]  /*7000*/  IADD3 R2, R2, -0x1, RZ ;  /* 0xffffffff02027810 */ /* 0x000fe20007ffe0ff */
[----:B------:R-:W-:Y:S02]  /*7010*/  UISETP.NE.AND UP0, UPT, UR9, 0x8, UPT ;  /* 0x000000080900788c */ /* 0x000fe4000bf05270 */
[----:B------:R-:W-:Y:S02]  /*7020*/  UISETP.NE.AND UP1, UPT, UR11, 0x8, UPT ;  /* 0x000000080b00788c */ /* 0x000fe4000bf25270 */
[----:B------:R-:W-:Y:S02]  /*7030*/  USEL UR4, URZ, 0x1, UP0 ;  /* 0x000000013f047887 */ /* 0x000fe40008000000 */
[----:B------:R-:W-:-:S02]  /*7040*/  USEL UR9, UR9, URZ, UP0 ;  /* 0x0000003f09097287 */ /* 0x000fc40008000000 */
[----:B------:R-:W-:Y:S02]  /*7050*/  USEL UR11, UR11, URZ, UP1 ;  /* 0x0000003f0b0b7287 */ /* 0x000fe40008800000 */
[----:B------:R-:W-:Y:S01]  /*7060*/  LOP3.LUT R0, R0, UR4, RZ, 0x3c, !PT ;  /* 0x0000000400007c12 */ /* 0x000fe2000f8e3cff */
[----:B------:R-:W-:Y:S09]  /*7070*/  @P0 BRA `(.L_x_47) ;  /* 0xffffffe800140947 */ /* 0x000ff2000383ffff */
.L_x_40:
[----:B------:R-:W-:Y:S01]  /*7080*/  ISETP.GE.AND P0, PT, R4, 0x1, PT ;  /* 0x000000010400780c */ /* 0x000fe20003f06270 */
[----:B------:R-:W-:-:S04]  /*7090*/  IMAD.U32 R0, RZ, RZ, UR55 ;  /* 0x00000037ff007e24 */ /* 0x000fc8000f8e00ff */
[----:B------:R1:W-:Y:S08]  /*70a0*/  SYNCS.ARRIVE.TRANS64.A1T0 RZ, [R0+UR51], RZ ;  /* 0x000000ff00ff79a7 */ /* 0x0003f00008100033 */
[----:B-1----:R-:W-:Y:S05]  /*70b0*/  @!P0 BRA `(.L_x_48) ;  /* 0x0000000000388947 */ /* 0x002fea0003800000 */
[----:B------:R-:W-:-:S06]  /*70c0*/  UISETP.NE.AND UP0, UPT, UR48, 0x3, UPT ;  /* 0x000000033000788c */ /* 0x000fcc000bf05270 */
[----:B------:R-:W-:-:S13]  /*70d0*/  PLOP3.LUT P0, PT, PT, PT, UP0, 0x80, 0x0 ;  /* 0x000000000000781c */ /* 0x000fda0003f0f008 */
[----:B------:R-:W-:Y:S05]  /*70e0*/  @!P0 BRA `(.L_x_49) ;  /* 0x0000000000048947 */ /* 0x000fea0003800000 */
[----:B------:R-:W-:Y:S01]  /*70f0*/  BPT.TRAP 0x1 ;  /* 0x000000040000795c */ /* 0x000fe20000300000 */
.L_x_49:
[----:B------:R-:W-:Y:S02]  /*7100*/  UIADD3 UR10, UR10, UR41, URZ ;  /* 0x000000290a0a7290 */ /* 0x000fe4000fffe03f */
[----:B------:R-:W-:Y:S02]  /*7110*/  UISETP.GT.U32.AND UP0, UPT, UR40, 0x1, UPT ;  /* 0x000000012800788c */ /* 0x000fe4000bf04070 */
[----:B------:R-:W-:-:S04]  /*7120*/  USHF.L.U32 UR10, UR10, 0x3, URZ ;  /* 0x000000030a0a7899 */ /* 0x000fc8000800063f */
[----:B------:R-:W-:Y:S01]  /*7130*/  ULOP3.LUT UR10, UR10, 0x38, URZ, 0xc0, !UPT ;  /* 0x000000380a0a7892 */ /* 0x000fe2000f8ec03f */
[----:B------:R-:W-:-:S03]  /*7140*/  PLOP3.LUT P0, PT, PT, PT, UP0, 0x80, 0x0 ;  /* 0x000000000000781c */ /* 0x000fc60003f0f008 */
[----:B------:R-:W-:-:S04]  /*7150*/  UIADD3 UR10, UR50, 0x344c0, UR10 ;  /* 0x000344c0320a7890 */ /* 0x000fc8000fffe00a */
[----:B------:R-:W-:-:S09]  /*7160*/  UPRMT UR10, URZ, 0x654, UR10 ;  /* 0x000006543f0a7896 */ /* 0x000fd2000800000a */
[----:B------:R-:W-:Y:S01]  /*7170*/  SYNCS.ARRIVE.TRANS64.RED.A1T0 RZ, [UR10], RZ ;  /* 0x000000ffffff79a7 */ /* 0x000fe2000810040a */
[----:B------:R-:W-:Y:S05]  /*7180*/  @P0 BRA `(.L_x_48) ;  /* 0x0000000000040947 */ /* 0x000fea0003800000 */
[----:B------:R-:W-:Y:S01]  /*7190*/  BPT.TRAP 0x1 ;  /* 0x000000040000795c */ /* 0x000fe20000300000 */
.L_x_48:
[----:B-----5:R-:W-:Y:S02]  /*71a0*/  SHF.L.U32 R0, R216, 0x1f, RZ ;  /* 0x0000001fd8007819 */ /* 0x020fe400000006ff */
[----:B------:R-:W-:Y:S02]  /*71b0*/  R2UR UR4, R4 ;  /* 0x00000000040472ca */ /* 0x000fe400000e0000 */
[----:B------:R-:W1:Y:S11]  /*71c0*/  SYNCS.PHASECHK.TRANS64.TRYWAIT P0, [R6+UR47+0x10], R0 ;  /* 0x00001000060075a7 */ /* 0x000e76000800016f */
[----:B------:R-:W-:-:S04]  /*71d0*/  UIADD3 UR4, UR4, 0x3f, URZ ;  /* 0x0000003f04047890 */ /* 0x000fc8000fffe03f */
[----:B------:R-:W-:-:S04]  /*71e0*/  USHF.R.S32.HI UR5, URZ, 0x1f, UR4 ;  /* 0x0000001f3f057899 */ /* 0x000fc80008011404 */
[----:B------:R-:W-:-:S04]  /*71f0*/  ULEA.HI UR5, UR5, UR4, URZ, 0x6 ;  /* 0x0000000405057291 */ /* 0x000fc8000f8f303f */
[----:B------:R-:W-:Y:S01]  /*7200*/  USHF.R.S32.HI UR5, URZ, 0x6, UR5 ;  /* 0x000000063f057899 */ /* 0x000fe20008011405 */
[----:B-1----:R-:W-:Y:S11]  /*7210*/  @!P0 BRA `(.L_x_50) ;  /* 0x000000d4002c8947 */ /* 0x002ff60003800000 */
.L_x_365:
[----:B------:R-:W-:Y:S01]  /*7220*/  UIADD3 UR41, UR5, UR41, URZ ;  /* 0x0000002905297290 */ /* 0x000fe2000fffe03f */
[----:B------:R-:W-:-:S03]  /*7230*/  LOP3.LUT P0, RZ, R5, 0xff, RZ, 0xc0, !PT ;  /* 0x000000ff05ff7812 */ /* 0x000fc6000780c0ff */
[----:B------:R-:W-:Y:S02]  /*7240*/  USHF.R.U32.HI UR4, URZ, 0x3, UR41 ;  /* 0x000000033f047899 */ /* 0x000fe40008011629 */
[----:B------:R-:W-:Y:S02]  /*7250*/  UISETP.GT.U32.AND UP0, UPT, UR41, 0x7, UPT ;  /* 0x000000072900788c */ /* 0x000fe4000bf04070 */
[----:B------:R-:W-:Y:S02]  /*7260*/  ULOP3.LUT UR4, UR4, 0x1, URZ, 0xc0, !UPT ;  /* 0x0000000104047892 */ /* 0x000fe4000f8ec03f */
[----:B------:R-:W-:Y:S02]  /*7270*/  UISETP.LT.U32.AND UP0, UPT, UR5, 0x8, UP0 ;  /* 0x000000080500788c */ /* 0x000fe40008701070 */
[----:B------:R-:W-:Y:S02]  /*7280*/  UISETP.NE.U32.AND UP1, UPT, UR4, 0x1, UPT ;  /* 0x000000010400788c */ /* 0x000fe4000bf25070 */
[----:B------:R-:W-:-:S02]  /*7290*/  ULOP3.LUT UR41, UR41, 0x7, URZ, 0xc0, !UPT ;  /* 0x0000000729297892 */ /* 0x000fc4000f8ec03f */
[----:B------:R-:W-:Y:S02]  /*72a0*/  UISETP.GT.U32.AND UP1, UPT, UR5, 0x7, !UP1 ;  /* 0x000000070500788c */ /* 0x000fe4000cf24070 */
[----:B------:R-:W-:Y:S02]  /*72b0*/  USEL UR5, URZ, 0x1, !UP0 ;  /* 0x000000013f057887 */ /* 0x000fe4000c000000 */
[----:B------:R-:W-:-:S04]  /*72c0*/  USEL UR4, URZ, 0x1, !UP1 ;  /* 0x000000013f047887 */ /* 0x000fc8000c800000 */
[----:B------:R-:W-:Y:S01]  /*72d0*/  ULOP3.LUT UR42, UR4, UR42, UR5, 0x96, !UPT ;  /* 0x0000002a042a7292 */ /* 0x000fe2000f8e9605 */
[----:B------:R-:W-:Y:S11]  /*72e0*/  @!P0 BRA `(.L_x_51) ;  /* 0x00000000000c8947 */ /* 0x000ff60003800000 */
[----:B------:R-:W-:-:S04]  /*72f0*/  DEPBAR {5,4,3,2,1,0} ;  /* 0x0000003f0000791a */ /* 0x000fc80000000000 */
[----:B------:R3:W-:Y:S02]  /*7300*/  UTMACCTL.IV [UR36] ;  /* 0x00000000240079b9 */ /* 0x0007e40008000000 */
[----:B---3--:R-:W-:Y:S01]  /*7310*/  NOP ;  /* 0x0000000000007918 */ /* 0x008fe20000000000 */
.L_x_51:
[----:B------:R-:W-:Y:S01]  /*7320*/  UIADD3 UR4, UR50, 0x30000, URZ ;  /* 0x0003000032047890 */ /* 0x000fe2000fffe03f */
[----:B------:R-:W-:Y:S02]  /*7330*/  R2UR UR45, R16 ;  /* 0x00000000102d72ca */ /* 0x000fe400000e0000 */
[----:B------:R-:W-:Y:S01]  /*7340*/  R2UR UR46, R17 ;  /* 0x00000000112e72ca */ /* 0x000fe200000e0000 */
[----:B------:R-:W-:-:S06]  /*7350*/  ULOP3.LUT UP0, URZ, UR4, 0x3ff, URZ, 0xc0, !UPT ;  /* 0x000003ff043f7892 */ /* 0x000fcc000f80c03f */
[----:B------:R-:W-:-:S04]  /*7360*/  PLOP3.LUT P0, PT, PT, PT, UP0, 0x80, 0x0 ;  /* 0x000000000000781c */ /* 0x000fc80003f0f008 */
[----:B------:R-:W-:Y:S02]  /*7370*/  USHF.L.U32 UR45, UR45, 0x8, URZ ;  /* 0x000000082d2d7899 */ /* 0x000fe4000800063f */
[----:B------:R-:W-:-:S07]  /*7380*/  USHF.L.U32 UR46, UR46, 0x7, URZ ;  /* 0x000000072e2e7899 */ /* 0x000fce000800063f */
[----:B------:R-:W-:Y:S05]  /*7390*/  @!P0 BRA `(.L_x_52) ;  /* 0x00000000007c8947 */ /* 0x000fea0003800000 */
[----:B------:R-:W-:Y:S01]  /*73a0*/  MOV R16, 0x0 ;  /* 0x0000000000107802 */ /* 0x000fe20000000f00 */
[----:B------:R-:W-:Y:S01]  /*73b0*/  ULDC.64 UR4, c[0x4][0x68] ;  /* 0x01001a0000047ab9 */ /* 0x000fe20000000a00 */
[----:B------:R-:W-:Y:S01]  /*73c0*/  ULDC.64 UR6, c[0x4][0x70] ;  /* 0x01001c0000067ab9 */ /* 0x000fe20000000a00 */
[----:B------:R-:W-:Y:S01]  /*73d0*/  ULDC.64 UR8, c[0x4][0x8] ;  /* 0x0100020000087ab9 */ /* 0x000fe20000000a00 */
[----:B-1----:R1:W3:Y:S01]  /*73e0*/  LDC.64 R2, c[0x4][R16] ;  /* 0x0100000010027b82 */ /* 0x0022e20000000a00 */
[----:B------:R-:W-:Y:S01]  /*73f0*/  MOV R4, UR4 ;  /* 0x0000000400047c02 */ /* 0x000fe20008000f00 */
[----:B------:R-:W-:Y:S01]  /*7400*/  IMAD.U32 R5, RZ, RZ, UR5 ;  /* 0x00000005ff057e24 */ /* 0x000fe2000f8e00ff */
[----:B------:R-:W-:Y:S01]  /*7410*/  MOV R6, UR6 ;  /* 0x0000000600067c02 */ /* 0x000fe20008000f00 */
[----:B------:R-:W-:Y:S01]  /*7420*/  IMAD.U32 R7, RZ, RZ, UR7 ;  /* 0x00000007ff077e24 */ /* 0x000fe2000f8e00ff */
[----:B------:R-:W-:Y:S01]  /*7430*/  MOV R10, UR8 ;  /* 0x00000008000a7c02 */ /* 0x000fe20008000f00 */
[----:B------:R-:W-:Y:S01]  /*7440*/  IMAD.U32 R11, RZ, RZ, UR9 ;  /* 0x00000009ff0b7e24 */ /* 0x000fe2000f8e00ff */
[----:B------:R-:W-:Y:S01]  /*7450*/  MOV R8, 0x70 ;  /* 0x0000007000087802 */ /* 0x000fe20000000f00 */
[----:B------:R-:W-:Y:S01]  /*7460*/  IMAD.MOV.U32 R12, RZ, RZ, 0x1 ;  /* 0x00000001ff0c7424 */ /* 0x000fe200078e00ff */
[----:B-1----:R-:W-:-:S07]  /*7470*/  MOV R13, RZ ;  /* 0x000000ff000d7202 */ /* 0x002fce0000000f00 */
[----:B------:R-:W-:-:S07]  /*7480*/  LEPC R20, `(.L_x_53) ;  /* 0x000000001014794e */ /* 0x000fce0000000000 */
[----:B--23--:R-:W-:Y:S05]  /*7490*/  CALL.ABS.NOINC R2 ;  /* 0x0000000002007343 */ /* 0x00cfea0003c00000 */
.L_x_53:
[----:B------:R1:W2:Y:S01]  /*74a0*/  LDC.64 R2, c[0x4][R16] ;  /* 0x0100000010027b82 */ /* 0x0002a20000000a00 */
[----:B------:R-:W-:Y:S01]  /*74b0*/  ULDC.64 UR4, c[0x4][0x68] ;  /* 0x01001a0000047ab9 */ /* 0x000fe20000000a00 */
[----:B------:R-:W-:Y:S01]  /*74c0*/  ULDC.64 UR6, c[0x4][0x70] ;  /* 0x01001c0000067ab9 */ /* 0x000fe20000000a00 */
[----:B------:R-:W-:Y:S01]  /*74d0*/  ULDC.64 UR8, c[0x4][0x8] ;  /* 0x0100020000087ab9 */ /* 0x000fe20000000a00 */
[----:B------:R-:W-:Y:S01]  /*74e0*/  IMAD.U32 R4, RZ, RZ, UR4 ;  /* 0x00000004ff047e24 */ /* 0x000fe2000f8e00ff */
[----:B------:R-:W-:Y:S01]  /*74f0*/  MOV R5, UR5 ;  /* 0x0000000500057c02 */ /* 0x000fe20008000f00 */
[----:B------:R-:W-:Y:S01]  /*7500*/  IMAD.U32 R6, RZ, RZ, UR6 ;  /* 0x00000006ff067e24 */ /* 0x000fe2000f8e00ff */
[----:B------:R-:W-:Y:S01]  /*7510*/  MOV R7, UR7 ;  /* 0x0000000700077c02 */ /* 0x000fe20008000f00 */
[----:B------:R-:W-:Y:S01]  /*7520*/  IMAD.U32 R10, RZ, RZ, UR8 ;  /* 0x00000008ff0a7e24 */ /* 0x000fe2000f8e00ff */
[----:B------:R-:W-:Y:S01]  /*7530*/  MOV R11, UR9 ;  /* 0x00000009000b7c02 */ /* 0x000fe20008000f00 */
[----:B------:R-:W-:Y:S01]  /*7540*/  IMAD.MOV.U32 R8, RZ, RZ, 0x70 ;  /* 0x00000070ff087424 */ /* 0x000fe200078e00ff */
[----:B------:R-:W-:Y:S01]  /*7550*/  MOV R12, 0x1 ;  /* 0x00000001000c7802 */ /* 0x000fe20000000f00 */
[----:B-1----:R-:W-:-:S07]  /*7560*/  IMAD.MOV.U32 R13, RZ, RZ, RZ ;  /* 0x000000ffff0d7224 */ /* 0x002fce00078e00ff */
[----:B------:R-:W-:-:S07]  /*7570*/  LEPC R20, `(.L_x_52) ;  /* 0x000000001014794e */ /* 0x000fce0000000000 */
[----:B--2---:R-:W-:Y:S05]  /*7580*/  CALL.ABS.NOINC R2 ;  /* 0x0000000002007343 */ /* 0x004fea0003c00000 */
.L_x_52:
[----:B------:R-:W-:Y:S02]  /*7590*/  ULDC.64 UR4, c[0x0][0x590] ;  /* 0x0001640000047ab9 */ /* 0x000fe40000000a00 */
[----:B------:R-:W-:-:S04]  /*75a0*/  ISETP.NE.U32.AND P0, PT, RZ, UR4, PT ;  /* 0x00000004ff007c0c */ /* 0x000fc8000bf05070 */
[----:B------:R-:W-:-:S13]  /*75b0*/  ISETP.NE.AND.EX P0, PT, RZ, UR5, PT, P0 ;  /* 0x00000005ff007c0c */ /* 0x000fda000bf05300 */
[----:B------:R-:W-:Y:S05]  /*75c0*/  @!P0 BRA `(.L_x_54) ;  /* 0x0000000000148947 */ /* 0x000fea0003800000 */
[----:B-1----:R-:W-:-:S04]  /*75d0*/  LEA R2, P0, R18, UR4, 0x3 ;  /* 0x0000000412027c11 */ /* 0x002fc8000f8018ff */
[----:B------:R-:W-:-:S06]  /*75e0*/  LEA.HI.X R3, R18, UR5, R19, 0x3, P0 ;  /* 0x0000000512037c11 */ /* 0x000fcc00080f1c13 */
[----:B------:R-:W3:Y:S04]  /*75f0*/  LDG.E.64 R2, desc[UR38][R2.64] ;  /* 0x0000002602027981 */ /* 0x000ee8000c1e1b00 */
[----:B---3--:R3:W5:Y:S01]  /*7600*/  LD.E R0, desc[UR38][R2.64] ;  /* 0x0000002602007980 */ /* 0x008762000c101900 */
[----:B------:R-:W-:Y:S05]  /*7610*/  BRA `(.L_x_55) ;  /* 0x0000000000307947 */ /* 0x000fea0003800000 */
.L_x_54:
[----:B------:R-:W-:Y:S02]  /*7620*/  ULDC.64 UR4, c[0x0][0x588] ;  /* 0x0001620000047ab9 */ /* 0x000fe40000000a00 */
[----:B------:R-:W-:-:S04]  /*7630*/  ISETP.NE.U32.AND P0, PT, RZ, UR4, PT ;  /* 0x00000004ff007c0c */ /* 0x000fc8000bf05070 */
[----:B------:R-:W-:-:S13]  /*7640*/  ISETP.NE.AND.EX P0, PT, RZ, UR5, PT, P0 ;  /* 0x00000005ff007c0c */ /* 0x000fda000bf05300 */
[----:B------:R-:W-:Y:S05]  /*7650*/  @!P0 BRA `(.L_x_56) ;  /* 0x0000000000188947 */ /* 0x000fea0003800000 */
[----:B------:R-:W3:Y:S01]  /*7660*/  LDC.64 R4, c[0x0][0x588] ;  /* 0x00016200ff047b82 */ /* 0x000ee20000000a00 */
[----:B------:R-:W-:Y:S02]  /*7670*/  ULDC UR4, c[0x0][0x598] ;  /* 0x0001660000047ab9 */ /* 0x000fe40000000800 */
[----:B-1----:R-:W-:-:S04]  /*7680*/  IMAD R2, R18, UR4, RZ ;  /* 0x0000000412027c24 */ /* 0x002fc8000f8e02ff */
[----:B---3--:R-:W-:-:S05]  /*7690*/  IMAD.WIDE R2, R2, 0x4, R4 ;  /* 0x0000000402027825 */ /* 0x008fca00078e0204 */
[----:B------:R1:W5:Y:S01]  /*76a0*/  LDG.E R0, desc[UR38][R2.64] ;  /* 0x0000002602007981 */ /* 0x000362000c1e1900 */
[----:B------:R-:W-:Y:S05]  /*76b0*/  BRA `(.L_x_55) ;  /* 0x0000000000087947 */ /* 0x000fea0003800000 */
.L_x_56:
[----:B------:R-:W-:Y:S02]  /*76c0*/  ULDC UR4, c[0x0][0x580] ;  /* 0x0001600000047ab9 */ /* 0x000fe40000000800 */
[----:B-1----:R-:W-:-:S07]  /*76d0*/  MOV R0, UR4 ;  /* 0x0000000400007c02 */ /* 0x002fce0008000f00 */
.L_x_55:
[----:B------:R-:W-:Y:S02]  /*76e0*/  ULDC.64 UR4, c[0x0][0x5b8] ;  /* 0x00016e0000047ab9 */ /* 0x000fe40000000a00 */
[----:B------:R-:W-:-:S04]  /*76f0*/  ISETP.NE.U32.AND P0, PT, RZ, UR4, PT ;  /* 0x00000004ff007c0c */ /* 0x000fc8000bf05070 */
[----:B------:R-:W-:-:S13]  /*7700*/  ISETP.NE.AND.EX P0, PT, RZ, UR5, PT, P0 ;  /* 0x00000005ff007c0c */ /* 0x000fda000bf05300 */
[----:B------:R-:W-:Y:S05]  /*7710*/  @!P0 BRA `(.L_x_57) ;  /* 0x0000000000148947 */ /* 0x000fea0003800000 */
[----:B-1-3--:R-:W-:-:S04]  /*7720*/  LEA R2, P0, R18, UR4, 0x3 ;  /* 0x0000000412027c11 */ /* 0x00afc8000f8018ff */
[----:B------:R-:W-:-:S06]  /*7730*/  LEA.HI.X R3, R18, UR5, R19, 0x3, P0 ;  /* 0x0000000512037c11 */ /* 0x000fcc00080f1c13 */
[----:B------:R-:W3:Y:S04]  /*7740*/  LDG.E.64 R2, desc[UR38][R2.64] ;  /* 0x0000002602027981 */ /* 0x000ee8000c1e1b00 */
[----:B---3--:R1:W5:Y:S01]  /*7750*/  LD.E R2, desc[UR38][R2.64] ;  /* 0x0000002602027980 */ /* 0x008362000c101900 */
[----:B------:R-:W-:Y:S05]  /*7760*/  BRA `(.L_x_58) ;  /* 0x0000000000307947 */ /* 0x000fea0003800000 */
.L_x_57:
[----:B------:R-:W-:Y:S02]  /*7770*/  ULDC.64 UR4, c[0x0][0x5b0] ;  /* 0x00016c0000047ab9 */ /* 0x000fe40000000a00 */
[----:B------:R-:W-:-:S04]  /*7780*/  ISETP.NE.U32.AND P0, PT, RZ, UR4, PT ;  /* 0x00000004ff007c0c */ /* 0x000fc8000bf05070 */
[----:B------:R-:W-:-:S13]  /*7790*/  ISETP.NE.AND.EX P0, PT, RZ, UR5, PT, P0 ;  /* 0x00000005ff007c0c */ /* 0x000fda000bf05300 */
[----:B------:R-:W-:Y:S05]  /*77a0*/  @!P0 BRA `(.L_x_59) ;  /* 0x0000000000188947 */ /* 0x000fea0003800000 */
[----:B------:R-:W4:Y:S01]  /*77b0*/  LDC.64 R4, c[0x0][0x5b0] ;  /* 0x00016c00ff047b82 */ /* 0x000f220000000a00 */
[----:B------:R-:W-:Y:S02]  /*77c0*/  ULDC UR4, c[0x0][0x5c0] ;  /* 0x0001700000047ab9 */ /* 0x000fe40000000800 */
[----:B-1-3--:R-:W-:-:S04]  /*77d0*/  IMAD R2, R18, UR4, RZ ;  /* 0x0000000412027c24 */ /* 0x00afc8000f8e02ff */
[----:B----4-:R-:W-:-:S06]  /*77e0*/  IMAD.WIDE R2, R2, 0x4, R4 ;  /* 0x0000000402027825 */ /* 0x010fcc00078e0204 */
[----:B------:R3:W5:Y:S01]  /*77f0*/  LDG.E R2, desc[UR38][R2.64] ;  /* 0x0000002602027981 */ /* 0x000762000c1e1900 */
[----:B------:R-:W-:Y:S05]  /*7800*/  BRA `(.L_x_58) ;  /* 0x0000000000087947 */ /* 0x000fea0003800000 */
.L_x_59:
[----:B------:R-:W-:Y:S02]  /*7810*/  ULDC UR4, c[0x0][0x5a8] ;  /* 0x00016a0000047ab9 */ /* 0x000fe40000000800 */
[----:B-1-3--:R-:W-:-:S07]  /*7820*/  IMAD.U32 R2, RZ, RZ, UR4 ;  /* 0x00000004ff027e24 */ /* 0x00afce000f8e00ff */
.L_x_58:
[----:B------:R-:W-:Y:S01]  /*7830*/  ISETP.GT.U32.AND P0, PT, R221, 0x3e, PT ;  /* 0x0000003edd00780c */ /* 0x000fe20003f04070 */
[----:B------:R-:W-:Y:S01]  /*7840*/  BSSY B0, `(.L_x_60) ;  /* 0x0000007000007945 */ /* 0x000fe20003800000 */
[----:B------:R-:W-:-:S11]  /*7850*/  PRMT R16, RZ, 0x7610, R16 ;  /* 0x00007610ff107816 */ /* 0x000fd60000000010 */
[----:B------:R-:W-:Y:S05]  /*7860*/  @P0 BRA `(.L_x_61) ;  /* 0x0000000000100947 */ /* 0x000fea0003800000 */
[----:B------:R-:W-:-:S03]  /*7870*/  UMOV UR4, 0xffffffff ;  /* 0xffffffff00047882 */ /* 0x000fc60000000000 */
[----:B------:R-:W-:Y:S05]  /*7880*/  BRA.DIV UR4, `(.L_x_62) ;  /* 0x000000ce04ac7947 */ /* 0x000fea000b800000 */
[----:B------:R-:W-:-:S13]  /*7890*/  ELECT P6, URZ, PT ;  /* 0x00000000003f782f */ /* 0x000fda00038c0000 */
.L_x_367:
[----:B------:R-:W-:-:S07]  /*78a0*/  SEL R16, RZ, 0x1, !P6 ;  /* 0x00000001ff107807 */ /* 0x000fce0007000000 */
.L_x_61:
[----:B------:R-:W-:Y:S05]  /*78b0*/  BSYNC B0 ;  /* 0x0000000000007941 */ /* 0x000fea0003800000 */
.L_x_60:
[----:B-1-3--:R-:W-:-:S04]  /*78c0*/  MOV R3, UR54 ;  /* 0x0000003600037c02 */ /* 0x00afc80008000f00 */
[----:B------:R-:W-:-:S13]  /*78d0*/  ISETP.NE.AND P0, PT, R3, 0x3, PT ;  /* 0x000000030300780c */ /* 0x000fda0003f05270 */
[----:B------:R-:W-:Y:S05]  /*78e0*/  @!P0 BRA `(.L_x_63) ;  /* 0x0000000000048947 */ /* 0x000fea0003800000 */
[----:B------:R-:W-:Y:S01]  /*78f0*/  BPT.TRAP 0x1 ;  /* 0x000000040000795c */ /* 0x000fe20000300000 */
.L_x_63:
[----:B------:R-:W-:Y:S02]  /*7900*/  SHF.L.U32 R222, RZ, 0x1f, RZ ;  /* 0x0000001fffde7819 */ /* 0x000fe400000006ff */
[----:B-----5:R-:W-:Y:S02]  /*7910*/  FSETP.NEU.AND P1, PT, R0, RZ, PT ;  /* 0x000000ff0000720b */ /* 0x020fe40003f2d000 */
[----:B------:R-:W1:Y:S02]  /*7920*/  SYNCS.PHASECHK.TRANS64.TRYWAIT P2, [UR50+0x34500], R222 ;  /* 0x034500deff0075a7 */ /* 0x000e640008040172 */
[----:B-1----:R-:W-:Y:S09]  /*7930*/  @!P2 BRA `(.L_x_64) ;  /* 0x000000cc0098a947 */ /* 0x002ff20003800000 */
.L_x_368:
[----:B-1----:R-:W3:Y:S04]  /*7940*/  LDL.LU R3, [R1] ;  /* 0x0000000001037983 */ /* 0x002ee80000300800 */
[----:B------:R-:W4:Y:S04]  /*7950*/  LDL.LU R7, [R1+0x4] ;  /* 0x0000040001077983 */ /* 0x000f280000300800 */
[----:B------:R-:W5:Y:S01]  /*7960*/  LDL.LU R6, [R1+0x8] ;  /* 0x0000080001067983 */ /* 0x000f620000300800 */
[----:B------:R-:W-:Y:S01]  /*7970*/  IMAD.MOV.U32 R8, RZ, RZ, RZ ;  /* 0x000000ffff087224 */ /* 0x000fe200078e00ff */
[----:B------:R-:W-:Y:S01]  /*7980*/  @P1 LEA R4, R220, UR50, 0x1 ;  /* 0x00000032dc041c11 */ /* 0x000fe2000f8e08ff */
[----:B------:R-:W-:Y:S05]  /*7990*/  @P1 WARPSYNC.ALL ;  /* 0x0000000000001948 */ /* 0x000fea0003800000 */
[----:B------:R-:W1:Y:S01]  /*79a0*/  @P1 LDSM.16.MT88.4 R8, [R4+0x30000] ;  /* 0x030000000408183b */ /* 0x000e620000004200 */
[----:B------:R-:W-:Y:S01]  /*79b0*/  BSSY B0, `(.L_x_65) ;  /* 0x000000f000007945 */ /* 0x000fe20003800000 */
[----:B-1----:R-:W-:-:S02]  /*79c0*/  HADD2.F32 R5, -RZ, R8.H0_H0 ;  /* 0x20000008ff057230 */ /* 0x002fc40000004100 */
[----:B---3--:R-:W-:-:S04]  /*79d0*/  FMUL R3, R3, R2 ;  /* 0x0000000203037220 */ /* 0x008fc80000400000 */
[----:B------:R-:W-:Y:S01]  /*79e0*/  FFMA R5, R5, R0, R3 ;  /* 0x0000000005057223 */ /* 0x000fe20000000003 */
[----:B------:R-:W-:Y:S02]  /*79f0*/  HADD2.F32 R3, -RZ, R8.H1_H1 ;  /* 0x30000008ff037230 */ /* 0x000fe40000004100 */
[-C--:B----4-:R-:W-:Y:S01]  /*7a00*/  FMUL R12, R7, R2.reuse ;  /* 0x00000002070c7220 */ /* 0x090fe20000400000 */
[----:B-----5:R-:W-:-:S03]  /*7a10*/  FMUL R13, R6, R2 ;  /* 0x00000002060d7220 */ /* 0x020fc60000400000 */
[----:B------:R-:W-:-:S05]  /*7a20*/  FFMA R12, R3, R0, R12 ;  /* 0x00000000030c7223 */ /* 0x000fca000000000c */
[----:B------:R-:W-:Y:S02]  /*7a30*/  F2FP.F16.F32.PACK_AB R12, R12, R5 ;  /* 0x000000050c0c723e */ /* 0x000fe400000000ff */
[----:B------:R-:W1:Y:S01]  /*7a40*/  @P1 LDSM.16.MT88.4 R4, [R4+0x30800] ;  /* 0x030800000404183b */ /* 0x000e620000004200 */
[----:B------:R-:W-:Y:S05]  /*7a50*/  @P1 BRA `(.L_x_66) ;  /* 0x0000000000101947 */ /* 0x000fea0003800000 */
[----:B------:R-:W-:Y:S02]  /*7a60*/  MOV R9, RZ ;  /* 0x000000ff00097202 */ /* 0x000fe40000000f00 */
[----:B------:R-:W-:Y:S02]  /*7a70*/  CS2R R10, SRZ ;  /* 0x00000000000a7805 */ /* 0x000fe4000001ff00 */
[----:B-1----:R-:W-:Y:S02]  /*7a80*/  CS2R R4, SRZ ;  /* 0x0000000000047805 */ /* 0x002fe4000001ff00 */
[----:B------:R-:W-:-:S07]  /*7a90*/  CS2R R6, SRZ ;  /* 0x0000000000067805 */ /* 0x000fce000001ff00 */
.L_x_66:
[----:B------:R-:W-:Y:S05]  /*7aa0*/  BSYNC B0 ;  /* 0x0000000000007941 */ /* 0x000fea0003800000 */
.L_x_65:
[----:B------:R-:W3:Y:S04]  /*7ab0*/  LDL.LU R227, [R1+0xc] ;  /* 0x00000c0001e37983 */ /* 0x000ee80000300800 */
[----:B------:R-:W4:Y:S04]  /*7ac0*/  LDL.LU R18, [R1+0x10] ;  /* 0x0000100001127983 */ /* 0x000f280000300800 */
[----:B------:R-:W5:Y:S04]  /*7ad0*/  LDL.LU R17, [R1+0x14] ;  /* 0x0000140001117983 */ /* 0x000f680000300800 */
[----:B------:R-:W2:Y:S04]  /*7ae0*/  LDL.LU R15, [R1+0x18] ;  /* 0x00001800010f7983 */ /* 0x000ea80000300800 */
        /* <DEDUP_REMOVED lines=8> */
[----:B------:R-:W2:Y:S01]  /*7b70*/  LDL.LU R219, [R1+0x3c] ;  /* 0x00003c0001db7983 */ /* 0x000ea20000300800 */
[--C-:B------:R-:W-:Y:S01]  /*7b80*/  HADD2.F32 R3, -RZ, R9.reuse.H0_H0 ;  /* 0x20000009ff037230 */ /* 0x100fe20000004100 */
[----:B------:R-:W-:Y:S05]  /*7b90*/  WARPSYNC.ALL ;  /* 0x0000000000007948 */ /* 0x000fea0003800000 */
[----:B------:R-:W-:Y:S01]  /*7ba0*/  FFMA R14, R3, R0, R13 ;  /* 0x00000000030e7223 */ /* 0x000fe2000000000d */
[----:B------:R-:W-:Y:S01]  /*7bb0*/  HADD2.F32 R3, -RZ, R9.H1_H1 ;  /* 0x30000009ff037230 */ /* 0x000fe20000004100 */
[----:B------:R-:W-:Y:S01]  /*7bc0*/  PRMT R16, R16, 0x9910, RZ ;  /* 0x0000991010107816 */ /* 0x000fe200000000ff */
[----:B------:R-:W-:Y:S01]  /*7bd0*/  BSSY B0, `(.L_x_67) ;  /* 0x000003f000007945 */ /* 0x000fe20003800000 */
[----:B---3--:R-:W-:-:S04]  /*7be0*/  FMUL R13, R227, R2 ;  /* 0x00000002e30d7220 */ /* 0x008fc80000400000 */
[----:B------:R-:W-:Y:S01]  /*7bf0*/  FFMA R13, R3, R0, R13 ;  /* 0x00000000030d7223 */ /* 0x000fe2000000000d */
[----:B----4-:R-:W-:-:S04]  /*7c00*/  FMUL R3, R18, R2 ;  /* 0x0000000212037220 */ /* 0x010fc80000400000 */
[----:B------:R-:W-:Y:S01]  /*7c10*/  F2FP.F16.F32.PACK_AB R13, R13, R14 ;  /* 0x0000000e0d0d723e */ /* 0x000fe200000000ff */
[----:B------:R-:W-:-:S05]  /*7c20*/  HADD2.F32 R14, -RZ, R10.H0_H0 ;  /* 0x2000000aff0e7230 */ /* 0x000fca0000004100 */
[----:B------:R-:W-:Y:S01]  /*7c30*/  FFMA R18, R14, R0, R3 ;  /* 0x000000000e127223 */ /* 0x000fe20000000003 */
[----:B------:R-:W-:Y:S02]  /*7c40*/  HADD2.F32 R14, -RZ, R10.H1_H1 ;  /* 0x3000000aff0e7230 */ /* 0x000fe40000004100 */
[----:B-----5:R-:W-:-:S04]  /*7c50*/  FMUL R3, R17, R2 ;  /* 0x0000000211037220 */ /* 0x020fc80000400000 */
[----:B------:R-:W-:Y:S01]  /*7c60*/  FFMA R17, R14, R0, R3 ;  /* 0x000000000e117223 */ /* 0x000fe20000000003 */
[----:B------:R-:W-:Y:S02]  /*7c70*/  HADD2.F32 R14, -RZ, R11.H0_H0 ;  /* 0x2000000bff0e7230 */ /* 0x000fe40000004100 */
[----:B--2---:R-:W-:-:S04]  /*7c80*/  FMUL R3, R15, R2 ;  /* 0x000000020f037220 */ /* 0x004fc80000400000 */
[----:B------:R-:W-:Y:S01]  /*7c90*/  FFMA R15, R14, R0, R3 ;  /* 0x000000000e0f7223 */ /* 0x000fe20000000003 */
[----:B------:R-:W-:Y:S02]  /*7ca0*/  HADD2.F32 R14, -RZ, R11.H1_H1 ;  /* 0x3000000bff0e7230 */ /* 0x000fe40000004100 */
[----:B------:R-:W-:-:S04]  /*7cb0*/  FMUL R3, R226, R2 ;  /* 0x00000002e2037220 */ /* 0x000fc80000400000 */
[----:B------:R-:W-:Y:S01]  /*7cc0*/  FFMA R3, R14, R0, R3 ;  /* 0x000000000e037223 */ /* 0x000fe20000000003 */
[----:B------:R-:W-:-:S04]  /*7cd0*/  F2FP.F16.F32.PACK_AB R14, R17, R18 ;  /* 0x00000012110e723e */ /* 0x000fc800000000ff */
[----:B------:R-:W-:Y:S02]  /*7ce0*/  F2FP.F16.F32.PACK_AB R15, R3, R15 ;  /* 0x0000000f030f723e */ /* 0x000fe400000000ff */
[----:B------:R-:W-:-:S05]  /*7cf0*/  LEA R3, R220, UR50, 0x1 ;  /* 0x00000032dc037c11 */ /* 0x000fca000f8e08ff */
[----:B------:R1:W-:Y:S02]  /*7d00*/  STSM.16.MT88.4 [R3+0x30000], R12 ;  /* 0x0300000c03007844 */ /* 0x0003e40000004200 */
[--C-:B-1----:R-:W-:Y:S02]  /*7d10*/  HADD2.F32 R13, -RZ, R4.reuse.H1_H1 ;  /* 0x30000004ff0d7230 */ /* 0x102fe40000004100 */
[-C--:B------:R-:W-:Y:S01]  /*7d20*/  FMUL R12, R21, R2.reuse ;  /* 0x00000002150c7220 */ /* 0x080fe20000400000 */
[----:B------:R-:W-:Y:S02]  /*7d30*/  HADD2.F32 R14, -RZ, R4.H0_H0 ;  /* 0x20000004ff0e7230 */ /* 0x000fe40000004100 */
[----:B------:R-:W-:Y:S01]  /*7d40*/  FMUL R15, R217, R2 ;  /* 0x00000002d90f7220 */ /* 0x000fe20000400000 */
[-C--:B------:R-:W-:Y:S01]  /*7d50*/  FFMA R21, R13, R0.reuse, R12 ;  /* 0x000000000d157223 */ /* 0x080fe2000000000c */
[--C-:B------:R-:W-:Y:S02]  /*7d60*/  HADD2.F32 R13, -RZ, R5.reuse.H1_H1 ;  /* 0x30000005ff0d7230 */ /* 0x100fe40000004100 */
[----:B------:R-:W-:Y:S01]  /*7d70*/  FFMA R217, R14, R0, R15 ;  /* 0x000000000ed97223 */ /* 0x000fe2000000000f */
[----:B------:R-:W-:Y:S01]  /*7d80*/  FMUL R12, R19, R2 ;  /* 0x00000002130c7220 */ /* 0x000fe20000400000 */
[----:B------:R-:W-:-:S02]  /*7d90*/  HADD2.F32 R14, -RZ, R5.H0_H0 ;  /* 0x20000005ff0e7230 */ /* 0x000fc40000004100 */
[----:B------:R-:W-:Y:S01]  /*7da0*/  FMUL R15, R20, R2 ;  /* 0x00000002140f7220 */ /* 0x000fe20000400000 */
[-C--:B------:R-:W-:Y:S01]  /*7db0*/  FFMA R19, R13, R0.reuse, R12 ;  /* 0x000000000d137223 */ /* 0x080fe2000000000c */
[--C-:B------:R-:W-:Y:S02]  /*7dc0*/  HADD2.F32 R13, -RZ, R6.reuse.H1_H1 ;  /* 0x30000006ff0d7230 */ /* 0x100fe40000004100 */
[----:B------:R-:W-:Y:S01]  /*7dd0*/  FFMA R20, R14, R0, R15 ;  /* 0x000000000e147223 */ /* 0x000fe2000000000f */
[-C--:B------:R-:W-:Y:S01]  /*7de0*/  FMUL R12, R224, R2.reuse ;  /* 0x00000002e00c7220 */ /* 0x080fe20000400000 */
[----:B------:R-:W-:Y:S02]  /*7df0*/  HADD2.F32 R14, -RZ, R6.H0_H0 ;  /* 0x20000006ff0e7230 */ /* 0x000fe40000004100 */
[----:B------:R-:W-:Y:S01]  /*7e00*/  FMUL R15, R225, R2 ;  /* 0x00000002e10f7220 */ /* 0x000fe20000400000 */
[----:B------:R-:W-:Y:S01]  /*7e10*/  FFMA R17, R13, R0, R12 ;  /* 0x000000000d117223 */ /* 0x000fe2000000000c */
[----:B------:R-:W-:-:S02]  /*7e20*/  HADD2.F32 R13, -RZ, R7.H0_H0 ;  /* 0x20000007ff0d7230 */ /* 0x000fc40000004100 */
[----:B------:R-:W-:Y:S01]  /*7e30*/  FFMA R18, R14, R0, R15 ;  /* 0x000000000e127223 */ /* 0x000fe2000000000f */
[----:B------:R-:W-:Y:S02]  /*7e40*/  HADD2.F32 R12, -RZ, R7.H1_H1 ;  /* 0x30000007ff0c7230 */ /* 0x000fe40000004100 */
[-C--:B------:R-:W-:Y:S01]  /*7e50*/  FMUL R14, R223, R2.reuse ;  /* 0x00000002df0e7220 */ /* 0x080fe20000400000 */
[----:B------:R-:W-:Y:S01]  /*7e60*/  FMUL R15, R219, R2 ;  /* 0x00000002db0f7220 */ /* 0x000fe20000400000 */
[----:B------:R-:W-:Y:S02]  /*7e70*/  IMAD.MOV.U32 R219, RZ, RZ, R16 ;  /* 0x000000ffffdb7224 */ /* 0x000fe400078e0010 */
[-C--:B------:R-:W-:Y:S01]  /*7e80*/  FFMA R16, R13, R0.reuse, R14 ;  /* 0x000000000d107223 */ /* 0x080fe2000000000e */
[----:B------:R-:W-:Y:S01]  /*7e90*/  FFMA R15, R12, R0, R15 ;  /* 0x000000000c0f7223 */ /* 0x000fe2000000000f */
[----:B------:R-:W-:Y:S02]  /*7ea0*/  F2FP.F16.F32.PACK_AB R12, R21, R217 ;  /* 0x000000d9150c723e */ /* 0x000fe400000000ff */
[----:B------:R-:W-:-:S02]  /*7eb0*/  F2FP.F16.F32.PACK_AB R13, R19, R20 ;  /* 0x00000014130d723e */ /* 0x000fc400000000ff */
[----:B------:R-:W-:Y:S02]  /*7ec0*/  F2FP.F16.F32.PACK_AB R14, R17, R18 ;  /* 0x00000012110e723e */ /* 0x000fe400000000ff */
[----:B------:R-:W-:Y:S02]  /*7ed0*/  F2FP.F16.F32.PACK_AB R15, R15, R16 ;  /* 0x000000100f0f723e */ /* 0x000fe400000000ff */
[----:B------:R-:W-:-:S03]  /*7ee0*/  ISETP.NE.AND P2, PT, R219, RZ, PT ;  /* 0x000000ffdb00720c */ /* 0x000fc60003f45270 */
[----:B------:R1:W-:Y:S01]  /*7ef0*/  STSM.16.MT88.4 [R3+0x30800], R12 ;  /* 0x0308000c03007844 */ /* 0x0003e20000004200 */
[----:B------:R-:W-:Y:S01]  /*7f00*/  @!PT LDS RZ, [RZ] ;  /* 0x00000000fffff984 */ /* 0x000fe20000000800 */
[----:B------:R-:W-:Y:S01]  /*7f10*/  @!PT LDS RZ, [RZ] ;  /* 0x00000000fffff984 */ /* 0x000fe20000000800 */
[----:B------:R-:W-:Y:S01]  /*7f20*/  @!PT LDS RZ, [RZ] ;  /* 0x00000000fffff984 */ /* 0x000fe20000000800 */
[----:B------:R-:W-:Y:S01]  /*7f30*/  @!PT LDS RZ, [RZ] ;  /* 0x00000000fffff984 */ /* 0x000fe20000000800 */
[----:B------:R2:W-:Y:S06]  /*7f40*/  MEMBAR.ALL.CTA ;  /* 0x0000000000007992 */ /* 0x0005ec0000008000 */
[----:B--2---:R-:W2:Y:S02]  /*7f50*/  FENCE.VIEW.ASYNC.S ;  /* 0x00000000000073c6 */ /* 0x004ea40000000000 */
[----:B--2---:R-:W-:Y:S06]  /*7f60*/  BAR.SYNC.DEFER_BLOCKING 0x1, 0x80 ;  /* 0x0042000000007b1d */ /* 0x004fec0000010000 */
[----:B------:R-:W-:Y:S05]  /*7f70*/  @!P2 BRA `(.L_x_68) ;  /* 0x000000000010a947 */ /* 0x000fea0003800000 */
[----:B------:R-:W-:-:S09]  /*7f80*/  UIADD3 UR44, UR50, 0x30000, URZ ;  /* 0x00030000322c7890 */ /* 0x000fd2000fffe03f */
[----:B------:R2:W-:Y:S01]  /*7f90*/  UTMASTG.2D [UR44], [UR36] ;  /* 0x0000002c240073b5 */ /* 0x0005e20008008000 */
[----:B------:R0:W-:Y:S01]  /*7fa0*/  UTMACMDFLUSH ;  /* 0x00000000000079b7 */ /* 0x0001e20000000000 */
[----:B--2---:R-:W-:-:S04]  /*7fb0*/  DEPBAR.LE SB0, 0x1 ;  /* 0x000080400000791a */ /* 0x004fc80000000000 */
.L_x_68:
[----:B------:R-:W-:Y:S05]  /*7fc0*/  BSYNC B0 ;  /* 0x0000000000007941 */ /* 0x000fea0003800000 */
.L_x_67:
[----:B------:R-:W-:Y:S06]  /*7fd0*/  BAR.SYNC.DEFER_BLOCKING 0x1, 0x80 ;  /* 0x0042000000007b1d */ /* 0x000fec0000010000 */
[----:B------:R-:W-:Y:S05]  /*7fe0*/  @!P0 BRA `(.L_x_69) ;  /* 0x0000000000048947 */ /* 0x000fea0003800000 */
[----:B------:R-:W-:Y:S01]  /*7ff0*/  BPT.TRAP 0x1 ;  /* 0x000000040000795c */ /* 0x000fe20000300000 */
.L_x_69:
[----:B------:R-:W2:Y:S02]  /*8000*/  SYNCS.PHASECHK.TRANS64.TRYWAIT P3, [UR50+0x34508], R222 ;  /* 0x034508deff0075a7 */ /* 0x000ea40008060172 */
[----:B--2---:R-:W-:Y:S05]  /*8010*/  @!P3 BRA `(.L_x_70) ;  /* 0x000000c400f8b947 */ /* 0x004fea0003800000 */
.L_x_369:
[----:B------:R-:W-:Y:S05]  /*8020*/  @P1 WARPSYNC.ALL ;  /* 0x0000000000001948 */ /* 0x000fea0003800000 */
[----:B------:R-:W2:Y:S01]  /*8030*/  @P1 LDSM.16.MT88.4 R8, [R3+0x31000] ;  /* 0x031000000308183b */ /* 0x000ea20000004200 */
[-C--:B------:R-:W-:Y:S01]  /*8040*/  FMUL R156, R156, R2.reuse ;  /* 0x000000029c9c7220 */ /* 0x080fe20000400000 */
[-C--:B------:R-:W-:Y:S01]  /*8050*/  FMUL R157, R157, R2.reuse ;  /* 0x000000029d9d7220 */ /* 0x080fe20000400000 */
[-C--:B------:R-:W-:Y:S01]  /*8060*/  FMUL R152, R152, R2.reuse ;  /* 0x0000000298987220 */ /* 0x080fe20000400000 */
[----:B------:R-:W3:Y:S01]  /*8070*/  @P1 LDSM.16.MT88.4 R4, [R3+0x31800] ;  /* 0x031800000304183b */ /* 0x000ee20000004200 */
[-C--:B------:R-:W-:Y:S01]  /*8080*/  FMUL R154, R154, R2.reuse ;  /* 0x000000029a9a7220 */ /* 0x080fe20000400000 */
[-C--:B------:R-:W-:Y:S01]  /*8090*/  FMUL R158, R158, R2.reuse ;  /* 0x000000029e9e7220 */ /* 0x080fe20000400000 */
[-C--:B------:R-:W-:Y:S01]  /*80a0*/  FMUL R153, R153, R2.reuse ;  /* 0x0000000299997220 */ /* 0x080fe20000400000 */
[-C--:B------:R-:W-:Y:S01]  /*80b0*/  FMUL R155, R155, R2.reuse ;  /* 0x000000029b9b7220 */ /* 0x080fe20000400000 */
[-C--:B-1----:R-:W-:Y:S01]  /*80c0*/  FMUL R15, R159, R2.reuse ;  /* 0x000000029f0f7220 */ /* 0x082fe20000400000 */
[----:B------:R-:W-:Y:S05]  /*80d0*/  WARPSYNC.ALL ;  /* 0x0000000000007948 */ /* 0x000fea0003800000 */
[-C--:B------:R-:W-:Y:S01]  /*80e0*/  FMUL R160, R160, R2.reuse ;  /* 0x00000002a0a07220 */ /* 0x080fe20000400000 */
[-C--:B------:R-:W-:Y:S01]  /*80f0*/  FMUL R161, R161, R2.reuse ;  /* 0x00000002a1a17220 */ /* 0x080fe20000400000 */
[-C--:B------:R-:W-:Y:S01]  /*8100*/  FMUL R162, R162, R2.reuse ;  /* 0x00000002a2a27220 */ /* 0x080fe20000400000 */
[-C--:B------:R-:W-:Y:S01]  /*8110*/  FMUL R163, R163, R2.reuse ;  /* 0x00000002a3a37220 */ /* 0x080fe20000400000 */
[-C--:B------:R-:W-:Y:S01]  /*8120*/  FMUL R164, R164, R2.reuse ;  /* 0x00000002a4a47220 */ /* 0x080fe20000400000 */
[-C--:B------:R-:W-:Y:S01]  /*8130*/  FMUL R165, R165, R2.reuse ;  /* 0x00000002a5a57220 */ /* 0x080fe20000400000 */
[-C--:B------:R-:W-:Y:S01]  /*8140*/  FMUL R166, R166, R2.reuse ;  /* 0x00000002a6a67220 */ /* 0x080fe20000400000 */
[----:B------:R-:W-:Y:S01]  /*8150*/  FMUL R167, R167, R2 ;  /* 0x00000002a7a77220 */ /* 0x000fe20000400000 */
[----:B------:R-:W-:Y:S01]  /*8160*/  BSSY B0, `(.L_x_71) ;  /* 0x0000039000007945 */ /* 0x000fe20003800000 */
[----:B--2---:R-:W-:-:S02]  /*8170*/  HADD2.F32 R14, -RZ, R10.H0_H0 ;  /* 0x2000000aff0e7230 */ /* 0x004fc40000004100 */
[----:B------:R-:W-:Y:S02]  /*8180*/  HADD2.F32 R12, -RZ, R8.H0_H0 ;  /* 0x20000008ff0c7230 */ /* 0x000fe40000004100 */
[--C-:B------:R-:W-:Y:S02]  /*8190*/  HADD2.F32 R13, -RZ, R9.reuse.H0_H0 ;  /* 0x20000009ff0d7230 */ /* 0x100fe40000004100 */
[-C--:B------:R-:W-:Y:S01]  /*81a0*/  FFMA R156, R14, R0.reuse, R156 ;  /* 0x000000000e9c7223 */ /* 0x080fe2000000009c */
[----:B------:R-:W-:Y:S02]  /*81b0*/  HADD2.F32 R14, -RZ, R10.H1_H1 ;  /* 0x3000000aff0e7230 */ /* 0x000fe40000004100 */
[-C--:B------:R-:W-:Y:S01]  /*81c0*/  FFMA R152, R12, R0.reuse, R152 ;  /* 0x000000000c987223 */ /* 0x080fe20000000098 */
[----:B------:R-:W-:Y:S02]  /*81d0*/  HADD2.F32 R12, -RZ, R8.H1_H1 ;  /* 0x30000008ff0c7230 */ /* 0x000fe40000004100 */
[----:B------:R-:W-:Y:S01]  /*81e0*/  FFMA R154, R13, R0, R154 ;  /* 0x000000000d9a7223 */ /* 0x000fe2000000009a */
[----:B------:R-:W-:-:S02]  /*81f0*/  HADD2.F32 R13, -RZ, R9.H1_H1 ;  /* 0x30000009ff0d7230 */ /* 0x000fc40000004100 */
[-C--:B------:R-:W-:Y:S01]  /*8200*/  FFMA R157, R14, R0.reuse, R157 ;  /* 0x000000000e9d7223 */ /* 0x080fe2000000009d */
[--C-:B------:R-:W-:Y:S02]  /*8210*/  HADD2.F32 R14, -RZ, R11.reuse.H0_H0 ;  /* 0x2000000bff0e7230 */ /* 0x100fe40000004100 */
[-C--:B------:R-:W-:Y:S01]  /*8220*/  FFMA R12, R12, R0.reuse, R153 ;  /* 0x000000000c0c7223 */ /* 0x080fe20000000099 */
[-C--:B------:R-:W-:Y:S02]  /*8230*/  FFMA R13, R13, R0.reuse, R155 ;  /* 0x000000000d0d7223 */ /* 0x080fe4000000009b */
[----:B------:R-:W-:Y:S01]  /*8240*/  FFMA R158, R14, R0, R158 ;  /* 0x000000000e9e7223 */ /* 0x000fe2000000009e */
[----:B------:R-:W-:Y:S01]  /*8250*/  HADD2.F32 R14, -RZ, R11.H1_H1 ;  /* 0x3000000bff0e7230 */ /* 0x000fe20000004100 */
[----:B------:R-:W-:Y:S02]  /*8260*/  F2FP.F16.F32.PACK_AB R12, R12, R152 ;  /* 0x000000980c0c723e */ /* 0x000fe400000000ff */
[----:B------:R-:W-:-:S02]  /*8270*/  F2FP.F16.F32.PACK_AB R13, R13, R154 ;  /* 0x0000009a0d0d723e */ /* 0x000fc400000000ff */
[----:B------:R-:W-:Y:S01]  /*8280*/  FFMA R15, R14, R0, R15 ;  /* 0x000000000e0f7223 */ /* 0x000fe2000000000f */
[----:B------:R-:W-:-:S04]  /*8290*/  F2FP.F16.F32.PACK_AB R14, R157, R156 ;  /* 0x0000009c9d0e723e */ /* 0x000fc800000000ff */
[----:B------:R-:W-:-:S05]  /*82a0*/  F2FP.F16.F32.PACK_AB R15, R15, R158 ;  /* 0x0000009e0f0f723e */ /* 0x000fca00000000ff */
[----:B------:R3:W-:Y:S02]  /*82b0*/  STSM.16.MT88.4 [R3+0x31000], R12 ;  /* 0x0310000c03007844 */ /* 0x0007e40000004200 */
[--C-:B---3--:R-:W-:Y:S02]  /*82c0*/  HADD2.F32 R13, -RZ, R4.reuse.H0_H0 ;  /* 0x20000004ff0d7230 */ /* 0x108fe40000004100 */
[----:B------:R-:W-:-:S03]  /*82d0*/  HADD2.F32 R12, -RZ, R4.H1_H1 ;  /* 0x30000004ff0c7230 */ /* 0x000fc60000004100 */
[-C--:B------:R-:W-:Y:S01]  /*82e0*/  FFMA R160, R13, R0.reuse, R160 ;  /* 0x000000000da07223 */ /* 0x080fe200000000a0 */
[--C-:B------:R-:W-:Y:S02]  /*82f0*/  HADD2.F32 R13, -RZ, R5.reuse.H0_H0 ;  /* 0x20000005ff0d7230 */ /* 0x100fe40000004100 */
[-C--:B------:R-:W-:Y:S01]  /*8300*/  FFMA R161, R12, R0.reuse, R161 ;  /* 0x000000000ca17223 */ /* 0x080fe200000000a1 */
[----:B------:R-:W-:Y:S02]  /*8310*/  HADD2.F32 R12, -RZ, R5.H1_H1 ;  /* 0x30000005ff0c7230 */ /* 0x000fe40000004100 */
[-C--:B------:R-:W-:Y:S01]  /*8320*/  FFMA R162, R13, R0.reuse, R162 ;  /* 0x000000000da27223 */ /* 0x080fe200000000a2 */
[--C-:B------:R-:W-:Y:S02]  /*8330*/  HADD2.F32 R13, -RZ, R6.reuse.H0_H0 ;  /* 0x20000006ff0d7230 */ /* 0x100fe40000004100 */
[----:B------:R-:W-:Y:S01]  /*8340*/  FFMA R163, R12, R0, R163 ;  /* 0x000000000ca37223 */ /* 0x000fe200000000a3 */
[----:B------:R-:W-:-:S02]  /*8350*/  HADD2.F32 R12, -RZ, R6.H1_H1 ;  /* 0x30000006ff0c7230 */ /* 0x000fc40000004100 */
[-C--:B------:R-:W-:Y:S01]  /*8360*/  FFMA R164, R13, R0.reuse, R164 ;  /* 0x000000000da47223 */ /* 0x080fe200000000a4 */
[--C-:B------:R-:W-:Y:S02]  /*8370*/  HADD2.F32 R13, -RZ, R7.reuse.H0_H0 ;  /* 0x20000007ff0d7230 */ /* 0x100fe40000004100 */
[-C--:B------:R-:W-:Y:S01]  /*8380*/  FFMA R14, R12, R0.reuse, R165 ;  /* 0x000000000c0e7223 */ /* 0x080fe200000000a5 */
[----:B------:R-:W-:Y:S02]  /*8390*/  HADD2.F32 R12, -RZ, R7.H1_H1 ;  /* 0x30000007ff0c7230 */ /* 0x000fe40000004100 */
[----:B------:R-:W-:Y:S01]  /*83a0*/  FFMA R166, R13, R0, R166 ;  /* 0x000000000da67223 */ /* 0x000fe200000000a6 */
[----:B------:R-:W-:Y:S02]  /*83b0*/  F2FP.F16.F32.PACK_AB R13, R163, R162 ;  /* 0x000000a2a30d723e */ /* 0x000fe400000000ff */
[----:B------:R-:W-:Y:S01]  /*83c0*/  FFMA R15, R12, R0, R167 ;  /* 0x000000000c0f7223 */ /* 0x000fe200000000a7 */
[----:B------:R-:W-:-:S02]  /*83d0*/  F2FP.F16.F32.PACK_AB R12, R161, R160 ;  /* 0x000000a0a10c723e */ /* 0x000fc400000000ff */
[----:B------:R-:W-:Y:S02]  /*83e0*/  F2FP.F16.F32.PACK_AB R14, R14, R164 ;  /* 0x000000a40e0e723e */ /* 0x000fe400000000ff */
[----:B------:R-:W-:-:S05]  /*83f0*/  F2FP.F16.F32.PACK_AB R15, R15, R166 ;  /* 0x000000a60f0f723e */ /* 0x000fca00000000ff */
        /* <DEDUP_REMOVED lines=9> */
[----:B------:R-:W-:Y:S02]  /*8490*/  UIADD3 UR5, UR45, 0x40, URZ ;  /* 0x000000402d057890 */ /* 0x000fe4000fffe03f */
[----:B------:R-:W-:Y:S01]  /*84a0*/  UIADD3 UR4, UR50, 0x31000, URZ ;  /* 0x0003100032047890 */ /* 0x000fe2000fffe03f */
[----:B------:R-:W-:-:S08]  /*84b0*/  UMOV UR6, UR46 ;  /* 0x0000002e00067c82 */ /* 0x000fd00008000000 */
[----:B------:R2:W-:Y:S01]  /*84c0*/  UTMASTG.2D [UR4], [UR36] ;  /* 0x00000004240073b5 */ /* 0x0005e20008008000 */
[----:B------:R0:W-:Y:S01]  /*84d0*/  UTMACMDFLUSH ;  /* 0x00000000000079b7 */ /* 0x0001e20000000000 */
[----:B--2---:R-:W-:-:S04]  /*84e0*/  DEPBAR.LE SB0, 0x1 ;  /* 0x000080400000791a */ /* 0x004fc80000000000 */
.L_x_72:
[----:B------:R-:W-:Y:S05]  /*84f0*/  BSYNC B0 ;  /* 0x0000000000007941 */ /* 0x000fea0003800000 */
.L_x_71:
[----:B------:R-:W-:Y:S06]  /*8500*/  BAR.SYNC.DEFER_BLOCKING 0x1, 0x80 ;  /* 0x0042000000007b1d */ /* 0x000fec0000010000 */
[----:B------:R-:W-:Y:S05]  /*8510*/  @!P0 BRA `(.L_x_73) ;  /* 0x0000000000048947 */ /* 0x000fea0003800000 */
[----:B------:R-:W-:Y:S01]  /*8520*/  BPT.TRAP 0x1 ;  /* 0x000000040000795c */ /* 0x000fe20000300000 */
.L_x_73:
[----:B------:R-:W-:-:S04]  /*8530*/  UIADD3 UR7, UR50, 0x34520, URZ ;  /* 0x0003452032077890 */ /* 0x000fc8000fffe03f */
[----:B------:R-:W-:-:S09]  /*8540*/  UPRMT UR7, UR56, 0x654, UR7 ;  /* 0x0000065438077896 */ /* 0x000fd20008000007 */
[----:B------:R-:W-:Y:S01]  /*8550*/  SYNCS.ARRIVE.TRANS64.RED.A1T0 RZ, [UR7], RZ ;  /* 0x000000ffffff79a7 */ /* 0x000fe20008100407 */
[----:B------:R-:W-:Y:S05]  /*8560*/  @!P0 BRA `(.L_x_74) ;  /* 0x0000000000048947 */ /* 0x000fea0003800000 */
[----:B------:R-:W-:Y:S01]  /*8570*/  BPT.TRAP 0x1 ;  /* 0x000000040000795c */ /* 0x000fe20000300000 */
.L_x_74:
[----:B------:R-:W2:Y:S02]  /*8580*/  SYNCS.PHASECHK.TRANS64.TRYWAIT P3, [UR50+0x34510], R222 ;  /* 0x034510deff0075a7 */ /* 0x000ea40008060172 */
[----:B--2---:R-:W-:Y:S05]  /*8590*/  @!P3 BRA `(.L_x_75) ;  /* 0x000000c000b0b947 */ /* 0x004fea0003800000 */
.L_x_370:
        /* <DEDUP_REMOVED lines=28> */
[----:B------:R-:W-:Y:S02]  /*8760*/  HADD2.F32 R14, -RZ, R11.H0_H0 ;  /* 0x2000000bff0e7230 */ /* 0x000fe40000004100 */
[-C--:B------:R-:W-:Y:S01]  /*8770*/  FFMA R12, R12, R0.reuse, R89 ;  /* 0x000000000c0c7223 */ /* 0x080fe20000000059 */
[----:B---3--:R-:W-:Y:S02]  /*8780*/  HADD2.F32 R16, -RZ, R6.H0_H0 ;  /* 0x20000006ff107230 */ /* 0x008fe40000004100 */
[-C--:B------:R-:W-:Y:S01]  /*8790*/  FFMA R13, R13, R0.reuse, R91 ;  /* 0x000000000d0d7223 */ /* 0x080fe2000000005b */
[----:B------:R-:W-:Y:S02]  /*87a0*/  HADD2.F32 R18, -RZ, R7.H0_H0 ;  /* 0x20000007ff127230 */ /* 0x000fe40000004100 */
[----:B------:R-:W-:Y:S01]  /*87b0*/  FFMA R94, R14, R0, R94 ;  /* 0x000000000e5e7223 */ /* 0x000fe2000000005e */
[----:B------:R-:W-:Y:S01]  /*87c0*/  HADD2.F32 R14, -RZ, R11.H1_H1 ;  /* 0x3000000bff0e7230 */ /* 0x000fe20000004100 */
[----:B------:R-:W-:-:S02]  /*87d0*/  F2FP.F16.F32.PACK_AB R12, R12, R88 ;  /* 0x000000580c0c723e */ /* 0x000fc400000000ff */
[----:B------:R-:W-:Y:S02]  /*87e0*/  F2FP.F16.F32.PACK_AB R13, R13, R90 ;  /* 0x0000005a0d0d723e */ /* 0x000fe400000000ff */
[----:B------:R-:W-:Y:S01]  /*87f0*/  FFMA R15, R14, R0, R15 ;  /* 0x000000000e0f7223 */ /* 0x000fe2000000000f */
[----:B------:R-:W-:-:S04]  /*8800*/  F2FP.F16.F32.PACK_AB R14, R93, R92 ;  /* 0x0000005c5d0e723e */ /* 0x000fc800000000ff */
[----:B------:R-:W-:-:S05]  /*8810*/  F2FP.F16.F32.PACK_AB R15, R15, R94 ;  /* 0x0000005e0f0f723e */ /* 0x000fca00000000ff */
[----:B------:R1:W-:Y:S02]  /*8820*/  STSM.16.MT88.4 [R3+0x32000], R12 ;  /* 0x0320000c03007844 */ /* 0x0003e40000004200 */
[--C-:B-1----:R-:W-:Y:S02]  /*8830*/  HADD2.F32 R12, -RZ, R4.reuse.H1_H1 ;  /* 0x30000004ff0c7230 */ /* 0x102fe40000004100 */
[-C--:B------:R-:W-:Y:S01]  /*8840*/  FMUL R14, R101, R2.reuse ;  /* 0x00000002650e7220 */ /* 0x080fe20000400000 */
[----:B------:R-:W-:Y:S02]  /*8850*/  HADD2.F32 R13, -RZ, R4.H0_H0 ;  /* 0x20000004ff0d7230 */ /* 0x000fe40000004100 */
[----:B------:R-:W-:Y:S01]  /*8860*/  FMUL R15, R100, R2 ;  /* 0x00000002640f7220 */ /* 0x000fe20000400000 */
[-C--:B------:R-:W-:Y:S01]  /*8870*/  FFMA R97, R12, R0.reuse, R97 ;  /* 0x000000000c617223 */ /* 0x080fe20000000061 */
[--C-:B------:R-:W-:Y:S02]  /*8880*/  HADD2.F32 R12, -RZ, R5.reuse.H0_H0 ;  /* 0x20000005ff0c7230 */ /* 0x100fe40000004100 */
[----:B------:R-:W-:Y:S01]  /*8890*/  FFMA R96, R13, R0, R96 ;  /* 0x000000000d607223 */ /* 0x000fe20000000060 */
[----:B------:R-:W-:-:S02]  /*88a0*/  HADD2.F32 R13, -RZ, R5.H1_H1 ;  /* 0x30000005ff0d7230 */ /* 0x000fc40000004100 */
[----:B------:R-:W-:Y:S01]  /*88b0*/  FFMA R15, R16, R0, R15 ;  /* 0x00000000100f7223 */ /* 0x000fe2000000000f */
[----:B------:R-:W-:Y:S01]  /*88c0*/  FMUL R16, R102, R2 ;  /* 0x0000000266107220 */ /* 0x000fe20000400000 */
[-C--:B------:R-:W-:Y:S01]  /*88d0*/  FFMA R98, R12, R0.reuse, R98 ;  /* 0x000000000c627223 */ /* 0x080fe20000000062 */
[----:B------:R-:W-:Y:S02]  /*88e0*/  HADD2.F32 R12, -RZ, R6.H1_H1 ;  /* 0x30000006ff0c7230 */ /* 0x000fe40000004100 */
[-C--:B------:R-:W-:Y:S01]  /*88f0*/  FFMA R13, R13, R0.reuse, R99 ;  /* 0x000000000d0d7223 */ /* 0x080fe20000000063 */
[-C--:B------:R-:W-:Y:S02]  /*8900*/  FFMA R16, R18, R0.reuse, R16 ;  /* 0x0000000012107223 */ /* 0x080fe40000000010 */
[----:B------:R-:W-:Y:S01]  /*8910*/  FFMA R14, R12, R0, R14 ;  /* 0x000000000c0e7223 */ /* 0x000fe2000000000e */
[----:B------:R-:W-:Y:S01]  /*8920*/  HADD2.F32 R12, -RZ, R7.H1_H1 ;  /* 0x30000007ff0c7230 */ /* 0x000fe20000004100 */
[----:B------:R-:W-:-:S03]  /*8930*/  F2FP.F16.F32.PACK_AB R13, R13, R98 ;  /* 0x000000620d0d723e */ /* 0x000fc600000000ff */
[----:B------:R-:W-:Y:S01]  /*8940*/  F2FP.F16.F32.PACK_AB R14, R14, R15 ;  /* 0x0000000f0e0e723e */ /* 0x000fe200000000ff */
[----:B------:R-:W-:Y:S01]  /*8950*/  FFMA R17, R12, R0, R17 ;  /* 0x000000000c117223 */ /* 0x000fe20000000011 */
[----:B------:R-:W-:-:S04]  /*8960*/  F2FP.F16.F32.PACK_AB R12, R97, R96 ;  /* 0x00000060610c723e */ /* 0x000fc800000000ff */
        /* <DEDUP_REMOVED lines=16> */
.L_x_77:
[----:B------:R-:W-:Y:S05]  /*8a70*/  BSYNC B0 ;  /* 0x0000000000007941 */ /* 0x000fea0003800000 */
.L_x_76:
[----:B------:R-:W-:Y:S06]  /*8a80*/  BAR.SYNC.DEFER_BLOCKING 0x1, 0x80 ;  /* 0x0042000000007b1d */ /* 0x000fec0000010000 */
[----:B------:R-:W-:Y:S05]  /*8a90*/  @!P0 BRA `(.L_x_78) ;  /* 0x0000000000048947 */ /* 0x000fea0003800000 */
[----:B------:R-:W-:Y:S01]  /*8aa0*/  BPT.TRAP 0x1 ;  /* 0x000000040000795c */ /* 0x000fe20000300000 */
.L_x_78:
[----:B------:R-:W-:-:S04]  /*8ab0*/  UIADD3 UR8, UR50, 0x34528, URZ ;  /* 0x0003452832087890 */ /* 0x000fc8000fffe03f */
[----:B------:R-:W-:-:S09]  /*8ac0*/  UPRMT UR8, UR56, 0x654, UR8 ;  /* 0x0000065438087896 */ /* 0x000fd20008000008 */
[----:B------:R-:W-:Y:S01]  /*8ad0*/  SYNCS.ARRIVE.TRANS64.RED.A1T0 RZ, [UR8], RZ ;  /* 0x000000ffffff79a7 */ /* 0x000fe20008100408 */
[----:B------:R-:W-:Y:S05]  /*8ae0*/  @!P0 BRA `(.L_x_79) ;  /* 0x0000000000048947 */ /* 0x000fea0003800000 */
[----:B------:R-:W-:Y:S01]  /*8af0*/  BPT.TRAP 0x1 ;  /* 0x000000040000795c */ /* 0x000fe20000300000 */
.L_x_79:
[----:B------:R-:W2:Y:S02]  /*8b00*/  SYNCS.PHASECHK.TRANS64.TRYWAIT P3, [UR50+0x34518], R222 ;  /* 0x034518deff0075a7 */ /* 0x000ea40008060172 */
[----:B--2---:R-:W-:Y:S05]  /*8b10*/  @!P3 BRA `(.L_x_80) ;  /* 0x000000bc0068b947 */ /* 0x004fea0003800000 */
.L_x_371:
[----:B------:R-:W-:Y:S05]  /*8b20*/  @P1 WARPSYNC.ALL ;  /* 0x0000000000001948 */ /* 0x000fea0003800000 */
[----:B------:R-:W2:Y:S01]  /*8b30*/  @P1 LDSM.16.MT88.4 R8, [R3+0x33000] ;  /* 0x033000000308183b */ /* 0x000ea20000004200 */
[-C--:B-1----:R-:W-:Y:S01]  /*8b40*/  FMUL R13, R24, R2.reuse ;  /* 0x00000002180d7220 */ /* 0x082fe20000400000 */
[-C--:B------:R-:W-:Y:S01]  /*8b50*/  FMUL R15, R26, R2.reuse ;  /* 0x000000021a0f7220 */ /* 0x080fe20000400000 */
[-C--:B------:R-:W-:Y:S01]  /*8b60*/  FMUL R17, R28, R2.reuse ;  /* 0x000000021c117220 */ /* 0x080fe20000400000 */
[----:B------:R-:W1:Y:S01]  /*8b70*/  @P1 LDSM.16.MT88.4 R4, [R3+0x33800] ;  /* 0x033800000304183b */ /* 0x000e620000004200 */
[-C--:B------:R-:W-:Y:S01]  /*8b80*/  FMUL R19, R30, R2.reuse ;  /* 0x000000021e137220 */ /* 0x080fe20000400000 */
[-C--:B------:R-:W-:Y:S01]  /*8b90*/  FMUL R31, R31, R2.reuse ;  /* 0x000000021f1f7220 */ /* 0x080fe20000400000 */
[-C--:B------:R-:W-:Y:S01]  /*8ba0*/  FMUL R33, R33, R2.reuse ;  /* 0x0000000221217220 */ /* 0x080fe20000400000 */
[----:B------:R-:W-:Y:S05]  /*8bb0*/  WARPSYNC.ALL ;  /* 0x0000000000007948 */ /* 0x000fea0003800000 */
[-C--:B------:R-:W-:Y:S01]  /*8bc0*/  FMUL R35, R35, R2.reuse ;  /* 0x0000000223237220 */ /* 0x080fe20000400000 */
[-C--:B------:R-:W-:Y:S01]  /*8bd0*/  FMUL R37, R37, R2.reuse ;  /* 0x0000000225257220 */ /* 0x080fe20000400000 */
[----:B------:R-:W-:Y:S01]  /*8be0*/  FMUL R39, R39, R2 ;  /* 0x0000000227277220 */ /* 0x000fe20000400000 */
[----:B------:R-:W-:Y:S01]  /*8bf0*/  BSSY B0, `(.L_x_81) ;  /* 0x0000040000007945 */ /* 0x000fe20003800000 */
[----:B--2---:R-:W-:-:S02]  /*8c00*/  HADD2.F32 R12, -RZ, R8.H0_H0 ;  /* 0x20000008ff0c7230 */ /* 0x004fc40000004100 */
[----:B------:R-:W-:Y:S02]  /*8c10*/  HADD2.F32 R14, -RZ, R8.H1_H1 ;  /* 0x30000008ff0e7230 */ /* 0x000fe40000004100 */
[----:B------:R-:W-:Y:S02]  /*8c20*/  HADD2.F32 R16, -RZ, R9.H1_H1 ;  /* 0x30000009ff107230 */ /* 0x000fe40000004100 */
[----:B------:R-:W-:Y:S01]  /*8c30*/  FFMA R12, R12, R0, R13 ;  /* 0x000000000c0c7223 */ /* 0x000fe2000000000d */
[----:B------:R-:W-:Y:S01]  /*8c40*/  FMUL R13, R25, R2 ;  /* 0x00000002190d7220 */ /* 0x000fe20000400000 */
[----:B------:R-:W-:Y:S02]  /*8c50*/  HADD2.F32 R18, -RZ, R10.H1_H1 ;  /* 0x3000000aff127230 */ /* 0x000fe40000004100 */
[----:B------:R-:W-:Y:S02]  /*8c60*/  HADD2.F32 R20, -RZ, R11.H1_H1 ;  /* 0x3000000bff147230 */ /* 0x000fe40000004100 */
[----:B------:R-:W-:Y:S01]  /*8c70*/  FFMA R13, R14, R0, R13 ;  /* 0x000000000e0d7223 */ /* 0x000fe2000000000d */
[----:B------:R-:W-:-:S02]  /*8c80*/  HADD2.F32 R14, -RZ, R9.H0_H0 ;  /* 0x20000009ff0e7230 */ /* 0x000fc40000004100 */
[----:B------:R-:W-:Y:S02]  /*8c90*/  FFMA R31, R20, R0, R31 ;  /* 0x00000000141f7223 */ /* 0x000fe4000000001f */
[----:B------:R-:W-:Y:S01]  /*8ca0*/  F2FP.F16.F32.PACK_AB R12, R13, R12 ;  /* 0x0000000c0d0c723e */ /* 0x000fe200000000ff */
[----:B------:R-:W-:Y:S01]  /*8cb0*/  FFMA R14, R14, R0, R15 ;  /* 0x000000000e0e7223 */ /* 0x000fe2000000000f */
[----:B------:R-:W-:Y:S01]  /*8cc0*/  FMUL R15, R27, R2 ;  /* 0x000000021b0f7220 */ /* 0x000fe20000400000 */
[----:B-1----:R-:W-:-:S03]  /*8cd0*/  HADD2.F32 R20, -RZ, R5.H1_H1 ;  /* 0x30000005ff147230 */ /* 0x002fc60000004100 */
[----:B------:R-:W-:Y:S01]  /*8ce0*/  FFMA R15, R16, R0, R15 ;  /* 0x00000000100f7223 */ /* 0x000fe2000000000f */
[----:B------:R-:W-:-:S04]  /*8cf0*/  HADD2.F32 R16, -RZ, R10.H0_H0 ;  /* 0x2000000aff107230 */ /* 0x000fc80000004100 */
[----:B------:R-:W-:Y:S01]  /*8d00*/  F2FP.F16.F32.PACK_AB R13, R15, R14 ;  /* 0x0000000e0f0d723e */ /* 0x000fe200000000ff */
[----:B------:R-:W-:Y:S01]  /*8d10*/  FFMA R16, R16, R0, R17 ;  /* 0x0000000010107223 */ /* 0x000fe20000000011 */
[----:B------:R-:W-:-:S04]  /*8d20*/  FMUL R17, R29, R2 ;  /* 0x000000021d117220 */ /* 0x000fc80000400000 */
[----:B------:R-:W-:Y:S01]  /*8d30*/  FFMA R17, R18, R0, R17 ;  /* 0x0000000012117223 */ /* 0x000fe20000000011 */
[----:B------:R-:W-:-:S04]  /*8d40*/  HADD2.F32 R18, -RZ, R11.H0_H0 ;  /* 0x2000000bff127230 */ /* 0x000fc80000004100 */
[----:B------:R-:W-:Y:S01]  /*8d50*/  F2FP.F16.F32.PACK_AB R14, R17, R16 ;  /* 0x00000010110e723e */ /* 0x000fe200000000ff */
[----:B------:R-:W-:Y:S01]  /*8d60*/  FFMA R18, R18, R0, R19 ;  /* 0x0000000012127223 */ /* 0x000fe20000000013 */
[--C-:B------:R-:W-:Y:S02]  /*8d70*/  HADD2.F32 R16, -RZ, R4.reuse.H0_H0 ;  /* 0x20000004ff107230 */ /* 0x100fe40000004100 */
[-C--:B------:R-:W-:Y:S01]  /*8d80*/  FMUL R17, R32, R2.reuse ;  /* 0x0000000220117220 */ /* 0x080fe20000400000 */
[----:B------:R-:W-:Y:S01]  /*8d90*/  FMUL R19, R34, R2 ;  /* 0x0000000222137220 */ /* 0x000fe20000400000 */
[----:B------:R-:W-:Y:S01]  /*8da0*/  F2FP.F16.F32.PACK_AB R15, R31, R18 ;  /* 0x000000121f0f723e */ /* 0x000fe200000000ff */
[----:B------:R-:W-:Y:S02]  /*8db0*/  HADD2.F32 R18, -RZ, R4.H1_H1 ;  /* 0x30000004ff127230 */ /* 0x000fe40000004100 */
[-C--:B------:R-:W-:Y:S02]  /*8dc0*/  FFMA R16, R16, R0.reuse, R17 ;  /* 0x0000000010107223 */ /* 0x080fe40000000011 */
[----:B------:R1:W-:Y:S01]  /*8dd0*/  STSM.16.MT88.4 [R3+0x33000], R12 ;  /* 0x0330000c03007844 */ /* 0x0003e20000004200 */
[----:B------:R-:W-:Y:S01]  /*8de0*/  FFMA R17, R18, R0, R33 ;  /* 0x0000000012117223 */ /* 0x000fe20000000021 */
[----:B------:R-:W-:-:S02]  /*8df0*/  HADD2.F32 R18, -RZ, R5.H0_H0 ;  /* 0x20000005ff127230 */ /* 0x000fc40000004100 */
[--C-:B-1----:R-:W-:Y:S02]  /*8e00*/  HADD2.F32 R12, -RZ, R6.reuse.H0_H0 ;  /* 0x20000006ff0c7230 */ /* 0x102fe40000004100 */
[----:B------:R-:W-:Y:S01]  /*8e10*/  FMUL R15, R36, R2 ;  /* 0x00000002240f7220 */ /* 0x000fe20000400000 */
[-C--:B------:R-:W-:Y:S01]  /*8e20*/  FFMA R13, R18, R0.reuse, R19 ;  /* 0x00000000120d7223 */ /* 0x080fe20000000013 */
[-C--:B------:R-:W-:Y:S01]  /*8e30*/  FFMA R14, R20, R0.reuse, R35 ;  /* 0x00000000140e7223 */ /* 0x080fe20000000023 */
[----:B------:R-:W-:Y:S02]  /*8e40*/  HADD2.F32 R18, -RZ, R6.H1_H1 ;  /* 0x30000006ff127230 */ /* 0x000fe40000004100 */
[----:B------:R-:W-:Y:S01]  /*8e50*/  FFMA R15, R12, R0, R15 ;  /* 0x000000000c0f7223 */ /* 0x000fe2000000000f */
[--C-:B------:R-:W-:Y:S02]  /*8e60*/  HADD2.F32 R12, -RZ, R7.reuse.H0_H0 ;  /* 0x20000007ff0c7230 */ /* 0x100fe40000004100 */
[----:B------:R-:W-:Y:S01]  /*8e70*/  FMUL R19, R38, R2 ;  /* 0x0000000226137220 */ /* 0x000fe20000400000 */
[----:B------:R-:W-:-:S02]  /*8e80*/  HADD2.F32 R20, -RZ, R7.H1_H1 ;  /* 0x30000007ff147230 */ /* 0x000fc40000004100 */
[-C--:B------:R-:W-:Y:S01]  /*8e90*/  FFMA R18, R18, R0.reuse, R37 ;  /* 0x0000000012127223 */ /* 0x080fe20000000025 */
[----:B------:R-:W-:Y:S01]  /*8ea0*/  F2FP.F16.F32.PACK_AB R13, R14, R13 ;  /* 0x0000000d0e0d723e */ /* 0x000fe200000000ff */
[----:B------:R-:W-:Y:S01]  /*8eb0*/  FFMA R19, R12, R0, R19 ;  /* 0x000000000c137223 */ /* 0x000fe20000000013 */
        /* <DEDUP_REMOVED lines=19> */
.L_x_82:
[----:B------:R-:W-:Y:S05]  /*8ff0*/  BSYNC B0 ;  /* 0x0000000000007941 */ /* 0x000fea0003800000 */
.L_x_81:
[----:B------:R-:W-:Y:S06]  /*9000*/  BAR.SYNC.DEFER_BLOCKING 0x1, 0x80 ;  /* 0x0042000000007b1d */ /* 0x000fec0000010000 */
[----:B------:R-:W-:Y:S05]  /*9010*/  @!P0 BRA `(.L_x_83) ;  /* 0x0000000000048947 */ /* 0x000fea0003800000 */
[----:B------:R-:W-:Y:S01]  /*9020*/  BPT.TRAP 0x1 ;  /* 0x000000040000795c */ /* 0x000fe20000300000 */
.L_x_83:
[----:B------:R-:W-:-:S04]  /*9030*/  UIADD3 UR9, UR50, 0x34530, URZ ;  /* 0x0003453032097890 */ /* 0x000fc8000fffe03f */
[----:B------:R-:W-:-:S09]  /*9040*/  UPRMT UR9, UR56, 0x654, UR9 ;  /* 0x0000065438097896 */ /* 0x000fd20008000009 */
[----:B------:R-:W-:Y:S01]  /*9050*/  SYNCS.ARRIVE.TRANS64.RED.A1T0 RZ, [UR9], RZ ;  /* 0x000000ffffff79a7 */ /* 0x000fe20008100409 */
[----:B------:R-:W-:Y:S05]  /*9060*/  @!P0 BRA `(.L_x_84) ;  /* 0x0000000000048947 */ /* 0x000fea0003800000 */
[----:B------:R-:W-:Y:S01]  /*9070*/  BPT.TRAP 0x1 ;  /* 0x000000040000795c */ /* 0x000fe20000300000 */
.L_x_84:
[----:B------:R-:W-:-:S04]  /*9080*/  MOV R20, 0x1 ;  /* 0x0000000100147802 */ /* 0x000fc80000000f00 */
[----:B------:R-:W-:-:S04]  /*9090*/  SHF.L.U32 R20, R20, 0x1f, RZ ;  /* 0x0000001f14147819 */ /* 0x000fc800000006ff */
[----:B------:R-:W2:Y:S02]  /*90a0*/  SYNCS.PHASECHK.TRANS64.TRYWAIT P3, [UR50+0x34500], R20 ;  /* 0x03450014ff0075a7 */ /* 0x000ea40008060172 */
[----:B--2---:R-:W-:Y:S05]  /*90b0*/  @!P3 BRA `(.L_x_85) ;  /* 0x000000b80018b947 */ /* 0x004fea0003800000 */
.L_x_372:
[----:B-1----:R-:W2:Y:S04]  /*90c0*/  LDL.LU R13, [R1+0x40] ;  /* 0x00004000010d7983 */ /* 0x002ea80000300800 */
[----:B------:R-:W3:Y:S04]  /*90d0*/  LDL.LU R12, [R1+0x44] ;  /* 0x00004400010c7983 */ /* 0x000ee80000300800 */
[----:B------:R-:W4:Y:S04]  /*90e0*/  LDL.LU R17, [R1+0x48] ;  /* 0x0000480001117983 */ /* 0x000f280000300800 */
[----:B------:R-:W5:Y:S04]  /*90f0*/  LDL.LU R16, [R1+0x4c] ;  /* 0x00004c0001107983 */ /* 0x000f680000300800 */
        /* <DEDUP_REMOVED lines=11> */
[----:B------:R-:W5:Y:S01]  /*91b0*/  LDL.LU R31, [R1+0x7c] ;  /* 0x00007c00011f7983 */ /* 0x000f620000300800 */
[----:B------:R-:W-:Y:S05]  /*91c0*/  @P1 WARPSYNC.ALL ;  /* 0x0000000000001948 */ /* 0x000fea0003800000 */
[----:B------:R-:W1:Y:S04]  /*91d0*/  @P1 LDSM.16.MT88.4 R8, [R3+0x30000] ;  /* 0x030000000308183b */ /* 0x000e680000004200 */
[----:B------:R-:W5:Y:S01]  /*91e0*/  @P1 LDSM.16.MT88.4 R4, [R3+0x30800] ;  /* 0x030800000304183b */ /* 0x000f620000004200 */
[----:B------:R-:W-:Y:S05]  /*91f0*/  WARPSYNC.ALL ;  /* 0x0000000000007948 */ /* 0x000fea0003800000 */
[----:B------:R-:W-:Y:S01]  /*9200*/  BSSY B0, `(.L_x_86) ;  /* 0x0000049000007945 */ /* 0x000fe20003800000 */
[----:B-1----:R-:W-:-:S02]  /*9210*/  HADD2.F32 R14, -RZ, R8.H1_H1 ;  /* 0x30000008ff0e7230 */ /* 0x002fc40000004100 */
[-C--:B--2---:R-:W-:Y:S01]  /*9220*/  FMUL R13, R13, R2.reuse ;  /* 0x000000020d0d7220 */ /* 0x084fe20000400000 */
[----:B---3--:R-:W-:Y:S01]  /*9230*/  FMUL R15, R12, R2 ;  /* 0x000000020c0f7220 */ /* 0x008fe20000400000 */
[----:B------:R-:W-:-:S05]  /*9240*/  HADD2.F32 R12, -RZ, R8.H0_H0 ;  /* 0x20000008ff0c7230 */ /* 0x000fca0000004100 */
[-C--:B------:R-:W-:Y:S01]  /*9250*/  FFMA R12, R12, R0.reuse, R13 ;  /* 0x000000000c0c7223 */ /* 0x080fe2000000000d */
[----:B------:R-:W-:Y:S01]  /*9260*/  FFMA R13, R14, R0, R15 ;  /* 0x000000000e0d7223 */ /* 0x000fe2000000000f */
[-C--:B----4-:R-:W-:Y:S01]  /*9270*/  FMUL R15, R17, R2.reuse ;  /* 0x00000002110f7220 */ /* 0x090fe20000400000 */
[----:B-----5:R-:W-:Y:S01]  /*9280*/  FMUL R17, R16, R2 ;  /* 0x0000000210117220 */ /* 0x020fe20000400000 */
[--C-:B------:R-:W-:Y:S02]  /*9290*/  HADD2.F32 R14, -RZ, R9.reuse.H0_H0 ;  /* 0x20000009ff0e7230 */ /* 0x100fe40000004100 */
[----:B------:R-:W-:Y:S01]  /*92a0*/  HADD2.F32 R16, -RZ, R9.H1_H1 ;  /* 0x30000009ff107230 */ /* 0x000fe20000004100 */
[----:B------:R-:W-:Y:S02]  /*92b0*/  F2FP.F16.F32.PACK_AB R12, R13, R12 ;  /* 0x0000000c0d0c723e */ /* 0x000fe400000000ff */
[-C--:B------:R-:W-:Y:S02]  /*92c0*/  FFMA R14, R14, R0.reuse, R15 ;  /* 0x000000000e0e7223 */ /* 0x080fe4000000000f */
[----:B------:R-:W-:Y:S01]  /*92d0*/  FFMA R15, R16, R0, R17 ;  /* 0x00000000100f7223 */ /* 0x000fe20000000011 */
[-C--:B------:R-:W-:Y:S01]  /*92e0*/  FMUL R17, R19, R2.reuse ;  /* 0x0000000213117220 */ /* 0x080fe20000400000 */
[----:B------:R-:W-:Y:S01]  /*92f0*/  FMUL R19, R18, R2 ;  /* 0x0000000212137220 */ /* 0x000fe20000400000 */
[----:B------:R-:W-:-:S02]  /*9300*/  HADD2.F32 R16, -RZ, R10.H0_H0 ;  /* 0x2000000aff107230 */ /* 0x000fc40000004100 */
[----:B------:R-:W-:Y:S01]  /*9310*/  HADD2.F32 R18, -RZ, R10.H1_H1 ;  /* 0x3000000aff127230 */ /* 0x000fe20000004100 */
[----:B------:R-:W-:Y:S01]  /*9320*/  F2FP.F16.F32.PACK_AB R13, R15, R14 ;  /* 0x0000000e0f0d723e */ /* 0x000fe200000000ff */
[----:B------:R-:W-:Y:S01]  /*9330*/  FMUL R21, R21, R2 ;  /* 0x0000000215157220 */ /* 0x000fe20000400000 */
[-C--:B------:R-:W-:Y:S02]  /*9340*/  FFMA R16, R16, R0.reuse, R17 ;  /* 0x0000000010107223 */ /* 0x080fe40000000011 */
[----:B------:R-:W-:Y:S01]  /*9350*/  FFMA R17, R18, R0, R19 ;  /* 0x0000000012117223 */ /* 0x000fe20000000013 */
[-C--:B------:R-:W-:Y:S01]  /*9360*/  FMUL R19, R24, R2.reuse ;  /* 0x0000000218137220 */ /* 0x080fe20000400000 */
[--C-:B------:R-:W-:Y:S02]  /*9370*/  HADD2.F32 R18, -RZ, R11.reuse.H0_H0 ;  /* 0x2000000bff127230 */ /* 0x100fe40000004100 */
[----:B------:R-:W-:Y:S02]  /*9380*/  HADD2.F32 R24, -RZ, R11.H1_H1 ;  /* 0x3000000bff187230 */ /* 0x000fe40000004100 */
[----:B------:R-:W-:Y:S01]  /*9390*/  FMUL R25, R25, R2 ;  /* 0x0000000219197220 */ /* 0x000fe20000400000 */
[----:B------:R-:W-:Y:S01]  /*93a0*/  F2FP.F16.F32.PACK_AB R14, R17, R16 ;  /* 0x00000010110e723e */ /* 0x000fe200000000ff */
[-C--:B------:R-:W-:Y:S01]  /*93b0*/  FFMA R18, R18, R0.reuse, R19 ;  /* 0x0000000012127223 */ /* 0x080fe20000000013 */
[----:B------:R-:W-:Y:S01]  /*93c0*/  FFMA R19, R24, R0, R21 ;  /* 0x0000000018137223 */ /* 0x000fe20000000015 */
[----:B------:R-:W-:Y:S01]  /*93d0*/  FMUL R21, R26, R2 ;  /* 0x000000021a157220 */ /* 0x000fe20000400000 */
[----:B------:R-:W-:-:S02]  /*93e0*/  HADD2.F32 R24, -RZ, R4.H0_H0 ;  /* 0x20000004ff187230 */ /* 0x000fc40000004100 */
[----:B------:R-:W-:Y:S02]  /*93f0*/  HADD2.F32 R26, -RZ, R4.H1_H1 ;  /* 0x30000004ff1a7230 */ /* 0x000fe40000004100 */
[----:B------:R-:W-:Y:S01]  /*9400*/  FMUL R27, R27, R2 ;  /* 0x000000021b1b7220 */ /* 0x000fe20000400000 */
[----:B------:R-:W-:Y:S01]  /*9410*/  F2FP.F16.F32.PACK_AB R15, R19, R18 ;  /* 0x00000012130f723e */ /* 0x000fe200000000ff */
[-C--:B------:R-:W-:Y:S01]  /*9420*/  FFMA R21, R24, R0.reuse, R21 ;  /* 0x0000000018157223 */ /* 0x080fe20000000015 */
[----:B------:R-:W-:Y:S01]  /*9430*/  FFMA R24, R26, R0, R25 ;  /* 0x000000001a187223 */ /* 0x000fe20000000019 */
[-C--:B------:R-:W-:Y:S01]  /*9440*/  FMUL R25, R28, R2.reuse ;  /* 0x000000021c197220 */ /* 0x080fe20000400000 */
[--C-:B------:R-:W-:Y:S02]  /*9450*/  HADD2.F32 R26, -RZ, R5.reuse.H0_H0 ;  /* 0x20000005ff1a7230 */ /* 0x100fe40000004100 */
[----:B------:R-:W-:Y:S01]  /*9460*/  FMUL R29, R29, R2 ;  /* 0x000000021d1d7220 */ /* 0x000fe20000400000 */
[----:B------:R-:W-:Y:S01]  /*9470*/  HADD2.F32 R28, -RZ, R5.H1_H1 ;  /* 0x30000005ff1c7230 */ /* 0x000fe20000004100 */
[----:B------:R-:W-:Y:S01]  /*9480*/  F2FP.F16.F32.PACK_AB R16, R24, R21 ;  /* 0x000000151810723e */ /* 0x000fe200000000ff */
[----:B------:R1:W-:Y:S01]  /*9490*/  STSM.16.MT88.4 [R3+0x30000], R12 ;  /* 0x0300000c03007844 */ /* 0x0003e20000004200 */
[----:B------:R-:W-:-:S02]  /*94a0*/  FFMA R25, R26, R0, R25 ;  /* 0x000000001a197223 */ /* 0x000fc40000000019 */
[----:B------:R-:W-:Y:S01]  /*94b0*/  FFMA R26, R28, R0, R27 ;  /* 0x000000001c1a7223 */ /* 0x000fe2000000001b */
[-C--:B------:R-:W-:Y:S01]  /*94c0*/  FMUL R27, R30, R2.reuse ;  /* 0x000000021e1b7220 */ /* 0x080fe20000400000 */
[--C-:B------:R-:W-:Y:S02]  /*94d0*/  HADD2.F32 R28, -RZ, R6.reuse.H0_H0 ;  /* 0x20000006ff1c7230 */ /* 0x100fe40000004100 */
[----:B------:R-:W-:Y:S01]  /*94e0*/  FMUL R31, R31, R2 ;  /* 0x000000021f1f7220 */ /* 0x000fe20000400000 */
[----:B------:R-:W-:Y:S01]  /*94f0*/  HADD2.F32 R30, -RZ, R6.H1_H1 ;  /* 0x30000006ff1e7230 */ /* 0x000fe20000004100 */
[----:B------:R-:W-:Y:S01]  /*9500*/  F2FP.F16.F32.PACK_AB R17, R26, R25 ;  /* 0x000000191a11723e */ /* 0x000fe200000000ff */
[----:B------:R-:W-:-:S03]  /*9510*/  FFMA R27, R28, R0, R27 ;  /* 0x000000001c1b7223 */ /* 0x000fc6000000001b */
[----:B------:R-:W-:Y:S01]  /*9520*/  FFMA R28, R30, R0, R29 ;  /* 0x000000001e1c7223 */ /* 0x000fe2000000001d */
[----:B------:R-:W-:Y:S01]  /*9530*/  FMUL R29, R32, R2 ;  /* 0x00000002201d7220 */ /* 0x000fe20000400000 */
[--C-:B------:R-:W-:Y:S02]  /*9540*/  HADD2.F32 R30, -RZ, R7.reuse.H0_H0 ;  /* 0x20000007ff1e7230 */ /* 0x100fe40000004100 */
[----:B------:R-:W-:Y:S01]  /*9550*/  HADD2.F32 R32, -RZ, R7.H1_H1 ;  /* 0x30000007ff207230 */ /* 0x000fe20000004100 */
[----:B------:R-:W-:Y:S02]  /*9560*/  F2FP.F16.F32.PACK_AB R18, R28, R27 ;  /* 0x0000001b1c12723e */ /* 0x000fe400000000ff */
[-C--:B------:R-:W-:Y:S02]  /*9570*/  FFMA R29, R30, R0.reuse, R29 ;  /* 0x000000001e1d7223 */ /* 0x080fe4000000001d */
[----:B------:R-:W-:-:S05]  /*9580*/  FFMA R30, R32, R0, R31 ;  /* 0x00000000201e7223 */ /* 0x000fca000000001f */
        /* <DEDUP_REMOVED lines=16> */
.L_x_87:
[----:B------:R-:W-:Y:S05]  /*9690*/  BSYNC B0 ;  /* 0x0000000000007941 */ /* 0x000fea0003800000 */
.L_x_86:
[----:B------:R-:W-:Y:S06]  /*96a0*/  BAR.SYNC.DEFER_BLOCKING 0x1, 0x80 ;  /* 0x0042000000007b1d */ /* 0x000fec0000010000 */
[----:B------:R-:W-:Y:S05]  /*96b0*/  @!P0 BRA `(.L_x_88) ;  /* 0x0000000000048947 */ /* 0x000fea0003800000 */
[----:B------:R-:W-:Y:S01]  /*96c0*/  BPT.TRAP 0x1 ;  /* 0x000000040000795c */ /* 0x000fe20000300000 */
.L_x_88:
[----:B------:R-:W-:-:S04]  /*96d0*/  UIADD3 UR10, UR50, 0x34538, URZ ;  /* 0x00034538320a7890 */ /* 0x000fc8000fffe03f */
[----:B------:R-:W-:-:S09]  /*96e0*/  UPRMT UR10, UR56, 0x654, UR10 ;  /* 0x00000654380a7896 */ /* 0x000fd2000800000a */
[----:B------:R-:W-:Y:S01]  /*96f0*/  SYNCS.ARRIVE.TRANS64.RED.A1T0 RZ, [UR10], RZ ;  /* 0x000000ffffff79a7 */ /* 0x000fe2000810040a */
[----:B------:R-:W-:Y:S05]  /*9700*/  @!P0 BRA `(.L_x_89) ;  /* 0x0000000000048947 */ /* 0x000fea0003800000 */
[----:B------:R-:W-:Y:S01]  /*9710*/  BPT.TRAP 0x1 ;  /* 0x000000040000795c */ /* 0x000fe20000300000 */
.L_x_89:
[----:B------:R-:W2:Y:S02]  /*9720*/  SYNCS.PHASECHK.TRANS64.TRYWAIT P3, [UR50+0x34508], R20 ;  /* 0x03450814ff0075a7 */ /* 0x000ea40008060172 */
[----:B--2---:R-:W-:Y:S05]  /*9730*/  @!P3 BRA `(.L_x_90) ;  /* 0x000000b00090b947 */ /* 0x004fea0003800000 */
.L_x_373:
        /* <DEDUP_REMOVED lines=19> */
[----:B------:R-:W-:Y:S05]  /*9870*/  WARPSYNC.ALL ;  /* 0x0000000000007948 */ /* 0x000fea0003800000 */
[----:B------:R-:W-:Y:S01]  /*9880*/  BSSY B0, `(.L_x_91) ;  /* 0x0000039000007945 */ /* 0x000fe20003800000 */
[----:B--2---:R-:W-:-:S02]  /*9890*/  HADD2.F32 R12, -RZ, R8.H0_H0 ;  /* 0x20000008ff0c7230 */ /* 0x004fc40000004100 */
[----:B------:R-:W-:Y:S02]  /*98a0*/  HADD2.F32 R14, -RZ, R8.H1_H1 ;  /* 0x30000008ff0e7230 */ /* 0x000fe40000004100 */
[--C-:B------:R-:W-:Y:S02]  /*98b0*/  HADD2.F32 R16, -RZ, R9.reuse.H0_H0 ;  /* 0x20000009ff107230 */ /* 0x100fe40000004100 */
[-C--:B------:R-:W-:Y:S01]  /*98c0*/  FFMA R12, R12, R0.reuse, R13 ;  /* 0x000000000c0c7223 */ /* 0x080fe2000000000d */
[----:B------:R-:W-:Y:S02]  /*98d0*/  HADD2.F32 R18, -RZ, R9.H1_H1 ;  /* 0x30000009ff127230 */ /* 0x000fe40000004100 */
[-C--:B------:R-:W-:Y:S01]  /*98e0*/  FFMA R13, R14, R0.reuse, R169 ;  /* 0x000000000e0d7223 */ /* 0x080fe200000000a9 */
[----:B------:R-:W-:Y:S02]  /*98f0*/  HADD2.F32 R24, -RZ, R11.H0_H0 ;  /* 0x2000000bff187230 */ /* 0x000fe40000004100 */
[----:B------:R-:W-:Y:S01]  /*9900*/  FFMA R14, R16, R0, R15 ;  /* 0x00000000100e7223 */ /* 0x000fe2000000000f */
[----:B------:R-:W-:-:S02]  /*9910*/  HADD2.F32 R16, -RZ, R10.H0_H0 ;  /* 0x2000000aff107230 */ /* 0x000fc40000004100 */
[-C--:B------:R-:W-:Y:S01]  /*9920*/  FFMA R15, R18, R0.reuse, R171 ;  /* 0x00000000120f7223 */ /* 0x080fe200000000ab */
[----:B------:R-:W-:Y:S02]  /*9930*/  HADD2.F32 R18, -RZ, R10.H1_H1 ;  /* 0x3000000aff127230 */ /* 0x000fe40000004100 */
[-C--:B------:R-:W-:Y:S01]  /*9940*/  FFMA R19, R24, R0.reuse, R19 ;  /* 0x0000000018137223 */ /* 0x080fe20000000013 */
[----:B------:R-:W-:Y:S02]  /*9950*/  HADD2.F32 R26, -RZ, R11.H1_H1 ;  /* 0x3000000bff1a7230 */ /* 0x000fe40000004100 */
[-C--:B------:R-:W-:Y:S01]  /*9960*/  FFMA R17, R16, R0.reuse, R17 ;  /* 0x0000000010117223 */ /* 0x080fe20000000011 */
[----:B-1----:R-:W-:Y:S02]  /*9970*/  HADD2.F32 R24, -RZ, R4.H0_H0 ;  /* 0x20000004ff187230 */ /* 0x002fe40000004100 */
[----:B------:R-:W-:Y:S01]  /*9980*/  FFMA R16, R18, R0, R173 ;  /* 0x0000000012107223 */ /* 0x000fe200000000ad */
[----:B------:R-:W-:-:S02]  /*9990*/  HADD2.F32 R28, -RZ, R5.H0_H0 ;  /* 0x20000005ff1c7230 */ /* 0x000fc40000004100 */
[-C--:B------:R-:W-:Y:S01]  /*99a0*/  FFMA R18, R26, R0.reuse, R175 ;  /* 0x000000001a127223 */ /* 0x080fe200000000af */
[----:B------:R-:W-:Y:S02]  /*99b0*/  HADD2.F32 R26, -RZ, R4.H1_H1 ;  /* 0x30000004ff1a7230 */ /* 0x000fe40000004100 */
        /* <DEDUP_REMOVED lines=10> */
[----:B------:R-:W-:Y:S01]  /*9a60*/  FFMA R29, R32, R0, R29 ;  /* 0x00000000201d7223 */ /* 0x000fe2000000001d */
[----:B------:R-:W-:Y:S01]  /*9a70*/  F2FP.F16.F32.PACK_AB R12, R13, R12 ;  /* 0x0000000c0d0c723e */ /* 0x000fe200000000ff */
[----:B------:R-:W-:Y:S01]  /*9a80*/  FFMA R28, R30, R0, R181 ;  /* 0x000000001e1c7223 */ /* 0x000fe200000000b5 */
[----:B------:R-:W-:Y:S01]  /*9a90*/  F2FP.F16.F32.PACK_AB R13, R15, R14 ;  /* 0x0000000e0f0d723e */ /* 0x000fe200000000ff */
[----:B------:R-:W-:Y:S01]  /*9aa0*/  FFMA R30, R34, R0, R183 ;  /* 0x00000000221e7223 */ /* 0x000fe200000000b7 */
[----:B------:R-:W-:-:S02]  /*9ab0*/  F2FP.F16.F32.PACK_AB R14, R16, R17 ;  /* 0x00000011100e723e */ /* 0x000fc400000000ff */
[----:B------:R-:W-:Y:S02]  /*9ac0*/  F2FP.F16.F32.PACK_AB R15, R18, R19 ;  /* 0x00000013120f723e */ /* 0x000fe400000000ff */
[----:B------:R-:W-:Y:S02]  /*9ad0*/  F2FP.F16.F32.PACK_AB R16, R24, R21 ;  /* 0x000000151810723e */ /* 0x000fe400000000ff */
[----:B------:R-:W-:Y:S01]  /*9ae0*/  F2FP.F16.F32.PACK_AB R17, R26, R25 ;  /* 0x000000191a11723e */ /* 0x000fe200000000ff */
[----:B------:R1:W-:Y:S01]  /*9af0*/  STSM.16.MT88.4 [R3+0x31000], R12 ;  /* 0x0310000c03007844 */ /* 0x0003e20000004200 */
        /* <DEDUP_REMOVED lines=12> */
[----:B------:R-:W-:Y:S02]  /*9bc0*/  UIADD3 UR5, UR45, 0x40, URZ ;  /* 0x000000402d057890 */ /* 0x000fe4000fffe03f */
[----:B------:R-:W-:-:S09]  /*9bd0*/  UIADD3 UR4, UR50, 0x31000, URZ ;  /* 0x0003100032047890 */ /* 0x000fd2000fffe03f */
[----:B------:R2:W-:Y:S01]  /*9be0*/  UTMASTG.2D [UR4], [UR36] ;  /* 0x00000004240073b5 */ /* 0x0005e20008008000 */
[----:B------:R0:W-:Y:S01]  /*9bf0*/  UTMACMDFLUSH ;  /* 0x00000000000079b7 */ /* 0x0001e20000000000 */
[----:B--2---:R-:W-:-:S04]  /*9c00*/  DEPBAR.LE SB0, 0x1 ;  /* 0x000080400000791a */ /* 0x004fc80000000000 */
.L_x_92:
[----:B------:R-:W-:Y:S05]  /*9c10*/  BSYNC B0 ;  /* 0x0000000000007941 */ /* 0x000fea0003800000 */
.L_x_91:
[----:B------:R-:W-:Y:S06]  /*9c20*/  BAR.SYNC.DEFER_BLOCKING 0x1, 0x80 ;  /* 0x0042000000007b1d */ /* 0x000fec0000010000 */
[----:B------:R-:W-:Y:S05]  /*9c30*/  @!P0 BRA `(.L_x_93) ;  /* 0x0000000000048947 */ /* 0x000fea0003800000 */
[----:B------:R-:W-:Y:S01]  /*9c40*/  BPT.TRAP 0x1 ;  /* 0x000000040000795c */ /* 0x000fe20000300000 */
.L_x_93:
[----:B------:R-:W-:Y:S01]  /*9c50*/  SYNCS.ARRIVE.TRANS64.RED.A1T0 RZ, [UR7], RZ ;  /* 0x000000ffffff79a7 */ /* 0x000fe20008100407 */
[----:B------:R-:W-:Y:S05]  /*9c60*/  @!P0 BRA `(.L_x_94) ;  /* 0x0000000000048947 */ /* 0x000fea0003800000 */
[----:B------:R-:W-:Y:S01]  /*9c70*/  BPT.TRAP 0x1 ;  /* 0x000000040000795c */ /* 0x000fe20000300000 */
.L_x_94:
[----:B------:R-:W2:Y:S02]  /*9c80*/  SYNCS.PHASECHK.TRANS64.TRYWAIT P3, [UR50+0x34510], R20 ;  /* 0x03451014ff0075a7 */ /* 0x000ea40008060172 */
[----:B--2---:R-:W-:Y:S05]  /*9c90*/  @!P3 BRA `(.L_x_95) ;  /* 0x000000ac0050b947 */ /* 0x004fea0003800000 */
.L_x_374:
        /* <DEDUP_REMOVED lines=29> */
[----:B------:R-:W-:Y:S01]  /*9e70*/  FFMA R14, R18, R0, R107 ;  /* 0x00000000120e7223 */ /* 0x000fe2000000006b */
[----:B------:R-:W-:Y:S01]  /*9e80*/  FMUL R15, R108, R2 ;  /* 0x000000026c0f7220 */ /* 0x000fe20000400000 */
        /* <DEDUP_REMOVED lines=20> */
[----:B------:R-:W-:Y:S01]  /*9fd0*/  F2FP.F16.F32.PACK_AB R13, R14, R13 ;  /* 0x0000000d0e0d723e */ /* 0x000fe200000000ff */
[-C--:B------:R-:W-:Y:S01]  /*9fe0*/  FFMA R28, R30, R0.reuse, R117 ;  /* 0x000000001e1c7223 */ /* 0x080fe20000000075 */
        /* <DEDUP_REMOVED lines=24> */
.L_x_97:
[----:B------:R-:W-:Y:S05]  /*a170*/  BSYNC B0 ;  /* 0x0000000000007941 */ /* 0x000fea0003800000 */
.L_x_96:
[----:B------:R-:W-:Y:S06]  /*a180*/  BAR.SYNC.DEFER_BLOCKING 0x1, 0x80 ;  /* 0x0042000000007b1d */ /* 0x000fec0000010000 */
[----:B------:R-:W-:Y:S05]  /*a190*/  @!P0 BRA `(.L_x_98) ;  /* 0x0000000000048947 */ /* 0x000fea0003800000 */
[----:B------:R-:W-:Y:S01]  /*a1a0*/  BPT.TRAP 0x1 ;  /* 0x000000040000795c */ /* 0x000fe20000300000 */
.L_x_98:
[----:B------:R-:W-:Y:S01]  /*a1b0*/  SYNCS.ARRIVE.TRANS64.RED.A1T0 RZ, [UR8], RZ ;  /* 0x000000ffffff79a7 */ /* 0x000fe20008100408 */
[----:B------:R-:W-:Y:S05]  /*a1c0*/  @!P0 BRA `(.L_x_99) ;  /* 0x0000000000048947 */ /* 0x000fea0003800000 */
[----:B------:R-:W-:Y:S01]  /*a1d0*/  BPT.TRAP 0x1 ;  /* 0x000000040000795c */ /* 0x000fe20000300000 */
.L_x_99:
[----:B------:R-:W2:Y:S02]  /*a1e0*/  SYNCS.PHASECHK.TRANS64.TRYWAIT P3, [UR50+0x34518], R20 ;  /* 0x03451814ff0075a7 */ /* 0x000ea40008060172 */
[----:B--2---:R-:W-:Y:S05]  /*a1f0*/  @!P3 BRA `(.L_x_100) ;  /* 0x000000a80010b947 */ /* 0x004fea0003800000 */
.L_x_375:
        /* <DEDUP_REMOVED lines=77> */
.L_x_102:
[----:B------:R-:W-:Y:S05]  /*a6d0*/  BSYNC B0 ;  /* 0x0000000000007941 */ /* 0x000fea0003800000 */
.L_x_101:
[----:B------:R-:W-:Y:S06]  /*a6e0*/  BAR.SYNC.DEFER_BLOCKING 0x1, 0x80 ;  /* 0x0042000000007b1d */ /* 0x000fec0000010000 */
[----:B------:R-:W-:Y:S05]  /*a6f0*/  @!P0 BRA `(.L_x_103) ;  /* 0x0000000000048947 */ /* 0x000fea0003800000 */
[----:B------:R-:W-:Y:S01]  /*a700*/  BPT.TRAP 0x1 ;  /* 0x000000040000795c */ /* 0x000fe20000300000 */
.L_x_103:
[----:B------:R-:W-:Y:S01]  /*a710*/  SYNCS.ARRIVE.TRANS64.RED.A1T0 RZ, [UR9], RZ ;  /* 0x000000ffffff79a7 */ /* 0x000fe20008100409 */
[----:B------:R-:W-:Y:S05]  /*a720*/  @!P0 BRA `(.L_x_104) ;  /* 0x0000000000048947 */ /* 0x000fea0003800000 */
[----:B------:R-:W-:Y:S01]  /*a730*/  BPT.TRAP 0x1 ;  /* 0x000000040000795c */ /* 0x000fe20000300000 */
.L_x_104:
[----:B------:R-:W2:Y:S02]  /*a740*/  SYNCS.PHASECHK.TRANS64.TRYWAIT P3, [UR50+0x34500], R222 ;  /* 0x034500deff0075a7 */ /* 0x000ea40008060172 */
[----:B--2---:R-:W-:Y:S05]  /*a750*/  @!P3 BRA `(.L_x_105) ;  /* 0x000000a000d0b947 */ /* 0x004fea0003800000 */
.L_x_376:
        /* <DEDUP_REMOVED lines=21> */
[----:B-1----:R-:W-:-:S02]  /*a8b0*/  HADD2.F32 R16, -RZ, R9.H0_H0 ;  /* 0x20000009ff107230 */ /* 0x002fc40000004100 */
[----:B------:R-:W-:Y:S02]  /*a8c0*/  HADD2.F32 R18, -RZ, R9.H1_H1 ;  /* 0x30000009ff127230 */ /* 0x000fe40000004100 */
[-C--:B--2---:R-:W-:Y:S01]  /*a8d0*/  FMUL R13, R13, R2.reuse ;  /* 0x000000020d0d7220 */ /* 0x084fe20000400000 */
[-C--:B---3--:R-:W-:Y:S01]  /*a8e0*/  FMUL R15, R14, R2.reuse ;  /* 0x000000020e0f7220 */ /* 0x088fe20000400000 */
[--C-:B------:R-:W-:Y:S02]  /*a8f0*/  HADD2.F32 R14, -RZ, R8.reuse.H1_H1 ;  /* 0x30000008ff0e7230 */ /* 0x100fe40000004100 */
[----:B----4-:R-:W-:Y:S01]  /*a900*/  FMUL R17, R12, R2 ;  /* 0x000000020c117220 */ /* 0x010fe20000400000 */
[----:B------:R-:W-:Y:S02]  /*a910*/  HADD2.F32 R12, -RZ, R8.H0_H0 ;  /* 0x20000008ff0c7230 */ /* 0x000fe40000004100 */
[----:B------:R-:W-:Y:S01]  /*a920*/  FFMA R15, R14, R0, R15 ;  /* 0x000000000e0f7223 */ /* 0x000fe2000000000f */
[----:B-----5:R-:W-:-:S02]  /*a930*/  FMUL R19, R19, R2 ;  /* 0x0000000213137220 */ /* 0x020fc40000400000 */
[-C--:B------:R-:W-:Y:S01]  /*a940*/  FFMA R12, R12, R0.reuse, R13 ;  /* 0x000000000c0c7223 */ /* 0x080fe2000000000d */
[-C--:B------:R-:W-:Y:S01]  /*a950*/  FFMA R13, R16, R0.reuse, R17 ;  /* 0x00000000100d7223 */ /* 0x080fe20000000011 */
[----:B------:R-:W-:Y:S01]  /*a960*/  FFMA R14, R18, R0, R19 ;  /* 0x00000000120e7223 */ /* 0x000fe20000000013 */
[--C-:B------:R-:W-:Y:S02]  /*a970*/  HADD2.F32 R16, -RZ, R10.reuse.H0_H0 ;  /* 0x2000000aff107230 */ /* 0x100fe40000004100 */
[-C--:B------:R-:W-:Y:S01]  /*a980*/  FMUL R17, R26, R2.reuse ;  /* 0x000000021a117220 */ /* 0x080fe20000400000 */
[----:B------:R-:W-:Y:S02]  /*a990*/  HADD2.F32 R18, -RZ, R10.H1_H1 ;  /* 0x3000000aff127230 */ /* 0x000fe40000004100 */
[----:B------:R-:W-:Y:S01]  /*a9a0*/  FMUL R19, R24, R2 ;  /* 0x0000000218137220 */ /* 0x000fe20000400000 */
[--C-:B------:R-:W-:Y:S02]  /*a9b0*/  HADD2.F32 R24, -RZ, R11.reuse.H0_H0 ;  /* 0x2000000bff187230 */ /* 0x100fe40000004100 */
[----:B------:R-:W-:Y:S01]  /*a9c0*/  FFMA R17, R16, R0, R17 ;  /* 0x0000000010117223 */ /* 0x000fe20000000011 */
[----:B------:R-:W-:-:S02]  /*a9d0*/  HADD2.F32 R26, -RZ, R11.H1_H1 ;  /* 0x3000000bff1a7230 */ /* 0x000fc40000004100 */
[----:B------:R-:W-:Y:S01]  /*a9e0*/  FMUL R21, R21, R2 ;  /* 0x0000000215157220 */ /* 0x000fe20000400000 */
[----:B------:R-:W-:Y:S01]  /*a9f0*/  FFMA R16, R18, R0, R19 ;  /* 0x0000000012107223 */ /* 0x000fe20000000013 */
[----:B------:R-:W-:Y:S01]  /*aa00*/  F2FP.F16.F32.PACK_AB R13, R14, R13 ;  /* 0x0000000d0e0d723e */ /* 0x000fe200000000ff */
[----:B------:R-:W-:Y:S01]  /*aa10*/  FMUL R25, R25, R2 ;  /* 0x0000000219197220 */ /* 0x000fe20000400000 */
[----:B------:R-:W-:Y:S01]  /*aa20*/  FFMA R21, R24, R0, R21 ;  /* 0x0000000018157223 */ /* 0x000fe20000000015 */
[--C-:B------:R-:W-:Y:S01]  /*aa30*/  HADD2.F32 R24, -RZ, R4.reuse.H0_H0 ;  /* 0x20000004ff187230 */ /* 0x100fe20000004100 */
[----:B------:R-:W-:Y:S01]  /*aa40*/  F2FP.F16.F32.PACK_AB R12, R15, R12 ;  /* 0x0000000c0f0c723e */ /* 0x000fe200000000ff */
[----:B------:R-:W-:Y:S01]  /*aa50*/  FFMA R18, R26, R0, R25 ;  /* 0x000000001a127223 */ /* 0x000fe20000000019 */
[-C--:B------:R-:W-:Y:S01]  /*aa60*/  FMUL R19, R30, R2.reuse ;  /* 0x000000021e137220 */ /* 0x080fe20000400000 */
[----:B------:R-:W-:Y:S01]  /*aa70*/  HADD2.F32 R26, -RZ, R4.H1_H1 ;  /* 0x30000004ff1a7230 */ /* 0x000fe20000004100 */
[----:B------:R-:W-:Y:S01]  /*aa80*/  F2FP.F16.F32.PACK_AB R14, R16, R17 ;  /* 0x00000011100e723e */ /* 0x000fe200000000ff */
[----:B------:R-:W-:Y:S01]  /*aa90*/  FMUL R25, R28, R2 ;  /* 0x000000021c197220 */ /* 0x000fe20000400000 */
[----:B------:R-:W-:-:S02]  /*aaa0*/  HADD2.F32 R28, -RZ, R5.H0_H0 ;  /* 0x20000005ff1c7230 */ /* 0x000fc40000004100 */
[----:B------:R-:W-:Y:S01]  /*aab0*/  FFMA R19, R24, R0, R19 ;  /* 0x0000000018137223 */ /* 0x000fe20000000013 */
[----:B------:R-:W-:Y:S02]  /*aac0*/  HADD2.F32 R30, -RZ, R5.H1_H1 ;  /* 0x30000005ff1e7230 */ /* 0x000fe40000004100 */
[----:B------:R-:W-:Y:S01]  /*aad0*/  FMUL R27, R27, R2 ;  /* 0x000000021b1b7220 */ /* 0x000fe20000400000 */
[----:B------:R-:W-:Y:S01]  /*aae0*/  FFMA R24, R26, R0, R25 ;  /* 0x000000001a187223 */ /* 0x000fe20000000019 */
[----:B------:R-:W-:Y:S01]  /*aaf0*/  F2FP.F16.F32.PACK_AB R15, R18, R21 ;  /* 0x00000015120f723e */ /* 0x000fe200000000ff */
[----:B------:R-:W-:Y:S01]  /*ab00*/  FMUL R29, R29, R2 ;  /* 0x000000021d1d7220 */ /* 0x000fe20000400000 */
[-C--:B------:R-:W-:Y:S01]  /*ab10*/  FFMA R27, R28, R0.reuse, R27 ;  /* 0x000000001c1b7223 */ /* 0x080fe2000000001b */
[--C-:B------:R-:W-:Y:S01]  /*ab20*/  HADD2.F32 R28, -RZ, R6.reuse.H0_H0 ;  /* 0x20000006ff1c7230 */ /* 0x100fe20000004100 */
[----:B------:R-:W-:Y:S01]  /*ab30*/  F2FP.F16.F32.PACK_AB R16, R24, R19 ;  /* 0x000000131810723e */ /* 0x000fe200000000ff */
[----:B------:R-:W-:Y:S01]  /*ab40*/  FFMA R26, R30, R0, R29 ;  /* 0x000000001e1a7223 */ /* 0x000fe2000000001d */
[-C--:B------:R-:W-:Y:S01]  /*ab50*/  FMUL R25, R34, R2.reuse ;  /* 0x0000000222197220 */ /* 0x080fe20000400000 */
[----:B------:R-:W-:Y:S01]  /*ab60*/  HADD2.F32 R30, -RZ, R6.H1_H1 ;  /* 0x30000006ff1e7230 */ /* 0x000fe20000004100 */
[----:B------:R1:W-:Y:S01]  /*ab70*/  STSM.16.MT88.4 [R3+0x30000], R12 ;  /* 0x0300000c03007844 */ /* 0x0003e20000004200 */
        /* <DEDUP_REMOVED lines=8> */
[-C--:B------:R-:W-:Y:S02]  /*ac00*/  FFMA R31, R32, R0.reuse, R31 ;  /* 0x00000000201f7223 */ /* 0x080fe4000000001f */
[----:B------:R-:W-:Y:S01]  /*ac10*/  F2FP.F16.F32.PACK_AB R18, R28, R25 ;  /* 0x000000191c12723e */ /* 0x000fe200000000ff */
        /* <DEDUP_REMOVED lines=17> */
.L_x_107:
[----:B------:R-:W-:Y:S05]  /*ad30*/  BSYNC B0 ;  /* 0x0000000000007941 */ /* 0x000fea0003800000 */
.L_x_106:
[----:B------:R-:W-:Y:S06]  /*ad40*/  BAR.SYNC.DEFER_BLOCKING 0x1, 0x80 ;  /* 0x0042000000007b1d */ /* 0x000fec0000010000 */
[----:B------:R-:W-:Y:S05]  /*ad50*/  @!P0 BRA `(.L_x_108) ;  /* 0x0000000000048947 */ /* 0x000fea0003800000 */
[----:B------:R-:W-:Y:S01]  /*ad60*/  BPT.TRAP 0x1 ;  /* 0x000000040000795c */ /* 0x000fe20000300000 */
.L_x_108:
[----:B------:R-:W-:Y:S01]  /*ad70*/  SYNCS.ARRIVE.TRANS64.RED.A1T0 RZ, [UR10], RZ ;  /* 0x000000ffffff79a7 */ /* 0x000fe2000810040a */
[----:B------:R-:W-:Y:S05]  /*ad80*/  @!P0 BRA `(.L_x_109) ;  /* 0x0000000000048947 */ /* 0x000fea0003800000 */
[----:B------:R-:W-:Y:S01]  /*ad90*/  BPT.TRAP 0x1 ;  /* 0x000000040000795c */ /* 0x000fe20000300000 */
.L_x_109:
[----:B------:R-:W2:Y:S02]  /*ada0*/  SYNCS.PHASECHK.TRANS64.TRYWAIT P3, [UR50+0x34508], R222 ;  /* 0x034508deff0075a7 */ /* 0x000ea40008060172 */
[----:B--2---:R-:W-:Y:S05]  /*adb0*/  @!P3 BRA `(.L_x_110) ;  /* 0x0000009c0050b947 */ /* 0x004fea0003800000 */
.L_x_377:
        /* <DEDUP_REMOVED lines=58> */
[----:B------:R-:W-:Y:S02]  /*b160*/  F2FP.F16.F32.PACK_AB R26, R28, R27 ;  /* 0x0000001b1c1a723e */ /* 0x000fe400000000ff */
[----:B------:R-:W-:Y:S01]  /*b170*/  F2FP.F16.F32.PACK_AB R24, R24, R21 ;  /* 0x000000151818723e */ /* 0x000fe200000000ff */
[----:B------:R1:W-:Y:S01]  /*b180*/  STSM.16.MT88.4 [R3+0x31000], R12 ;  /* 0x0310000c03007844 */ /* 0x0003e20000004200 */
        /* <DEDUP_REMOVED lines=16> */
.L_x_112:
[----:B------:R-:W-:Y:S05]  /*b290*/  BSYNC B0 ;  /* 0x0000000000007941 */ /* 0x000fea0003800000 */
.L_x_111:
[----:B------:R-:W-:Y:S06]  /*b2a0*/  BAR.SYNC.DEFER_BLOCKING 0x1, 0x80 ;  /* 0x0042000000007b1d */ /* 0x000fec0000010000 */
[----:B------:R-:W-:Y:S05]  /*b2b0*/  @!P0 BRA `(.L_x_113) ;  /* 0x0000000000048947 */ /* 0x000fea0003800000 */
[----:B------:R-:W-:Y:S01]  /*b2c0*/  BPT.TRAP 0x1 ;  /* 0x000000040000795c */ /* 0x000fe20000300000 */
.L_x_113:
[----:B------:R-:W-:Y:S01]  /*b2d0*/  SYNCS.ARRIVE.TRANS64.RED.A1T0 RZ, [UR7], RZ ;  /* 0x000000ffffff79a7 */ /* 0x000fe20008100407 */
[----:B------:R-:W-:Y:S05]  /*b2e0*/  @!P0 BRA `(.L_x_114) ;  /* 0x0000000000048947 */ /* 0x000fea0003800000 */
[----:B------:R-:W-:Y:S01]  /*b2f0*/  BPT.TRAP 0x1 ;  /* 0x000000040000795c */ /* 0x000fe20000300000 */
.L_x_114:
[----:B------:R-:W2:Y:S02]  /*b300*/  SYNCS.PHASECHK.TRANS64.TRYWAIT P3, [UR50+0x34510], R222 ;  /* 0x034510deff0075a7 */ /* 0x000ea40008060172 */
[----:B--2---:R-:W-:Y:S05]  /*b310*/  @!P3 BRA `(.L_x_115) ;  /* 0x000000980010b947 */ /* 0x004fea0003800000 */
.L_x_378:
        /* <DEDUP_REMOVED lines=77> */
.L_x_117:
[----:B------:R-:W-:Y:S05]  /*b7f0*/  BSYNC B0 ;  /* 0x0000000000007941 */ /* 0x000fea0003800000 */
.L_x_116:
[----:B------:R-:W-:Y:S06]  /*b800*/  BAR.SYNC.DEFER_BLOCKING 0x1, 0x80 ;  /* 0x0042000000007b1d */ /* 0x000fec0000010000 */
[----:B------:R-:W-:Y:S05]  /*b810*/  @!P0 BRA `(.L_x_118) ;  /* 0x0000000000048947 */ /* 0x000fea0003800000 */
[----:B------:R-:W-:Y:S01]  /*b820*/  BPT.TRAP 0x1 ;  /* 0x000000040000795c */ /* 0x000fe20000300000 */
.L_x_118:
[----:B------:R-:W-:Y:S01]  /*b830*/  SYNCS.ARRIVE.TRANS64.RED.A1T0 RZ, [UR8], RZ ;  /* 0x000000ffffff79a7 */ /* 0x000fe20008100408 */
[----:B------:R-:W-:Y:S05]  /*b840*/  @!P0 BRA `(.L_x_119) ;  /* 0x0000000000048947 */ /* 0x000fea0003800000 */
[----:B------:R-:W-:Y:S01]  /*b850*/  BPT.TRAP 0x1 ;  /* 0x000000040000795c */ /* 0x000fe20000300000 */
.L_x_119:
[----:B------:R-:W2:Y:S02]  /*b860*/  SYNCS.PHASECHK.TRANS64.TRYWAIT P3, [UR50+0x34518], R222 ;  /* 0x034518deff0075a7 */ /* 0x000ea40008060172 */
[----:B--2---:R-:W-:Y:S05]  /*b870*/  @!P3 BRA `(.L_x_120) ;  /* 0x0000009000d0b947 */ /* 0x004fea0003800000 */
.L_x_379:
        /* <DEDUP_REMOVED lines=77> */
.L_x_122:
[----:B------:R-:W-:Y:S05]  /*bd50*/  BSYNC B0 ;  /* 0x0000000000007941 */ /* 0x000fea0003800000 */
.L_x_121:
[----:B------:R-:W-:Y:S06]  /*bd60*/  BAR.SYNC.DEFER_BLOCKING 0x1, 0x80 ;  /* 0x0042000000007b1d */ /* 0x000fec0000010000 */
[----:B------:R-:W-:Y:S05]  /*bd70*/  @!P0 BRA `(.L_x_123) ;  /* 0x0000000000048947 */ /* 0x000fea0003800000 */
[----:B------:R-:W-:Y:S01]  /*bd80*/  BPT.TRAP 0x1 ;  /* 0x000000040000795c */ /* 0x000fe20000300000 */
.L_x_123:
[----:B------:R-:W-:Y:S01]  /*bd90*/  SYNCS.ARRIVE.TRANS64.RED.A1T0 RZ, [UR9], RZ ;  /* 0x000000ffffff79a7 */ /* 0x000fe20008100409 */
[----:B------:R-:W-:Y:S05]  /*bda0*/  @!P0 BRA `(.L_x_124) ;  /* 0x0000000000048947 */ /* 0x000fea0003800000 */
[----:B------:R-:W-:Y:S01]  /*bdb0*/  BPT.TRAP 0x1 ;  /* 0x000000040000795c */ /* 0x000fe20000300000 */
.L_x_124:
[----:B------:R-:W2:Y:S02]  /*bdc0*/  SYNCS.PHASECHK.TRANS64.TRYWAIT P3, [UR50+0x34500], R20 ;  /* 0x03450014ff0075a7 */ /* 0x000ea40008060172 */
[----:B--2---:R-:W-:Y:S05]  /*bdd0*/  @!P3 BRA `(.L_x_125) ;  /* 0x0000008c0090b947 */ /* 0x004fea0003800000 */
.L_x_380:
        /* <DEDUP_REMOVED lines=17> */
[----:B------:R-:W-:Y:S04]  /*bef0*/  @P1 LDSM.16.MT88.4 R8, [R3+0x30000] ;  /* 0x030000000308183b */ /* 0x000fe80000004200 */
[----:B------:R-:W1:Y:S01]  /*bf00*/  @P1 LDSM.16.MT88.4 R4, [R3+0x30800] ;  /* 0x030800000304183b */ /* 0x000e620000004200 */
[----:B------:R-:W-:Y:S05]  /*bf10*/  WARPSYNC.ALL ;  /* 0x0000000000007948 */ /* 0x000fea0003800000 */
[----:B------:R-:W-:Y:S01]  /*bf20*/  BSSY B0, `(.L_x_126) ;  /* 0x0000049000007945 */ /* 0x000fe20003800000 */
[----:B-1----:R-:W-:-:S02]  /*bf30*/  HADD2.F32 R32, -RZ, R7.H0_H0 ;  /* 0x20000007ff207230 */ /* 0x002fc40000004100 */
[----:B------:R-:W-:Y:S02]  /*bf40*/  HADD2.F32 R34, -RZ, R7.H1_H1 ;  /* 0x30000007ff227230 */ /* 0x000fe40000004100 */
[-C--:B--2---:R-:W-:Y:S01]  /*bf50*/  FMUL R13, R13, R2.reuse ;  /* 0x000000020d0d7220 */ /* 0x084fe20000400000 */
[-C--:B---3--:R-:W-:Y:S01]  /*bf60*/  FMUL R15, R15, R2.reuse ;  /* 0x000000020f0f7220 */ /* 0x088fe20000400000 */
[-C--:B----4-:R-:W-:Y:S01]  /*bf70*/  FMUL R17, R17, R2.reuse ;  /* 0x0000000211117220 */ /* 0x090fe20000400000 */
[-C--:B-----5:R-:W-:Y:S01]  /*bf80*/  FMUL R19, R19, R2.reuse ;  /* 0x0000000213137220 */ /* 0x0a0fe20000400000 */
[-C--:B------:R-:W-:Y:S01]  /*bf90*/  FMUL R21, R21, R2.reuse ;  /* 0x0000000215157220 */ /* 0x080fe20000400000 */
[-C--:B------:R-:W-:Y:S01]  /*bfa0*/  FMUL R25, R25, R2.reuse ;  /* 0x0000000219197220 */ /* 0x080fe20000400000 */
[-C--:B------:R-:W-:Y:S01]  /*bfb0*/  FMUL R27, R27, R2.reuse ;  /* 0x000000021b1b7220 */ /* 0x080fe20000400000 */
[-C--:B------:R-:W-:Y:S01]  /*bfc0*/  FMUL R29, R29, R2.reuse ;  /* 0x000000021d1d7220 */ /* 0x080fe20000400000 */
[----:B------:R-:W-:Y:S01]  /*bfd0*/  FMUL R31, R30, R2 ;  /* 0x000000021e1f7220 */ /* 0x000fe20000400000 */
[----:B------:R-:W-:-:S02]  /*bfe0*/  HADD2.F32 R30, -RZ, R5.H0_H0 ;  /* 0x20000005ff1e7230 */ /* 0x000fc40000004100 */
[-C--:B------:R-:W-:Y:S01]  /*bff0*/  FMUL R33, R28, R2.reuse ;  /* 0x000000021c217220 */ /* 0x080fe20000400000 */
[--C-:B------:R-:W-:Y:S02]  /*c000*/  HADD2.F32 R28, -RZ, R4.reuse.H1_H1 ;  /* 0x30000004ff1c7230 */ /* 0x100fe40000004100 */
[-C--:B------:R-:W-:Y:S01]  /*c010*/  FMUL R35, R26, R2.reuse ;  /* 0x000000021a237220 */ /* 0x080fe20000400000 */
[----:B------:R-:W-:Y:S02]  /*c020*/  HADD2.F32 R26, -RZ, R4.H0_H0 ;  /* 0x20000004ff1a7230 */ /* 0x000fe40000004100 */
[----:B------:R-:W-:Y:S01]  /*c030*/  FMUL R37, R12, R2 ;  /* 0x000000020c257220 */ /* 0x000fe20000400000 */
[----:B------:R-:W-:Y:S02]  /*c040*/  HADD2.F32 R12, -RZ, R8.H0_H0 ;  /* 0x20000008ff0c7230 */ /* 0x000fe40000004100 */
[-C--:B------:R-:W-:Y:S01]  /*c050*/  FFMA R31, R26, R0.reuse, R31 ;  /* 0x000000001a1f7223 */ /* 0x080fe2000000001f */
[----:B------:R-:W-:Y:S01]  /*c060*/  FFMA R35, R30, R0, R35 ;  /* 0x000000001e237223 */ /* 0x000fe20000000023 */
[----:B------:R-:W-:Y:S01]  /*c070*/  FMUL R39, R24, R2 ;  /* 0x0000000218277220 */ /* 0x000fe20000400000 */
[----:B------:R-:W-:-:S02]  /*c080*/  HADD2.F32 R24, -RZ, R10.H1_H1 ;  /* 0x3000000aff187230 */ /* 0x000fc40000004100 */
[----:B------:R-:W-:Y:S01]  /*c090*/  FFMA R13, R12, R0, R13 ;  /* 0x000000000c0d7223 */ /* 0x000fe2000000000d */
[----:B------:R-:W-:Y:S02]  /*c0a0*/  HADD2.F32 R12, -RZ, R8.H1_H1 ;  /* 0x30000008ff0c7230 */ /* 0x000fe40000004100 */
[-C--:B------:R-:W-:Y:S01]  /*c0b0*/  FMUL R41, R18, R2.reuse ;  /* 0x0000000212297220 */ /* 0x080fe20000400000 */
[----:B------:R-:W-:Y:S02]  /*c0c0*/  HADD2.F32 R18, -RZ, R10.H0_H0 ;  /* 0x2000000aff127230 */ /* 0x000fe40000004100 */
[----:B------:R-:W-:Y:S02]  /*c0d0*/  HADD2.F32 R26, -RZ, R5.H1_H1 ;  /* 0x30000005ff1a7230 */ /* 0x000fe40000004100 */
[----:B------:R-:W-:Y:S01]  /*c0e0*/  FMUL R43, R16, R2 ;  /* 0x00000002102b7220 */ /* 0x000fe20000400000 */
[----:B------:R-:W-:Y:S02]  /*c0f0*/  HADD2.F32 R16, -RZ, R9.H1_H1 ;  /* 0x30000009ff107230 */ /* 0x000fe40000004100 */
[----:B------:R-:W-:Y:S01]  /*c100*/  FFMA R21, R18, R0, R21 ;  /* 0x0000000012157223 */ /* 0x000fe20000000015 */
[----:B------:R-:W-:-:S02]  /*c110*/  HADD2.F32 R18, -RZ, R11.H0_H0 ;  /* 0x2000000bff127230 */ /* 0x000fc40000004100 */
[----:B------:R-:W-:Y:S01]  /*c120*/  FMUL R45, R14, R2 ;  /* 0x000000020e2d7220 */ /* 0x000fe20000400000 */
[----:B------:R-:W-:Y:S02]  /*c130*/  HADD2.F32 R14, -RZ, R9.H0_H0 ;  /* 0x20000009ff0e7230 */ /* 0x000fe40000004100 */
[-C--:B------:R-:W-:Y:S01]  /*c140*/  FFMA R12, R12, R0.reuse, R15 ;  /* 0x000000000c0c7223 */ /* 0x080fe2000000000f */
[----:B------:R-:W-:Y:S02]  /*c150*/  HADD2.F32 R30, -RZ, R6.H1_H1 ;  /* 0x30000006ff1e7230 */ /* 0x000fe40000004100 */
[-C--:B------:R-:W-:Y:S01]  /*c160*/  FFMA R27, R18, R0.reuse, R27 ;  /* 0x00000000121b7223 */ /* 0x080fe2000000001b */
[-C--:B------:R-:W-:Y:S01]  /*c170*/  FFMA R26, R26, R0.reuse, R37 ;  /* 0x000000001a1a7223 */ /* 0x080fe20000000025 */
[-C--:B------:R-:W-:Y:S01]  /*c180*/  FFMA R17, R14, R0.reuse, R17 ;  /* 0x000000000e117223 */ /* 0x080fe20000000011 */
[-C--:B------:R-:W-:Y:S01]  /*c190*/  FFMA R14, R16, R0.reuse, R19 ;  /* 0x00000000100e7223 */ /* 0x080fe20000000013 */
[----:B------:R-:W-:Y:S01]  /*c1a0*/  FFMA R16, R24, R0, R25 ;  /* 0x0000000018107223 */ /* 0x000fe20000000019 */
[----:B------:R-:W-:-:S02]  /*c1b0*/  HADD2.F32 R24, -RZ, R11.H1_H1 ;  /* 0x3000000bff187230 */ /* 0x000fc40000004100 */
[-C--:B------:R-:W-:Y:S01]  /*c1c0*/  FFMA R43, R32, R0.reuse, R43 ;  /* 0x00000000202b7223 */ /* 0x080fe2000000002b */
[----:B------:R-:W-:Y:S02]  /*c1d0*/  F2FP.F16.F32.PACK_AB R12, R12, R13 ;  /* 0x0000000d0c0c723e */ /* 0x000fe400000000ff */
[----:B------:R-:W-:Y:S01]  /*c1e0*/  F2FP.F16.F32.PACK_AB R13, R14, R17 ;  /* 0x000000110e0d723e */ /* 0x000fe200000000ff */
[-C--:B------:R-:W-:Y:S01]  /*c1f0*/  FFMA R18, R24, R0.reuse, R29 ;  /* 0x0000000018127223 */ /* 0x080fe2000000001d */
[-C--:B------:R-:W-:Y:S01]  /*c200*/  FFMA R24, R28, R0.reuse, R33 ;  /* 0x000000001c187223 */ /* 0x080fe20000000021 */
[----:B------:R-:W-:Y:S01]  /*c210*/  HADD2.F32 R28, -RZ, R6.H0_H0 ;  /* 0x20000006ff1c7230 */ /* 0x000fe20000004100 */
[----:B------:R-:W-:Y:S02]  /*c220*/  F2FP.F16.F32.PACK_AB R14, R16, R21 ;  /* 0x00000015100e723e */ /* 0x000fe400000000ff */
[----:B------:R-:W-:Y:S02]  /*c230*/  F2FP.F16.F32.PACK_AB R15, R18, R27 ;  /* 0x0000001b120f723e */ /* 0x000fe400000000ff */
[-C--:B------:R-:W-:Y:S01]  /*c240*/  FFMA R39, R28, R0.reuse, R39 ;  /* 0x000000001c277223 */ /* 0x080fe20000000027 */
[-C--:B------:R-:W-:Y:S01]  /*c250*/  FFMA R28, R30, R0.reuse, R41 ;  /* 0x000000001e1c7223 */ /* 0x080fe20000000029 */
[----:B------:R-:W-:Y:S01]  /*c260*/  FFMA R30, R34, R0, R45 ;  /* 0x00000000221e7223 */ /* 0x000fe2000000002d */
[----:B------:R-:W-:Y:S01]  /*c270*/  F2FP.F16.F32.PACK_AB R25, R26, R35 ;  /* 0x000000231a19723e */ /* 0x000fe200000000ff */
[----:B------:R1:W-:Y:S01]  /*c280*/  STSM.16.MT88.4 [R3+0x30000], R12 ;  /* 0x0300000c03007844 */ /* 0x0003e20000004200 */
        /* <DEDUP_REMOVED lines=18> */
.L_x_127:
[----:B------:R-:W-:Y:S05]  /*c3b0*/  BSYNC B0 ;  /* 0x0000000000007941 */ /* 0x000fea0003800000 */
.L_x_126:
[----:B------:R-:W-:Y:S06]  /*c3c0*/  BAR.SYNC.DEFER_BLOCKING 0x1, 0x80 ;  /* 0x0042000000007b1d */ /* 0x000fec0000010000 */
[----:B------:R-:W-:Y:S05]  /*c3d0*/  @!P0 BRA `(.L_x_128) ;  /* 0x0000000000048947 */ /* 0x000fea0003800000 */
[----:B------:R-:W-:Y:S01]  /*c3e0*/  BPT.TRAP 0x1 ;  /* 0x000000040000795c */ /* 0x000fe20000300000 */
.L_x_128:
[----:B------:R-:W-:Y:S01]  /*c3f0*/  SYNCS.ARRIVE.TRANS64.RED.A1T0 RZ, [UR10], RZ ;  /* 0x000000ffffff79a7 */ /* 0x000fe2000810040a */
[----:B------:R-:W-:Y:S05]  /*c400*/  @!P0 BRA `(.L_x_129) ;  /* 0x0000000000048947 */ /* 0x000fea0003800000 */
[----:B------:R-:W-:Y:S01]  /*c410*/  BPT.TRAP 0x1 ;  /* 0x000000040000795c */ /* 0x000fe20000300000 */
.L_x_129:
[----:B------:R-:W2:Y:S02]  /*c420*/  SYNCS.PHASECHK.TRANS64.TRYWAIT P3, [UR50+0x34508], R20 ;  /* 0x03450814ff0075a7 */ /* 0x000ea40008060172 */
[----:B--2---:R-:W-:Y:S05]  /*c430*/  @!P3 BRA `(.L_x_130) ;  /* 0x000000880010b947 */ /* 0x004fea0003800000 */
.L_x_381:
        /* <DEDUP_REMOVED lines=33> */
[--C-:B-1----:R-:W-:Y:S02]  /*c650*/  HADD2.F32 R26, -RZ, R4.reuse.H0_H0 ;  /* 0x20000004ff1a7230 */ /* 0x102fe40000004100 */
[-C--:B------:R-:W-:Y:S01]  /*c660*/  FFMA R19, R18, R0.reuse, R19 ;  /* 0x0000000012137223 */ /* 0x080fe20000000013 */
[----:B------:R-:W-:Y:S02]  /*c670*/  HADD2.F32 R28, -RZ, R4.H1_H1 ;  /* 0x30000004ff1c7230 */ /* 0x000fe40000004100 */
[----:B------:R-:W-:Y:S01]  /*c680*/  FFMA R18, R24, R0, R207 ;  /* 0x0000000018127223 */ /* 0x000fe200000000cf */
[----:B------:R-:W-:-:S02]  /*c690*/  HADD2.F32 R30, -RZ, R5.H0_H0 ;  /* 0x20000005ff1e7230 */ /* 0x000fc40000004100 */
[-C--:B------:R-:W-:Y:S01]  /*c6a0*/  FFMA R21, R26, R0.reuse, R21 ;  /* 0x000000001a157223 */ /* 0x080fe20000000015 */
[----:B------:R-:W-:Y:S02]  /*c6b0*/  HADD2.F32 R12, -RZ, R8.H1_H1 ;  /* 0x30000008ff0c7230 */ /* 0x000fe40000004100 */
        /* <DEDUP_REMOVED lines=37> */
.L_x_132:
[----:B------:R-:W-:Y:S05]  /*c910*/  BSYNC B0 ;  /* 0x0000000000007941 */ /* 0x000fea0003800000 */
.L_x_131:
[----:B------:R-:W-:Y:S06]  /*c920*/  BAR.SYNC.DEFER_BLOCKING 0x1, 0x80 ;  /* 0x0042000000007b1d */ /* 0x000fec0000010000 */
[----:B------:R-:W-:Y:S05]  /*c930*/  @!P0 BRA `(.L_x_133) ;  /* 0x0000000000048947 */ /* 0x000fea0003800000 */
[----:B------:R-:W-:Y:S01]  /*c940*/  BPT.TRAP 0x1 ;  /* 0x000000040000795c */ /* 0x000fe20000300000 */
.L_x_133:
[----:B------:R-:W-:Y:S01]  /*c950*/  SYNCS.ARRIVE.TRANS64.RED.A1T0 RZ, [UR7], RZ ;  /* 0x000000ffffff79a7 */ /* 0x000fe20008100407 */
[----:B------:R-:W-:Y:S05]  /*c960*/  @!P0 BRA `(.L_x_134) ;  /* 0x0000000000048947 */ /* 0x000fea0003800000 */
[----:B------:R-:W-:Y:S01]  /*c970*/  BPT.TRAP 0x1 ;  /* 0x000000040000795c */ /* 0x000fe20000300000 */
.L_x_134:
[----:B------:R-:W2:Y:S02]  /*c980*/  SYNCS.PHASECHK.TRANS64.TRYWAIT P3, [UR50+0x34510], R20 ;  /* 0x03451014ff0075a7 */ /* 0x000ea40008060172 */
[----:B--2---:R-:W-:Y:S05]  /*c990*/  @!P3 BRA `(.L_x_135) ;  /* 0x0000008000d0b947 */ /* 0x004fea0003800000 */
.L_x_382:
        /* <DEDUP_REMOVED lines=77> */
.L_x_137:
[----:B------:R-:W-:Y:S05]  /*ce70*/  BSYNC B0 ;  /* 0x0000000000007941 */ /* 0x000fea0003800000 */
.L_x_136:
[----:B------:R-:W-:Y:S06]  /*ce80*/  BAR.SYNC.DEFER_BLOCKING 0x1, 0x80 ;  /* 0x0042000000007b1d */ /* 0x000fec0000010000 */
[----:B------:R-:W-:Y:S05]  /*ce90*/  @!P0 BRA `(.L_x_138) ;  /* 0x0000000000048947 */ /* 0x000fea0003800000 */
[----:B------:R-:W-:Y:S01]  /*cea0*/  BPT.TRAP 0x1 ;  /* 0x000000040000795c */ /* 0x000fe20000300000 */
.L_x_138:
[----:B------:R-:W-:Y:S01]  /*ceb0*/  SYNCS.ARRIVE.TRANS64.RED.A1T0 RZ, [UR8], RZ ;  /* 0x000000ffffff79a7 */ /* 0x000fe20008100408 */
[----:B------:R-:W-:Y:S05]  /*cec0*/  @!P0 BRA `(.L_x_139) ;  /* 0x0000000000048947 */ /* 0x000fea0003800000 */
[----:B------:R-:W-:Y:S01]  /*ced0*/  BPT.TRAP 0x1 ;  /* 0x000000040000795c */ /* 0x000fe20000300000 */
.L_x_139:
[----:B------:R-:W2:Y:S02]  /*cee0*/  SYNCS.PHASECHK.TRANS64.TRYWAIT P3, [UR50+0x34518], R20 ;  /* 0x03451814ff0075a7 */ /* 0x000ea40008060172 */
[----:B--2---:R-:W-:Y:S05]  /*cef0*/  @!P3 BRA `(.L_x_140) ;  /* 0x0000007c0090b947 */ /* 0x004fea0003800000 */
.L_x_383:
[----:B------:R-:W-:Y:S05]  /*cf00*/  @P1 WARPSYNC.ALL ;  /* 0x0000000000001948 */ /* 0x000fea0003800000 */
[----:B------:R-:W2:Y:S01]  /*cf10*/  @P1 LDSM.16.MT88.4 R8, [R3+0x33000] ;  /* 0x033000000308183b */ /* 0x000ea20000004200 */
[-C--:B------:R-:W-:Y:S01]  /*cf20*/  FMUL R72, R72, R2.reuse ;  /* 0x0000000248487220 */ /* 0x080fe20000400000 */
[-C--:B-1----:R-:W-:Y:S01]  /*cf30*/  FMUL R12, R73, R2.reuse ;  /* 0x00000002490c7220 */ /* 0x082fe20000400000 */
        /* <DEDUP_REMOVED lines=35> */
[--C-:B------:R-:W-:Y:S02]  /*d170*/  HADD2.F32 R27, -RZ, R4.reuse.H0_H0 ;  /* 0x20000004ff1b7230 */ /* 0x100fe40000004100 */
[-C--:B------:R-:W-:Y:S01]  /*d180*/  FFMA R31, R31, R0.reuse, R82 ;  /* 0x000000001f1f7223 */ /* 0x080fe20000000052 */
[----:B------:R-:W-:Y:S02]  /*d190*/  HADD2.F32 R29, -RZ, R4.H1_H1 ;  /* 0x30000004ff1d7230 */ /* 0x000fe40000004100 */
        /* <DEDUP_REMOVED lines=35> */
.L_x_142:
[----:B------:R-:W-:Y:S05]  /*d3d0*/  BSYNC B0 ;  /* 0x0000000000007941 */ /* 0x000fea0003800000 */
.L_x_141:
[----:B------:R-:W-:Y:S06]  /*d3e0*/  BAR.SYNC.DEFER_BLOCKING 0x1, 0x80 ;  /* 0x0042000000007b1d */ /* 0x000fec0000010000 */
[----:B------:R-:W-:Y:S05]  /*d3f0*/  @!P0 BRA `(.L_x_143) ;  /* 0x0000000000048947 */ /* 0x000fea0003800000 */
[----:B------:R-:W-:Y:S01]  /*d400*/  BPT.TRAP 0x1 ;  /* 0x000000040000795c */ /* 0x000fe20000300000 */
.L_x_143:
[----:B------:R-:W-:Y:S01]  /*d410*/  UISETP.NE.AND UP0, UPT, UR49, 0x3, UPT ;  /* 0x000000033100788c */ /* 0x000fe2000bf05270 */
[----:B------:R-:W-:Y:S05]  /*d420*/  SYNCS.ARRIVE.TRANS64.RED.A1T0 RZ, [UR9], RZ ;  /* 0x000000ffffff79a7 */ /* 0x000fea0008100409 */
[----:B------:R-:W-:-:S13]  /*d430*/  PLOP3.LUT P1, PT, PT, PT, UP0, 0x80, 0x0 ;  /* 0x000000000000781c */ /* 0x000fda0003f2f008 */
[----:B------:R-:W-:Y:S05]  /*d440*/  @!P1 BRA `(.L_x_144) ;  /* 0x0000000000049947 */ /* 0x000fea0003800000 */
[----:B------:R-:W-:Y:S01]  /*d450*/  BPT.TRAP 0x1 ;  /* 0x000000040000795c */ /* 0x000fe20000300000 */
.L_x_144:
[C---:B------:R-:W-:Y:S02]  /*d460*/  R2UR UR4, R22.reuse ;  /* 0x00000000160472ca */ /* 0x040fe400000e0000 */
[----:B------:R-:W-:Y:S02]  /*d470*/  SHF.L.U32 R0, R23, 0x1f, RZ ;  /* 0x0000001f17007819 */ /* 0x000fe400000006ff */
[----:B------:R-:W-:-:S09]  /*d480*/  LEA R19, R22, UR50, 0x4 ;  /* 0x0000003216137c11 */ /* 0x000fd2000f8e20ff */
[----:B------:R-:W-:-:S09]  /*d490*/  ULEA UR4, UR4, UR50, 0x3 ;  /* 0x0000003204047291 */ /* 0x000fd2000f8e183f */
[----:B------:R-:W2:Y:S02]  /*d4a0*/  SYNCS.PHASECHK.TRANS64.TRYWAIT P2, [UR4+0x34400], R0 ;  /* 0x03440000ff0075a7 */ /* 0x000ea40008040144 */
[----:B--2---:R-:W-:Y:S05]  /*d4b0*/  @!P2 BRA `(.L_x_145) ;  /* 0x000000780038a947 */ /* 0x004fea0003800000 */
.L_x_384:
[----:B------:R-:W2:Y:S01]  /*d4c0*/  LDS.128 R16, [R19+0x34570] ;  /* 0x0345700013107984 */ /* 0x000ea20000000c00 */
        /* <DEDUP_REMOVED lines=8> */
.L_x_146:
[----:B------:R-:W-:Y:S01]  /*d550*/  UIADD3 UR4, UR4, 0x34440, URZ ;  /* 0x0003444004047890 */ /* 0x000fe2000fffe03f */
[----:B--2---:R-:W-:Y:S01]  /*d560*/  ISETP.NE.AND P3, PT, R19, RZ, PT ;  /* 0x000000ff1300720c */ /* 0x004fe20003f65270 */
[----:B------:R-:W-:Y:S01]  /*d570*/  VIADD R22, R22, 0x1 ;  /* 0x0000000116167836 */ /* 0x000fe20000000000 */
[----:B------:R-:W-:Y:S01]  /*d580*/  MOV R19, RZ ;  /* 0x000000ff00137202 */ /* 0x000fe20000000f00 */
[----:B------:R-:W-:-:S03]  /*d590*/  UPRMT UR4, UR56, 0x654, UR4 ;  /* 0x0000065438047896 */ /* 0x000fc60008000004 */
[----:B------:R-:W-:-:S04]  /*d5a0*/  ISETP.NE.AND P2, PT, R22, 0x8, PT ;  /* 0x000000081600780c */ /* 0x000fc80003f45270 */
[----:B-1----:R-:W-:Y:S02]  /*d5b0*/  SEL R0, RZ, 0x1, P2 ;  /* 0x00000001ff007807 */ /* 0x002fe40001000000 */
[----:B---3--:R-:W-:Y:S01]  /*d5c0*/  SYNCS.ARRIVE.TRANS64.RED.A1T0 RZ, [UR4], RZ ;  /* 0x000000ffffff79a7 */ /* 0x008fe20008100404 */
[----:B------:R-:W-:Y:S02]  /*d5d0*/  SEL R22, R22, RZ, P2 ;  /* 0x000000ff16167207 */ /* 0x000fe40001000000 */
[----:B------:R-:W-:Y:S01]  /*d5e0*/  LOP3.LUT R23, R23, R0, RZ, 0x3c, !PT ;  /* 0x0000000017177212 */ /* 0x000fe200078e3cff */
[----:B------:R-:W-:Y:S06]  /*d5f0*/  @!P3 BRA `(.L_x_147) ;  /* 0x0000000000b0b947 */ /* 0x000fec0003800000 */
[----:B------:R-:W1:Y:S02]  /*d600*/  LDC.64 R2, c[0x0][0x290] ;  /* 0x0000a400ff027b82 */ /* 0x000e640000000a00 */
[----:B-1----:R-:W-:-:S06]  /*d610*/  IMAD.WIDE R2, R18, 0xc, R2 ;  /* 0x0000000c12027825 */ /* 0x002fcc00078e0202 */
[----:B------:R-:W2:Y:S02]  /*d620*/  LDG.E R2, desc[UR38][R2.64+0x8] ;  /* 0x0000082602027981 */ /* 0x000ea4000c1e1900 */
[----:B--2---:R-:W-:-:S13]  /*d630*/  R2UR UR4, R2 ;  /* 0x00000000020472ca */ /* 0x004fda00000e0000 */
[----:B------:R-:W-:-:S04]  /*d640*/  UIADD3 UR4, UR4, 0x3f, URZ ;  /* 0x0000003f04047890 */ /* 0x000fc8000fffe03f */
[----:B------:R-:W-:-:S04]  /*d650*/  USHF.R.S32.HI UR5, URZ, 0x1f, UR4 ;  /* 0x0000001f3f057899 */ /* 0x000fc80008011404 */
[----:B------:R-:W-:-:S04]  /*d660*/  ULEA.HI UR5, UR5, UR4, URZ, 0x6 ;  /* 0x0000000405057291 */ /* 0x000fc8000f8f303f */
[----:B------:R-:W-:-:S04]  /*d670*/  USHF.R.S32.HI UR5, URZ, 0x6, UR5 ;  /* 0x000000063f057899 */ /* 0x000fc80008011405 */
[----:B------:R-:W-:-:S04]  /*d680*/  UIADD3 UR41, UR41, UR5, URZ ;  /* 0x0000000529297290 */ /* 0x000fc8000fffe03f */
[----:B------:R-:W-:Y:S02]  /*d690*/  USHF.R.U32.HI UR4, URZ, 0x3, UR41 ;  /* 0x000000033f047899 */ /* 0x000fe40008011629 */
[----:B------:R-:W-:Y:S02]  /*d6a0*/  UISETP.GT.U32.AND UP0, UPT, UR41, 0x7, UPT ;  /* 0x000000072900788c */ /* 0x000fe4000bf04070 */
[----:B------:R-:W-:Y:S02]  /*d6b0*/  ULOP3.LUT UR4, UR4, 0x1, URZ, 0xc0, !UPT ;  /* 0x0000000104047892 */ /* 0x000fe4000f8ec03f */
[----:B------:R-:W-:Y:S02]  /*d6c0*/  UISETP.LT.U32.AND UP0, UPT, UR5, 0x8, UP0 ;  /* 0x000000080500788c */ /* 0x000fe40008701070 */
[----:B------:R-:W-:-:S04]  /*d6d0*/  UISETP.NE.U32.AND UP1, UPT, UR4, 0x1, UPT ;  /* 0x000000010400788c */ /* 0x000fc8000bf25070 */
[----:B------:R-:W-:Y:S02]  /*d6e0*/  UISETP.GT.U32.AND UP1, UPT, UR5, 0x7, !UP1 ;  /* 0x000000070500788c */ /* 0x000fe4000cf24070 */
[----:B------:R-:W-:Y:S02]  /*d6f0*/  USEL UR5, URZ, 0x1, !UP0 ;  /* 0x000000013f057887 */ /* 0x000fe4000c000000 */
[----:B------:R-:W-:-:S04]  /*d700*/  USEL UR4, URZ, 0x1, !UP1 ;  /* 0x000000013f047887 */ /* 0x000fc8000c800000 */
[----:B------:R-:W-:Y:S01]  /*d710*/  ULOP3.LUT UR42, UR4, UR42, UR5, 0x96, !UPT ;  /* 0x0000002a042a7292 */ /* 0x000fe2000f8e9605 */
[----:B------:R-:W-:Y:S11]  /*d720*/  @!P1 BRA `(.L_x_148) ;  /* 0x0000000000049947 */ /* 0x000ff60003800000 */
[----:B------:R-:W-:Y:S01]  /*d730*/  BPT.TRAP 0x1 ;  /* 0x000000040000795c */ /* 0x000fe20000300000 */
.L_x_148:
[C---:B------:R-:W-:Y:S02]  /*d740*/  R2UR UR4, R22.reuse ;  /* 0x00000000160472ca */ /* 0x040fe400000e0000 */
[----:B------:R-:W-:Y:S02]  /*d750*/  SHF.L.U32 R2, R23, 0x1f, RZ ;  /* 0x0000001f17027819 */ /* 0x000fe400000006ff */
[----:B------:R-:W-:-:S09]  /*d760*/  LEA R0, R22, UR50, 0x4 ;  /* 0x0000003216007c11 */ /* 0x000fd2000f8e20ff */
[----:B------:R-:W-:-:S09]  /*d770*/  ULEA UR4, UR4, UR50, 0x3 ;  /* 0x0000003204047291 */ /* 0x000fd2000f8e183f */
[----:B------:R-:W1:Y:S02]  /*d780*/  SYNCS.PHASECHK.TRANS64.TRYWAIT P2, [UR4+0x34400], R2 ;  /* 0x03440002ff0075a7 */ /* 0x000e640008040144 */
[----:B-1----:R-:W-:Y:S05]  /*d790*/  @!P2 BRA `(.L_x_149) ;  /* 0x000000740098a947 */ /* 0x002fea0003800000 */
.L_x_385:
[----:B------:R2:W3:Y:S01]  /*d7a0*/  LDS.128 R16, [R0+0x34570] ;  /* 0x0345700000107984 */ /* 0x0004e20000000c00 */
[----:B------:R-:W-:Y:S01]  /*d7b0*/  @!PT LDS RZ, [RZ] ;  /* 0x00000000fffff984 */ /* 0x000fe20000000800 */
[----:B------:R-:W-:Y:S01]  /*d7c0*/  @!PT LDS RZ, [RZ] ;  /* 0x00000000fffff984 */ /* 0x000fe20000000800 */
[----:B------:R-:W-:Y:S01]  /*d7d0*/  @!PT LDS RZ, [RZ] ;  /* 0x00000000fffff984 */ /* 0x000fe20000000800 */
[----:B------:R-:W-:Y:S01]  /*d7e0*/  @!PT LDS RZ, [RZ] ;  /* 0x00000000fffff984 */ /* 0x000fe20000000800 */
[----:B------:R4:W-:Y:S06]  /*d7f0*/  MEMBAR.ALL.CTA ;  /* 0x0000000000007992 */ /* 0x0009ec0000008000 */
[----:B----4-:R-:W4:Y:S01]  /*d800*/  FENCE.VIEW.ASYNC.S ;  /* 0x00000000000073c6 */ /* 0x010f220000000000 */
[----:B--2---:R-:W-:Y:S05]  /*d810*/  @!P1 BRA `(.L_x_150) ;  /* 0x0000000000049947 */ /* 0x004fea0003800000 */
[----:B------:R-:W-:Y:S01]  /*d820*/  BPT.TRAP 0x1 ;  /* 0x000000040000795c */ /* 0x000fe20000300000 */
.L_x_150:
[----:B------:R-:W-:Y:S01]  /*d830*/  UIADD3 UR4, UR4, 0x34440, URZ ;  /* 0x0003444004047890 */ /* 0x000fe2000fffe03f */
[----:B------:R-:W-:Y:S01]  /*d840*/  VIADD R22, R22, 0x1 ;  /* 0x0000000116167836 */ /* 0x000fe20000000000 */
[----:B------:R-:W-:Y:S02]  /*d850*/  ULOP3.LUT UR41, UR41, 0x7, URZ, 0xc0, !UPT ;  /* 0x0000000729297892 */ /* 0x000fe4000f8ec03f */
[----:B------:R-:W-:Y:S02]  /*d860*/  UPRMT UR4, UR56, 0x654, UR4 ;  /* 0x0000065438047896 */ /* 0x000fe40008000004 */
[----:B------:R-:W-:-:S04]  /*d870*/  ISETP.NE.AND P1, PT, R22, 0x8, PT ;  /* 0x000000081600780c */ /* 0x000fc80003f25270 */
[----:B------:R-:W-:Y:S02]  /*d880*/  SEL R0, RZ, 0x1, P1 ;  /* 0x00000001ff007807 */ /* 0x000fe40000800000 */
[----:B------:R-:W-:Y:S01]  /*d890*/  SEL R22, R22, RZ, P1 ;  /* 0x000000ff16167207 */ /* 0x000fe20000800000 */
[----:B----4-:R-:W-:Y:S01]  /*d8a0*/  SYNCS.ARRIVE.TRANS64.RED.A1T0 RZ, [UR4], RZ ;  /* 0x000000ffffff79a7 */ /* 0x010fe20008100404 */
[----:B------:R-:W-:-:S07]  /*d8b0*/  LOP3.LUT R23, R23, R0, RZ, 0x3c, !PT ;  /* 0x0000000017177212 */ /* 0x000fce00078e3cff */
.L_x_147:
[----:B---3--:R-:W-:Y:S02]  /*d8c0*/  ISETP.NE.AND P1, PT, R19, RZ, PT ;  /* 0x000000ff1300720c */ /* 0x008fe40003f25270 */
[CC--:B------:R-:W-:Y:S02]  /*d8d0*/  ISETP.NE.AND P2, PT, R218.reuse, R18.reuse, PT ;  /* 0x00000012da00720c */ /* 0x0c0fe40003f45270 */
[----:B------:R-:W-:-:S13]  /*d8e0*/  ISETP.EQ.OR P3, PT, R218, R18, !P1 ;  /* 0x00000012da00720c */ /* 0x000fda0004f62670 */
[----:B------:R-:W-:Y:S05]  /*d8f0*/  @P3 BRA `(.L_x_151) ;  /* 0x0000000000fc3947 */ /* 0x000fea0003800000 */
[----:B------:R-:W-:-:S13]  /*d900*/  ISETP.NE.AND P3, PT, RZ, UR43, PT ;  /* 0x0000002bff007c0c */ /* 0x000fda000bf65270 */
[----:B------:R-:W-:Y:S05]  /*d910*/  @P3 BRA `(.L_x_151) ;  /* 0x0000000000f43947 */ /* 0x000fea0003800000 */
[----:B------:R-:W2:Y:S01]  /*d920*/  S2R R0, SR_LANEID ;  /* 0x0000000000007919 */ /* 0x000ea20000000000 */
[----:B------:R-:W-:Y:S01]  /*d930*/  ELECT P3, URZ, PT ;  /* 0x00000000003f782f */ /* 0x000fe20003860000 */
[----:B------:R-:W-:Y:S01]  /*d940*/  BSSY B0, `(.L_x_152) ;  /* 0x000002f000007945 */ /* 0x000fe20003800000 */
[----:B--2---:R-:W-:-:S11]  /*d950*/  SHF.L.U32 R15, R0, 0x2, RZ ;  /* 0x00000002000f7819 */ /* 0x004fd600000006ff */
[----:B------:R-:W-:Y:S05]  /*d960*/  @!P3 BRA `(.L_x_153) ;  /* 0x0000000000b0b947 */ /* 0x000fea0003800000 */
[----:B------:R-:W-:Y:S01]  /*d970*/  IMAD.SHL.U32 R0, R18, 0x8, RZ ;  /* 0x0000000812007824 */ /* 0x000fe200078e00ff */
[----:B-1----:R-:W-:Y:S01]  /*d980*/  SHF.R.S32.HI R3, RZ, 0x1f, R18 ;  /* 0x0000001fff037819 */ /* 0x002fe20000011412 */
[----:B------:R-:W-:-:S03]  /*d990*/  ULDC.64 UR4, c[0x0][0x820] ;  /* 0x0002080000047ab9 */ /* 0x000fc60000000a00 */
[----:B------:R-:W-:Y:S02]  /*d9a0*/  SHF.L.U64.HI R8, R18, 0x3, R3 ;  /* 0x0000000312087819 */ /* 0x000fe40000010203 */
[----:B------:R-:W-:Y:S01]  /*d9b0*/  IADD3 R4, P3, R0, UR4, RZ ;  /* 0x0000000400047c10 */ /* 0x000fe2000ff7e0ff */
[----:B------:R-:W1:Y:S03]  /*d9c0*/  LDC.64 R2, c[0x0][0x290] ;  /* 0x0000a400ff027b82 */ /* 0x000e660000000a00 */
[----:B------:R-:W-:Y:S01]  /*d9d0*/  IADD3.X R5, R8, UR5, RZ, P3, !PT ;  /* 0x0000000508057c10 */ /* 0x000fe20009ffe4ff */
[----:B------:R-:W-:-:S05]  /*d9e0*/  ULDC.64 UR4, c[0x0][0x818] ;  /* 0x0002060000047ab9 */ /* 0x000fca0000000a00 */
[----:B------:R-:W2:Y:S01]  /*d9f0*/  LDG.E.64 R4, desc[UR38][R4.64] ;  /* 0x0000002604047981 */ /* 0x000ea2000c1e1b00 */
[----:B-1----:R-:W-:Y:S01]  /*da00*/  IMAD.WIDE R6, R18, 0xc, R2 ;  /* 0x0000000c12067825 */ /* 0x002fe200078e0202 */
[----:B------:R-:W-:Y:S02]  /*da10*/  IADD3 R2, P3, R0, UR4, RZ ;  /* 0x0000000400027c10 */ /* 0x000fe4000ff7e0ff */
[----:B------:R-:W1:Y:S02]  /*da20*/  LDS R0, [UR52+0x1c] ;  /* 0x00001c34ff007984 */ /* 0x000e640008000800 */
[----:B------:R-:W-:Y:S02]  /*da30*/  IADD3.X R3, R8, UR5, RZ, P3, !PT ;  /* 0x0000000508037c10 */ /* 0x000fe40009ffe4ff */
[----:B------:R-:W3:Y:S04]  /*da40*/  LDG.E R12, desc[UR38][R6.64] ;  /* 0x00000026060c7981 */ /* 0x000ee8000c1e1900 */
[----:B------:R4:W5:Y:S04]  /*da50*/  LDG.E R13, desc[UR38][R6.64+0x4] ;  /* 0x00000426060d7981 */ /* 0x000968000c1e1900 */
[----:B------:R-:W5:Y:S01]  /*da60*/  LDG.E.64 R2, desc[UR38][R2.64] ;  /* 0x0000002602027981 */ /* 0x000f62000c1e1b00 */
[----:B------:R-:W-:-:S03]  /*da70*/  MOV R8, UR52 ;  /* 0x0000003400087c02 */ /* 0x000fc60008000f00 */
[----:B------:R-:W-:Y:S01]  /*da80*/  STS [UR52+0x30], RZ ;  /* 0x000030ffff007988 */ /* 0x000fe20008000834 */
[----:B------:R-:W-:Y:S02]  /*da90*/  SHF.R.U64 R8, R8, 0x4, RZ ;  /* 0x0000000408087819 */ /* 0x000fe400000012ff */
[----:B----4-:R-:W-:-:S03]  /*daa0*/  CS2R R6, SRZ ;  /* 0x0000000000067805 */ /* 0x010fc6000001ff00 */
[----:B------:R-:W-:Y:S04]  /*dab0*/  STS [UR52+0x10], R8 ;  /* 0x00001008ff007988 */ /* 0x000fe80008000834 */
[----:B------:R-:W-:Y:S01]  /*dac0*/  STS [UR52+0x14], R8 ;  /* 0x00001408ff007988 */ /* 0x000fe20008000834 */
[C---:B--2---:R-:W-:Y:S01]  /*dad0*/  SHF.L.U64.HI R11, R4.reuse, 0x1, R5 ;  /* 0x00000001040b7819 */ /* 0x044fe20000010205 */
[----:B------:R-:W-:-:S03]  /*dae0*/  IMAD.SHL.U32 R10, R4, 0x2, RZ ;  /* 0x00000002040a7824 */ /* 0x000fc600078e00ff */
[----:B------:R-:W-:Y:S02]  /*daf0*/  LOP3.LUT R11, R11, 0x1fffffff, RZ, 0xc0, !PT ;  /* 0x1fffffff0b0b7812 */ /* 0x000fe400078ec0ff */
[----:B------:R-:W-:Y:S02]  /*db00*/  LOP3.LUT R10, R10, 0xfffffffe, RZ, 0xc0, !PT ;  /* 0xfffffffe0a0a7812 */ /* 0x000fe400078ec0ff */
[--C-:B------:R-:W-:Y:S02]  /*db10*/  SHF.R.U32.HI R5, RZ, 0x4, R11.reuse ;  /* 0x00000004ff057819 */ /* 0x100fe4000001160b */
[----:B------:R-:W-:Y:S02]  /*db20*/  SHF.R.U64 R10, R10, 0x4, R11 ;  /* 0x000000040a0a7819 */ /* 0x000fe4000000120b */
[----:B-1----:R-:W-:-:S03]  /*db30*/  LOP3.LUT R0, R0, 0xf, R5, 0xb8, !PT ;  /* 0x0000000f00007812 */ /* 0x002fc600078eb805 */
[----:B------:R-:W-:Y:S04]  /*db40*/  STS [UR52+0xc], R10 ;  /* 0x00000c0aff007988 */ /* 0x000fe80008000834 */
[----:B------:R-:W-:Y:S01]  /*db50*/  STS [UR52+0x1c], R0 ;  /* 0x00001c00ff007988 */ /* 0x000fe20008000834 */
[----:B---3--:R-:W-:-:S03]  /*db60*/  IADD3 R4, R12, -0x1, RZ ;  /* 0xffffffff0c047810 */ /* 0x008fc60007ffe0ff */
[----:B------:R-:W1:Y:S04]  /*db70*/  LDS R5, [UR52+0x1c] ;  /* 0x00001c34ff057984 */ /* 0x000e680008000800 */
[----:B-----5:R-:W-:Y:S01]  /*db80*/  STS.64 [UR52], R2 ;  /* 0x00000002ff007988 */ /* 0x020fe20008000a34 */
[----:B-1----:R-:W-:-:S05]  /*db90*/  LOP3.LUT R5, R5, 0xf0, RZ, 0xb8, !PT ;  /* 0x000000f005057812 */ /* 0x002fca00078eb8ff */
[----:B------:R1:W-:Y:S04]  /*dba0*/  STS [UR52+0x1c], R5 ;  /* 0x00001c05ff007988 */ /* 0x0003e80008000834 */
[----:B------:R-:W2:Y:S01]  /*dbb0*/  LDS R9, [UR52+0x1c] ;  /* 0x00001c34ff097984 */ /* 0x000ea20008000800 */
[----:B-1----:R-:W-:-:S05]  /*dbc0*/  VIADD R5, R13, 0xffffffff ;  /* 0xffffffff0d057836 */ /* 0x002fca0000000000 */
[----:B------:R-:W-:Y:S01]  /*dbd0*/  STS.128 [UR52+0x20], R4 ;  /* 0x00002004ff007988 */ /* 0x000fe20008000c34 */
[----:B--2---:R-:W-:-:S05]  /*dbe0*/  LOP3.LUT R9, R9, 0xf00, RZ, 0xb8, !PT ;  /* 0x00000f0009097812 */ /* 0x004fca00078eb8ff */
[----:B------:R-:W-:Y:S04]  /*dbf0*/  STS.64 [UR52+0x18], R8 ;  /* 0x00001808ff007988 */ /* 0x000fe80008000a34 */
[----:B------:R-:W1:Y:S02]  /*dc00*/  LDS R14, [UR52+0x1c] ;  /* 0x00001c34ff0e7984 */ /* 0x000e640008000800 */
[----:B-1----:R-:W-:-:S05]  /*dc10*/  LOP3.LUT R0, R14, 0xf000, RZ, 0xb8, !PT ;  /* 0x0000f0000e007812 */ /* 0x002fca00078eb8ff */
[----:B------:R2:W-:Y:S02]  /*dc20*/  STS [UR52+0x1c], R0 ;  /* 0x00001c00ff007988 */ /* 0x0005e40008000834 */
.L_x_153:
[----:B------:R-:W-:Y:S05]  /*dc30*/  BSYNC B0 ;  /* 0x0000000000007941 */ /* 0x000fea0003800000 */
.L_x_152:
[----:B------:R-:W-:Y:S01]  /*dc40*/  NOP ;  /* 0x0000000000007918 */ /* 0x000fe20000000000 */
[----:B------:R3:W4:Y:S01]  /*dc50*/  LDS R5, [R15+UR52] ;  /* 0x000000340f057984 */ /* 0x0007220008000800 */
[----:B------:R-:W-:Y:S02]  /*dc60*/  ELECT P3, URZ, PT ;  /* 0x00000000003f782f */ /* 0x000fe40003860000 */
[----:B-1----:R-:W-:Y:S01]  /*dc70*/  IADD3 R2, P4, R15, UR36, RZ ;  /* 0x000000240f027c10 */ /* 0x002fe2000ff9e0ff */
[----:B------:R-:W-:Y:S03]  /*dc80*/  BSSY B0, `(.L_x_154) ;  /* 0x0000005000007945 */ /* 0x000fe60003800000 */
[----:B------:R-:W-:-:S07]  /*dc90*/  IADD3.X R3, RZ, UR37, RZ, P4, !PT ;  /* 0x00000025ff037c10 */ /* 0x000fce000a7fe4ff */
[----:B---3--:R-:W-:Y:S05]  /*dca0*/  @!P3 BRA `(.L_x_155) ;  /* 0x000000000008b947 */ /* 0x008fea0003800000 */
[----:B------:R0:W-:Y:S01]  /*dcb0*/  UTMACMDFLUSH ;  /* 0x00000000000079b7 */ /* 0x0001e20000000000 */
[----:B------:R-:W-:-:S04]  /*dcc0*/  DEPBAR.LE SB0, 0x0 ;  /* 0x000080000000791a */ /* 0x000fc80000000000 */
.L_x_155:
[----:B------:R-:W-:Y:S05]  /*dcd0*/  BSYNC B0 ;  /* 0x0000000000007941 */ /* 0x000fea0003800000 */
.L_x_154:
[----:B----4-:R3:W5:Y:S02]  /*dce0*/  ATOMG.E.EXCH.STRONG.GPU PT, RZ, [R2], R5 ;  /* 0x0000000502ff73a8 */ /* 0x01076400041ee100 */
.L_x_151:
[----:B------:R-:W-:-:S04]  /*dcf0*/  DEPBAR.LE SB0, 0x0 ;  /* 0x000080000000791a */ /* 0x000fc80000000000 */
[----:B------:R-:W-:Y:S05]  /*dd00*/  @!P0 BRA `(.L_x_156) ;  /* 0x0000000000048947 */ /* 0x000fea0003800000 */
[----:B------:R-:W-:Y:S01]  /*dd10*/  BPT.TRAP 0x1 ;  /* 0x000000040000795c */ /* 0x000fe20000300000 */
.L_x_156:
[----:B--2---:R-:W-:Y:S01]  /*dd20*/  IMAD.U32 R0, RZ, RZ, UR53 ;  /* 0x00000035ff007e24 */ /* 0x004fe2000f8e00ff */
[----:B-----5:R-:W-:Y:S01]  /*dd30*/  SYNCS.ARRIVE.TRANS64.RED.A1T0 RZ, [UR10], RZ ;  /* 0x000000ffffff79a7 */ /* 0x020fe2000810040a */
[----:B---3--:R-:W-:Y:S02]  /*dd40*/  SEL R5, RZ, 0x1, !P2 ;  /* 0x00000001ff057807 */ /* 0x008fe40005000000 */
[----:B------:R-:W-:Y:S01]  /*dd50*/  LOP3.LUT R216, R216, 0x1, RZ, 0x3c, !PT ;  /* 0x00000001d8d87812 */ /* 0x000fe200078e3cff */
[----:B------:R2:W-:Y:S01]  /*dd60*/  SYNCS.ARRIVE.TRANS64.A1T0 RZ, [R0+UR51], RZ ;  /* 0x000000ff00ff79a7 */ /* 0x0005e20008100033 */
[----:B------:R-:W-:Y:S05]  /*dd70*/  @P1 BRA `(.L_x_157) ;  /* 0xffffff5c005c1947 */ /* 0x000fea000383ffff */
[----:B------:R-:W-:Y:S05]  /*dd80*/  EXIT ;  /* 0x000000000000794d */ /* 0x000fea0003800000 */
.L_x_24:
[----:B------:R-:W-:-:S08]  /*dd90*/  NOP ;  /* 0x0000000000007918 */ /* 0x000fd00000000000 */
[----:B----45:R-:W1:-:S00]  /*dda0*/  USETMAXREG.DEALLOC.CTAPOOL 0x28 ;  /* 0x00000028000079c8 */ /* 0x030e4000080e0500 */
[----:B------:R-:W-:-:S06]  /*ddb0*/  UISETP.NE.AND UP1, UPT, UR43, 0x3, UPT ;  /* 0x000000032b00788c */ /* 0x000fcc000bf25270 */
[----:B------:R-:W-:-:S13]  /*ddc0*/  PLOP3.LUT P1, PT, PT, PT, UP1, 0x80, 0x0 ;  /* 0x000000000000781c */ /* 0x000fda0003f2f018 */
[----:B-1----:R-:W-:Y:S05]  /*ddd0*/  @!P1 BRA `(.L_x_158) ;  /* 0x00000044000c9947 */ /* 0x002fea0003800000 */
[----:B------:R-:W-:-:S13]  /*dde0*/  ISETP.NE.AND P0, PT, RZ, UR43, PT ;  /* 0x0000002bff007c0c */ /* 0x000fda000bf05270 */
[----:B------:R-:W-:Y:S05]  /*ddf0*/  @!P0 BRA `(.L_x_159) ;  /* 0x0000002400b48947 */ /* 0x000fea0003800000 */
[----:B------:R-:W-:-:S06]  /*de00*/  UISETP.NE.AND UP0, UPT, UR43, 0x2, UPT ;  /* 0x000000022b00788c */ /* 0x000fcc000bf05270 */
[----:B------:R-:W-:-:S13]  /*de10*/  PLOP3.LUT P0, PT, PT, PT, UP0, 0x80, 0x0 ;  /* 0x000000000000781c */ /* 0x000fda0003f0f008 */
[----:B--2---:R-:W-:Y:S05]  /*de20*/  @P0 EXIT ;  /* 0x000000000000094d */ /* 0x004fea0003800000 */
[----:B------:R-:W1:Y:S01]  /*de30*/  S2UR UR4, SR_CTAID.Y ;  /* 0x00000000000479c3 */ /* 0x000e620000002600 */
[----:B------:R-:W-:Y:S01]  /*de40*/  ELECT P0, URZ, PT ;  /* 0x00000000003f782f */ /* 0x000fe20003800000 */
[----:B------:R-:W-:Y:S01]  /*de50*/  BSSY B0, `(.L_x_160) ;  /* 0x0000023000007945 */ /* 0x000fe20003800000 */
[----:B-1----:R-:W-:-:S11]  /*de60*/  UIMAD UR4, UR4, UR60, UR57 ;  /* 0x0000003c040472a4 */ /* 0x002fd6000f8e0239 */
[----:B------:R-:W-:Y:S05]  /*de70*/  @!P0 BRA `(.L_x_161) ;  /* 0x0000000000808947 */ /* 0x000fea0003800000 */
[----:B------:R-:W-:Y:S01]  /*de80*/  STL.64 [R1+0x110], R18 ;  /* 0x0001101201007387 */ /* 0x000fe20000100a00 */
[----:B------:R-:W1:Y:S01]  /*de90*/  LDC.64 R14, c[0x0][0x628] ;  /* 0x00018a00ff0e7b82 */ /* 0x000e620000000a00 */
[----:B------:R-:W-:Y:S02]  /*dea0*/  UMOV UR5, 0x400 ;  /* 0x0000040000057882 */ /* 0x000fe40000000000 */
[----:B------:R2:W-:Y:S01]  /*deb0*/  STL.64 [R1+0x108], R16 ;  /* 0x0001081001007387 */ /* 0x0005e20000100a00 */
[----:B------:R-:W-:-:S03]  /*dec0*/  ULEA UR5, UR58, UR5, 0x18 ;  /* 0x000000053a057291 */ /* 0x000fc6000f8ec03f */
[----:B------:R3:W-:Y:S01]  /*ded0*/  STL [R1+0x100], R13 ;  /* 0x0001000d01007387 */ /* 0x0007e20000100800 */
[----:B------:R-:W4:Y:S08]  /*dee0*/  LDC.64 R4, c[0x0][0x600] ;  /* 0x00018000ff047b82 */ /* 0x000f300000000a00 */
[----:B--2---:R-:W2:Y:S08]  /*def0*/  LDC.64 R16, c[0x0][0x610] ;  /* 0x00018400ff107b82 */ /* 0x004eb00000000a00 */
[----:B------:R-:W2:Y:S08]  /*df00*/  LDC.64 R18, c[0x0][0x618] ;  /* 0x00018600ff127b82 */ /* 0x000eb00000000a00 */
[----:B---3--:R-:W1:Y:S08]  /*df10*/  LDC.64 R12, c[0x0][0x620] ;  /* 0x00018800ff0c7b82 */ /* 0x008e700000000a00 */
[----:B------:R-:W4:Y:S01]  /*df20*/  LDC.64 R6, c[0x0][0x608] ;  /* 0x00018200ff067b82 */ /* 0x000f220000000a00 */
[----:B--2---:R2:W-:Y:S07]  /*df30*/  STS.128 [UR5+0x34710], R16 ;  /* 0x03471010ff007988 */ /* 0x0045ee0008000c05 */
[----:B------:R-:W3:Y:S01]  /*df40*/  LDC.64 R32, c[0x0][0x630] ;  /* 0x00018c00ff207b82 */ /* 0x000ee20000000a00 */
[----:B-1----:R1:W-:Y:S07]  /*df50*/  STS.128 [UR5+0x34720], R12 ;  /* 0x0347200cff007988 */ /* 0x0023ee0008000c05 */
[----:B------:R-:W3:Y:S01]  /*df60*/  LDC.64 R34, c[0x0][0x638] ;  /* 0x00018e00ff227b82 */ /* 0x000ee20000000a00 */
[----:B--2---:R2:W5:Y:S07]  /*df70*/  LDL.LU.64 R18, [R1+0x110] ;  /* 0x0001100001127983 */ /* 0x00456e0000300a00 */
[----:B------:R-:W2:Y:S01]  /*df80*/  LDC.64 R28, c[0x0][0x640] ;  /* 0x00019000ff1c7b82 */ /* 0x000ea20000000a00 */
[----:B------:R2:W5:Y:S04]  /*df90*/  LDL.LU.64 R16, [R1+0x108] ;  /* 0x0001080001107983 */ /* 0x0005680000300a00 */
[----:B-1----:R1:W5:Y:S03]  /*dfa0*/  LDL.LU R13, [R1+0x100] ;  /* 0x00010000010d7983 */ /* 0x0023660000300800 */
[----:B------:R-:W2:Y:S01]  /*dfb0*/  LDC.64 R30, c[0x0][0x648] ;  /* 0x00019200ff1e7b82 */ /* 0x000ea20000000a00 */
[----:B----4-:R4:W-:Y:S07]  /*dfc0*/  STS.128 [UR5+0x34700], R4 ;  /* 0x03470004ff007988 */ /* 0x0109ee0008000c05 */
[----:B------:R-:W1:Y:S08]  /*dfd0*/  LDC.64 R24, c[0x0][0x650] ;  /* 0x00019400ff187b82 */ /* 0x000e700000000a00 */
[----:B------:R-:W1:Y:S08]  /*dfe0*/  LDC.64 R26, c[0x0][0x658] ;  /* 0x00019600ff1a7b82 */ /* 0x000e700000000a00 */
[----:B------:R-:W1:Y:S08]  /*dff0*/  LDC.64 R8, c[0x0][0x660] ;  /* 0x00019800ff087b82 */ /* 0x000e700000000a00 */
[----:B------:R-:W1:Y:S08]  /*e000*/  LDC.64 R10, c[0x0][0x668] ;  /* 0x00019a00ff0a7b82 */ /* 0x000e700000000a00 */
[----:B----4-:R-:W4:Y:S08]  /*e010*/  LDC.64 R4, c[0x0][0x670] ;  /* 0x00019c00ff047b82 */ /* 0x010f300000000a00 */
[----:B------:R-:W4:Y:S01]  /*e020*/  LDC.64 R6, c[0x0][0x678] ;  /* 0x00019e00ff067b82 */ /* 0x000f220000000a00 */
[----:B---3--:R3:W-:Y:S04]  /*e030*/  STS.128 [UR5+0x34730], R32 ;  /* 0x03473020ff007988 */ /* 0x0087e80008000c05 */
[----:B--2---:R3:W-:Y:S04]  /*e040*/  STS.128 [UR5+0x34740], R28 ;  /* 0x0347401cff007988 */ /* 0x0047e80008000c05 */
[----:B-1----:R3:W-:Y:S04]  /*e050*/  STS.128 [UR5+0x34750], R24 ;  /* 0x03475018ff007988 */ /* 0x0027e80008000c05 */
[----:B------:R3:W-:Y:S04]  /*e060*/  STS.128 [UR5+0x34760], R8 ;  /* 0x03476008ff007988 */ /* 0x0007e80008000c05 */
[----:B----4-:R3:W-:Y:S02]  /*e070*/  STS.128 [UR5+0x34770], R4 ;  /* 0x03477004ff007988 */ /* 0x0107e40008000c05 */
.L_x_161:
[----:B------:R-:W-:Y:S05]  /*e080*/  BSYNC B0 ;  /* 0x0000000000007941 */ /* 0x000fea0003800000 */
.L_x_160:
[----:B------:R-:W-:Y:S01]  /*e090*/  ELECT P0, URZ, PT ;  /* 0x00000000003f782f */ /* 0x000fe20003800000 */
[----:B------:R-:W-:Y:S01]  /*e0a0*/  NOP ;  /* 0x0000000000007918 */ /* 0x000fe20000000000 */
[----:B------:R-:W-:Y:S01]  /*e0b0*/  ULDC UR5, c[0x0][0x884] ;  /* 0x0002210000057ab9 */ /* 0x000fe20000000800 */
[----:B------:R-:W-:Y:S01]  /*e0c0*/  ULDC.64 UR12, c[0x0][0x800] ;  /* 0x00020000000c7ab9 */ /* 0x000fe20000000a00 */
[----:B------:R-:W-:Y:S01]  /*e0d0*/  ULEA UR4, UR5, UR4, 0x1 ;  /* 0x0000000405047291 */ /* 0x000fe2000f8e083f */
[----:B------:R-:W-:Y:S03]  /*e0e0*/  BSSY B0, `(.L_x_162) ;  /* 0x0000033000007945 */ /* 0x000fe60003800000 */
[----:B------:R-:W-:-:S05]  /*e0f0*/  UIMAD.WIDE UR12, UR4, 0x80, UR12 ;  /* 0x00000080040c78a5 */ /* 0x000fca000f8e020c */
[----:B------:R-:W-:Y:S07]  /*e100*/  @!P0 BRA `(.L_x_163) ;  /* 0x0000000000c08947 */ /* 0x000fee0003800000 */
[----:B------:R-:W-:Y:S01]  /*e110*/  ULDC.64 UR4, c[0x0][0x808] ;  /* 0x0002020000047ab9 */ /* 0x000fe20000000a00 */
[----:B------:R-:W-:Y:S01]  /*e120*/  ULDC.64 UR6, c[0x0][0x810] ;  /* 0x0002040000067ab9 */ /* 0x000fe20000000a00 */
[----:B------:R-:W-:Y:S02]  /*e130*/  ISETP.NE.U32.AND P0, PT, RZ, UR4, PT ;  /* 0x00000004ff007c0c */ /* 0x000fe4000bf05070 */
[----:B------:R-:W-:Y:S02]  /*e140*/  ISETP.NE.U32.AND P1, PT, RZ, UR6, PT ;  /* 0x00000006ff007c0c */ /* 0x000fe4000bf25070 */
[----:B------:R-:W-:Y:S02]  /*e150*/  ISETP.NE.AND.EX P0, PT, RZ, UR5, PT, P0 ;  /* 0x00000005ff007c0c */ /* 0x000fe4000bf05300 */
[----:B------:R-:W-:-:S11]  /*e160*/  ISETP.NE.AND.EX P1, PT, RZ, UR7, PT, P1 ;  /* 0x00000007ff007c0c */ /* 0x000fd6000bf25310 */
[----:B------:R-:W-:Y:S05]  /*e170*/  @!P0 BRA `(.L_x_164) ;  /* 0x0000000000188947 */ /* 0x000fea0003800000 */
[----:B------:R-:W1:Y:S02]  /*e180*/  LDC.64 R2, c[0x0][0x808] ;  /* 0x00020200ff027b82 */ /* 0x000e640000000a00 */
[----:B-1---5:R-:W-:-:S06]  /*e190*/  IMAD.WIDE R2, R18, 0x8, R2 ;  /* 0x0000000812027825 */ /* 0x022fcc00078e0202 */
[----:B------:R-:W2:Y:S01]  /*e1a0*/  LDG.E.64 R2, desc[UR38][R2.64] ;  /* 0x0000002602027981 */ /* 0x000ea2000c1e1b00 */
[----:B------:R-:W-:Y:S02]  /*e1b0*/  UMOV UR4, 0x400 ;  /* 0x0000040000047882 */ /* 0x000fe40000000000 */
[----:B------:R-:W-:-:S09]  /*e1c0*/  ULEA UR4, UR58, UR4, 0x18 ;  /* 0x000000043a047291 */ /* 0x000fd2000f8ec03f */
[----:B--2---:R1:W-:Y:S03]  /*e1d0*/  STS.64 [UR4+0x34700], R2 ;  /* 0x03470002ff007988 */ /* 0x0043e60008000a04 */
.L_x_164:
[----:B------:R-:W-:Y:S05]  /*e1e0*/  @!P1 BRA `(.L_x_163) ;  /* 0x0000000000889947 */ /* 0x000fea0003800000 */
[----:B-1----:R-:W1:Y:S02]  /*e1f0*/  LDC.64 R2, c[0x0][0x810] ;  /* 0x00020400ff027b82 */ /* 0x002e640000000a00 */
[----:B-1---5:R-:W-:-:S06]  /*e200*/  IMAD.WIDE R2, R18, 0x8, R2 ;  /* 0x0000000812027825 */ /* 0x022fcc00078e0202 */
[----:B------:R-:W2:Y:S01]  /*e210*/  LDG.E.64 R2, desc[UR38][R2.64] ;  /* 0x0000002602027981 */ /* 0x000ea2000c1e1b00 */
[----:B------:R-:W-:Y:S01]  /*e220*/  UMOV UR4, 0x400 ;  /* 0x0000040000047882 */ /* 0x000fe20000000000 */
[----:B---3--:R-:W-:Y:S01]  /*e230*/  IADD3 R4, R13, -0x1, RZ ;  /* 0xffffffff0d047810 */ /* 0x008fe20007ffe0ff */
[----:B------:R-:W-:-:S04]  /*e240*/  ULEA UR4, UR58, UR4, 0x18 ;  /* 0x000000043a047291 */ /* 0x000fc8000f8ec03f */
[----:B------:R-:W-:-:S05]  /*e250*/  UIADD3 UR5, UR4, 0x34700, URZ ;  /* 0x0003470004057890 */ /* 0x000fca000fffe03f */
[----:B------:R-:W1:Y:S01]  /*e260*/  LDS R0, [UR4+0x3471c] ;  /* 0x03471c04ff007984 */ /* 0x000e620008000800 */
[----:B------:R-:W-:-:S03]  /*e270*/  MOV R8, UR5 ;  /* 0x0000000500087c02 */ /* 0x000fc60008000f00 */
[----:B------:R-:W-:Y:S01]  /*e280*/  STS [UR4+0x34730], RZ ;  /* 0x034730ffff007988 */ /* 0x000fe20008000804 */
[----:B------:R-:W-:-:S05]  /*e290*/  SHF.R.U64 R8, R8, 0x4, RZ ;  /* 0x0000000408087819 */ /* 0x000fca00000012ff */
        /* <DEDUP_REMOVED lines=8> */
[----:B-1----:R-:W-:Y:S01]  /*e320*/  LOP3.LUT R0, R0, 0xf, R5, 0xb8, !PT ;  /* 0x0000000f00007812 */ /* 0x002fe200078eb805 */
[----:B------:R-:W-:Y:S02]  /*e330*/  VIADD R5, R19, 0xffffffff ;  /* 0xffffffff13057836 */ /* 0x000fe40000000000 */
[----:B------:R-:W-:Y:S04]  /*e340*/  STS [UR4+0x3470c], R2 ;  /* 0x03470c02ff007988 */ /* 0x000fe80008000804 */
[----:B------:R-:W-:Y:S04]  /*e350*/  STS [UR4+0x3471c], R0 ;  /* 0x03471c00ff007988 */ /* 0x000fe80008000804 */
[----:B------:R-:W1:Y:S02]  /*e360*/  LDS R6, [UR4+0x3471c] ;  /* 0x03471c04ff067984 */ /* 0x000e640008000800 */
[----:B-1----:R-:W-:-:S05]  /*e370*/  LOP3.LUT R6, R6, 0xf0, RZ, 0xb8, !PT ;  /* 0x000000f006067812 */ /* 0x002fca00078eb8ff */
[----:B------:R1:W-:Y:S04]  /*e380*/  STS [UR4+0x3471c], R6 ;  /* 0x03471c06ff007988 */ /* 0x0003e80008000804 */
[----:B------:R-:W2:Y:S01]  /*e390*/  LDS R9, [UR4+0x3471c] ;  /* 0x03471c04ff097984 */ /* 0x000ea20008000800 */
[----:B-1----:R-:W-:-:S05]  /*e3a0*/  CS2R R6, SRZ ;  /* 0x0000000000067805 */ /* 0x002fca000001ff00 */
[----:B------:R-:W-:Y:S01]  /*e3b0*/  STS.128 [UR4+0x34720], R4 ;  /* 0x03472004ff007988 */ /* 0x000fe20008000c04 */
[----:B--2---:R-:W-:-:S05]  /*e3c0*/  LOP3.LUT R9, R9, 0xf00, RZ, 0xb8, !PT ;  /* 0x00000f0009097812 */ /* 0x004fca00078eb8ff */
[----:B------:R-:W-:Y:S04]  /*e3d0*/  STS.64 [UR4+0x34718], R8 ;  /* 0x03471808ff007988 */ /* 0x000fe80008000a04 */
[----:B------:R-:W1:Y:S02]  /*e3e0*/  LDS R3, [UR4+0x3471c] ;  /* 0x03471c04ff037984 */ /* 0x000e640008000800 */
[----:B-1----:R-:W-:-:S05]  /*e3f0*/  LOP3.LUT R0, R3, 0xf000, RZ, 0xb8, !PT ;  /* 0x0000f00003007812 */ /* 0x002fca00078eb8ff */
[----:B------:R2:W-:Y:S02]  /*e400*/  STS [UR4+0x3471c], R0 ;  /* 0x03471c00ff007988 */ /* 0x0005e40008000804 */
.L_x_163:
[----:B------:R-:W-:Y:S05]  /*e410*/  BSYNC B0 ;  /* 0x0000000000007941 */ /* 0x000fea0003800000 */
.L_x_162:
[----:B--2---:R-:W2:Y:S01]  /*e420*/  S2R R0, SR_LANEID ;  /* 0x0000000000007919 */ /* 0x004ea20000000000 */
[----:B------:R-:W-:Y:S01]  /*e430*/  ELECT P0, URZ, PT ;  /* 0x00000000003f782f */ /* 0x000fe20003800000 */
[----:B------:R-:W-:Y:S01]  /*e440*/  NOP ;  /* 0x0000000000007918 */ /* 0x000fe20000000000 */
[----:B------:R-:W-:Y:S11]  /*e450*/  BSSY B0, `(.L_x_165) ;  /* 0x0000004000007945 */ /* 0x000ff60003800000 */
[----:B------:R-:W-:Y:S05]  /*e460*/  @!P0 BRA `(.L_x_166) ;  /* 0x0000000000088947 */ /* 0x000fea0003800000 */
[----:B------:R0:W-:Y:S01]  /*e470*/  UTMACMDFLUSH ;  /* 0x00000000000079b7 */ /* 0x0001e20000000000 */
[----:B------:R-:W-:-:S04]  /*e480*/  DEPBAR.LE SB0, 0x0 ;  /* 0x000080000000791a */ /* 0x000fc80000000000 */
.L_x_166:
[----:B------:R-:W-:Y:S05]  /*e490*/  BSYNC B0 ;  /* 0x0000000000007941 */ /* 0x000fea0003800000 */
.L_x_165:
[----:B------:R-:W-:Y:S01]  /*e4a0*/  UMOV UR6, 0x400 ;  /* 0x0000040000067882 */ /* 0x000fe20000000000 */
[----:B--23--:R-:W-:Y:S01]  /*e4b0*/  SHF.L.U32 R4, R0, 0x2, RZ ;  /* 0x0000000200047819 */ /* 0x00cfe200000006ff */
[----:B------:R-:W-:-:S03]  /*e4c0*/  ULEA UR6, UR58, UR6, 0x18 ;  /* 0x000000063a067291 */ /* 0x000fc6000f8ec03f */
[----:B-1----:R-:W-:Y:S01]  /*e4d0*/  IADD3 R2, P0, R4, UR12, RZ ;  /* 0x0000000c04027c10 */ /* 0x002fe2000ff1e0ff */
[----:B------:R-:W-:Y:S01]  /*e4e0*/  UIADD3 UR5, UR6, 0x34700, URZ ;  /* 0x0003470006057890 */ /* 0x000fe2000fffe03f */
[----:B------:R-:W-:-:S03]  /*e4f0*/  MOV R0, RZ ;  /* 0x000000ff00007202 */ /* 0x000fc60000000f00 */
[----:B------:R-:W-:-:S05]  /*e500*/  IMAD.X R3, RZ, RZ, UR13, P0 ;  /* 0x0000000dff037e24 */ /* 0x000fca00080e06ff */
[----:B------:R-:W1:Y:S01]  /*e510*/  LDS R5, [R4+UR5] ;  /* 0x0000000504057984 */ /* 0x000e620008000800 */
[----:B------:R-:W-:-:S03]  /*e520*/  SHF.L.U32 R0, R0, 0x1f, RZ ;  /* 0x0000001f00007819 */ /* 0x000fc600000006ff */
[----:B-1----:R1:W2:Y:S02]  /*e530*/  ATOMG.E.EXCH.STRONG.GPU PT, RZ, [R2], R5 ;  /* 0x0000000502ff73a8 */ /* 0x0022a400041ee100 */
[----:B--2---:R-:W2:Y:S01]  /*e540*/  SYNCS.PHASECHK.TRANS64.TRYWAIT P0, [UR6+0x34548], R0 ;  /* 0x03454800ff0075a7 */ /* 0x004ea20008000146 */
[----:B------:R-:W-:Y:S02]  /*e550*/  ULOP3.LUT UR4, UR59, 0x1, URZ, 0xfc, !UPT ;  /* 0x000000013b047892 */ /* 0x000fe4000f8efc3f */
[----:B------:R-:W-:Y:S01]  /*e560*/  ULOP3.LUT UR37, UR61, 0x2, URZ, 0xfc, !UPT ;  /* 0x000000023d257892 */ /* 0x000fe2000f8efc3f */
[----:B-12---:R-:W-:Y:S11]  /*e570*/  @!P0 BRA `(.L_x_167) ;  /* 0x0000006800388947 */ /* 0x006ff60003800000 */
.L_x_386:
[----:B------:R-:W-:Y:S01]  /*e580*/  IMAD.MOV.U32 R2, RZ, RZ, 0x1 ;  /* 0x00000001ff027424 */ /* 0x000fe200078e00ff */
[----:B-1----:R-:W-:Y:S01]  /*e590*/  MOV R0, RZ ;  /* 0x000000ff00007202 */ /* 0x002fe20000000f00 */
[----:B------:R-:W-:Y:S01]  /*e5a0*/  ULDC UR41, c[0x0][0x598] ;  /* 0x0001660000297ab9 */ /* 0x000fe20000000800 */
[----:B------:R-:W-:Y:S01]  /*e5b0*/  ULDC UR42, c[0x0][0x580] ;  /* 0x00016000002a7ab9 */ /* 0x000fe20000000800 */
[----:B------:R-:W-:Y:S01]  /*e5c0*/  ULDC.64 UR10, c[0x0][0x590] ;  /* 0x00016400000a7ab9 */ /* 0x000fe20000000a00 */
[----:B------:R-:W-:-:S05]  /*e5d0*/  ULDC.64 UR8, c[0x0][0x588] ;  /* 0x0001620000087ab9 */ /* 0x000fca0000000a00 */
.L_x_276:
[----:B------:R-:W-:-:S06]  /*e5e0*/  UISETP.NE.AND UP0, UPT, UR4, 0x3, UPT ;  /* 0x000000030400788c */ /* 0x000fcc000bf05270 */
[----:B------:R-:W-:-:S13]  /*e5f0*/  PLOP3.LUT P1, PT, PT, PT, UP0, 0x80, 0x0 ;  /* 0x000000000000781c */ /* 0x000fda0003f2f008 */
[----:B-----5:R-:W-:Y:S05]  /*e600*/  @!P1 BRA `(.L_x_168) ;  /* 0x0000000000049947 */ /* 0x020fea0003800000 */
[----:B------:R-:W-:Y:S01]  /*e610*/  BPT.TRAP 0x1 ;  /* 0x000000040000795c */ /* 0x000fe20000300000 */
.L_x_168:
[----:B------:R-:W-:Y:S02]  /*e620*/  R2UR UR7, R22 ;  /* 0x00000000160772ca */ /* 0x000fe400000e0000 */
[----:B------:R-:W-:Y:S02]  /*e630*/  SHF.L.U32 R3, R0, 0x1f, RZ ;  /* 0x0000001f00037819 */ /* 0x000fe400000006ff */
[----:B------:R-:W-:-:S09]  /*e640*/  LEA R4, R22, UR6, 0x4 ;  /* 0x0000000616047c11 */ /* 0x000fd2000f8e20ff */
[----:B------:R-:W-:-:S09]  /*e650*/  ULEA UR7, UR7, UR6, 0x3 ;  /* 0x0000000607077291 */ /* 0x000fd2000f8e183f */
[----:B------:R-:W1:Y:S02]  /*e660*/  SYNCS.PHASECHK.TRANS64.TRYWAIT P0, [UR7+0x34400], R3 ;  /* 0x03440003ff0075a7 */ /* 0x000e640008000147 */
[----:B-1----:R-:W-:Y:S05]  /*e670*/  @!P0 BRA `(.L_x_169) ;  /* 0x0000006800108947 */ /* 0x002fea0003800000 */
.L_x_387:
[----:B-1----:R-:W1:Y:S01]  /*e680*/  LDS.128 R4, [R4+0x34570] ;  /* 0x0345700004047984 */ /* 0x002e620000000c00 */
[----:B------:R-:W-:Y:S01]  /*e690*/  @!PT LDS RZ, [RZ] ;  /* 0x00000000fffff984 */ /* 0x000fe20000000800 */
[----:B------:R-:W-:Y:S01]  /*e6a0*/  @!PT LDS RZ, [RZ] ;  /* 0x00000000fffff984 */ /* 0x000fe20000000800 */
[----:B------:R-:W-:Y:S01]  /*e6b0*/  @!PT LDS RZ, [RZ] ;  /* 0x00000000fffff984 */ /* 0x000fe20000000800 */
[----:B------:R-:W-:Y:S01]  /*e6c0*/  @!PT LDS RZ, [RZ] ;  /* 0x00000000fffff984 */ /* 0x000fe20000000800 */
[----:B------:R2:W-:Y:S06]  /*e6d0*/  MEMBAR.ALL.CTA ;  /* 0x0000000000007992 */ /* 0x0005ec0000008000 */
[----:B--2---:R-:W2:Y:S01]  /*e6e0*/  FENCE.VIEW.ASYNC.S ;  /* 0x00000000000073c6 */ /* 0x004ea20000000000 */
[----:B------:R-:W-:Y:S05]  /*e6f0*/  @!P1 BRA `(.L_x_170) ;  /* 0x0000000000049947 */ /* 0x000fea0003800000 */
[----:B------:R-:W-:Y:S01]  /*e700*/  BPT.TRAP 0x1 ;  /* 0x000000040000795c */ /* 0x000fe20000300000 */
.L_x_170:
[----:B------:R-:W-:Y:S01]  /*e710*/  UIADD3 UR7, UR7, 0x34440, URZ ;  /* 0x0003444007077890 */ /* 0x000fe2000fffe03f */
[----:B-----5:R-:W-:Y:S02]  /*e720*/  R2UR UR18, R16 ;  /* 0x00000000101272ca */ /* 0x020fe400000e0000 */
[----:B------:R-:W-:Y:S01]  /*e730*/  R2UR UR19, R17 ;  /* 0x00000000111372ca */ /* 0x000fe200000e0000 */
[----:B------:R-:W-:Y:S01]  /*e740*/  UPRMT UR7, UR58, 0x654, UR7 ;  /* 0x000006543a077896 */ /* 0x000fe20008000007 */
[----:B------:R-:W-:Y:S02]  /*e750*/  LOP3.LUT P1, RZ, R2, 0xff, RZ, 0xc0, !PT ;  /* 0x000000ff02ff7812 */ /* 0x000fe4000782c0ff */
[----:B------:R-:W-:-:S04]  /*e760*/  ISETP.NE.U32.AND P0, PT, RZ, UR10, PT ;  /* 0x0000000aff007c0c */ /* 0x000fc8000bf05070 */
[----:B------:R-:W-:Y:S02]  /*e770*/  ISETP.NE.AND.EX P0, PT, RZ, UR11, PT, P0 ;  /* 0x0000000bff007c0c */ /* 0x000fe4000bf05300 */
[----:B--2---:R-:W-:Y:S01]  /*e780*/  SYNCS.ARRIVE.TRANS64.RED.A1T0 RZ, [UR7], RZ ;  /* 0x000000ffffff79a7 */ /* 0x004fe20008100407 */
[----:B------:R-:W-:Y:S02]  /*e790*/  USHF.L.U32 UR18, UR18, 0x8, URZ ;  /* 0x0000000812127899 */ /* 0x000fe4000800063f */
[----:B------:R-:W-:Y:S02]  /*e7a0*/  USHF.L.U32 UR19, UR19, 0x7, URZ ;  /* 0x0000000713137899 */ /* 0x000fe4000800063f */
[----:B------:R-:W-:Y:S10]  /*e7b0*/  @!P1 BRA `(.L_x_171) ;  /* 0x00000000000c9947 */ /* 0x000ff40003800000 */
[----:B------:R-:W-:-:S04]  /*e7c0*/  DEPBAR {5,4,3,2,1,0} ;  /* 0x0000003f0000791a */ /* 0x000fc80000000000 */
[----:B------:R2:W-:Y:S02]  /*e7d0*/  UTMACCTL.IV [UR12] ;  /* 0x000000000c0079b9 */ /* 0x0005e40008000000 */
[----:B--2---:R-:W-:Y:S01]  /*e7e0*/  NOP ;  /* 0x0000000000007918 */ /* 0x004fe20000000000 */
.L_x_171:
[----:B------:R-:W-:Y:S05]  /*e7f0*/  @!P0 BRA `(.L_x_172) ;  /* 0x0000000000188947 */ /* 0x000fea0003800000 */
[----:B------:R-:W2:Y:S02]  /*e800*/  LDC.64 R2, c[0x0][0x590] ;  /* 0x00016400ff027b82 */ /* 0x000ea40000000a00 */
[----:B--2---:R-:W-:-:S06]  /*e810*/  IMAD.WIDE R2, R18, 0x8, R2 ;  /* 0x0000000812027825 */ /* 0x004fcc00078e0202 */
[----:B------:R-:W2:Y:S04]  /*e820*/  LDG.E.64 R2, desc[UR38][R2.64] ;  /* 0x0000002602027981 */ /* 0x000ea8000c1e1b00 */
[----:B--2---:R-:W2:Y:S02]  /*e830*/  LD.E R8, desc[UR38][R2.64] ;  /* 0x0000002602087980 */ /* 0x004ea4000c101900 */
[----:B--2---:R-:W-:Y:S01]  /*e840*/  FSETP.NEU.AND P0, PT, R8, RZ, PT ;  /* 0x000000ff0800720b */ /* 0x004fe20003f0d000 */
[----:B------:R-:W-:-:S12]  /*e850*/  BRA `(.L_x_173) ;  /* 0x0000000000247947 */ /* 0x000fd80003800000 */
.L_x_172:
[----:B------:R-:W-:Y:S02]  /*e860*/  ISETP.NE.U32.AND P1, PT, RZ, UR8, PT ;  /* 0x00000008ff007c0c */ /* 0x000fe4000bf25070 */
[----:B------:R-:W-:Y:S02]  /*e870*/  FSETP.NEU.AND P0, PT, RZ, UR42, PT ;  /* 0x0000002aff007c0b */ /* 0x000fe4000bf0d000 */
[----:B------:R-:W-:-:S13]  /*e880*/  ISETP.NE.AND.EX P1, PT, RZ, UR9, PT, P1 ;  /* 0x00000009ff007c0c */ /* 0x000fda000bf25310 */
[----:B------:R-:W-:Y:S05]  /*e890*/  @!P1 BRA `(.L_x_173) ;  /* 0x0000000000149947 */ /* 0x000fea0003800000 */
[----:B------:R-:W2:Y:S01]  /*e8a0*/  LDC.64 R2, c[0x0][0x588] ;  /* 0x00016200ff027b82 */ /* 0x000ea20000000a00 */
[----:B------:R-:W-:-:S04]  /*e8b0*/  IMAD R9, R18, UR41, RZ ;  /* 0x0000002912097c24 */ /* 0x000fc8000f8e02ff */
[----:B--2---:R-:W-:-:S06]  /*e8c0*/  IMAD.WIDE R2, R9, 0x4, R2 ;  /* 0x0000000409027825 */ /* 0x004fcc00078e0202 */
[----:B------:R-:W2:Y:S02]  /*e8d0*/  LDG.E R2, desc[UR38][R2.64] ;  /* 0x0000002602027981 */ /* 0x000ea4000c1e1900 */
[----:B--2---:R-:W-:-:S13]  /*e8e0*/  FSETP.NEU.AND P0, PT, R2, RZ, PT ;  /* 0x000000ff0200720b */ /* 0x004fda0003f0d000 */
.L_x_173:
[----:B------:R-:W-:Y:S01]  /*e8f0*/  UISETP.NE.AND UP0, UPT, UR37, 0x3, UPT ;  /* 0x000000032500788c */ /* 0x000fe2000bf05270 */
[----:B------:R-:W-:-:S05]  /*e900*/  ELECT P1, URZ, PT ;  /* 0x00000000003f782f */ /* 0x000fca0003820000 */
[----:B------:R-:W-:Y:S02]  /*e910*/  PLOP3.LUT P2, PT, PT, PT, UP0, 0x80, 0x0 ;  /* 0x000000000000781c */ /* 0x000fe40003f4f008 */
[----:B------:R-:W-:-:S11]  /*e920*/  PLOP3.LUT P0, PT, P0, P1, PT, 0x2a, 0x0 ;  /* 0x000000000000781c */ /* 0x000fd60000702572 */
[----:B------:R-:W-:Y:S05]  /*e930*/  @!P2 BRA `(.L_x_174) ;  /* 0x000000000004a947 */ /* 0x000fea0003800000 */
[----:B------:R-:W-:Y:S01]  /*e940*/  BPT.TRAP 0x1 ;  /* 0x000000040000795c */ /* 0x000fe20000300000 */
.L_x_174:
[----:B------:R-:W-:-:S05]  /*e950*/  IMAD.MOV.U32 R8, RZ, RZ, 0x1 ;  /* 0x00000001ff087424 */ /* 0x000fca00078e00ff */
[----:B------:R-:W-:-:S04]  /*e960*/  SHF.L.U32 R8, R8, 0x1f, RZ ;  /* 0x0000001f08087819 */ /* 0x000fc800000006ff */
[----:B------:R-:W2:Y:S02]  /*e970*/  SYNCS.PHASECHK.TRANS64.TRYWAIT P1, [UR6+0x34520], R8 ;  /* 0x03452008ff0075a7 */ /* 0x000ea40008020146 */
[----:B--2---:R-:W-:Y:S05]  /*e980*/  @!P1 BRA `(.L_x_175) ;  /* 0x0000006400649947 */ /* 0x004fea0003800000 */
.L_x_388:
[----:B------:R-:W-:Y:S04]  /*e990*/  BSSY B0, `(.L_x_176) ;  /* 0x000000b000007945 */ /* 0x000fe80003800000 */
[----:B------:R-:W-:Y:S05]  /*e9a0*/  @P0 BRA `(.L_x_177) ;  /* 0x0000000000240947 */ /* 0x000fea0003800000 */
[----:B------:R-:W-:Y:S02]  /*e9b0*/  UIADD3 UR16, UR6, 0x30000, URZ ;  /* 0x0003000006107890 */ /* 0x000fe4000fffe03f */
[----:B------:R-:W-:Y:S01]  /*e9c0*/  UIADD3 UR17, UR6, 0x34500, URZ ;  /* 0x0003450006117890 */ /* 0x000fe2000fffe03f */
[----:B------:R-:W-:Y:S01]  /*e9d0*/  UMOV UR14, 0x0 ;  /* 0x00000000000e7882 */ /* 0x000fe20000000000 */
[----:B------:R-:W-:-:S07]  /*e9e0*/  UMOV UR15, 0x10000000 ;  /* 0x10000000000f7882 */ /* 0x000fce0000000000 */
[----:B------:R3:W-:Y:S02]  /*e9f0*/  UTMALDG.2D [UR16], [UR12], desc[UR14] ;  /* 0x00000e100c0075b4 */ /* 0x0007e40008009000 */
[----:B---3--:R-:W-:Y:S05]  /*ea00*/  @!P2 BRA `(.L_x_178) ;  /* 0x000000000004a947 */ /* 0x008fea0003800000 */
[----:B------:R-:W-:Y:S01]  /*ea10*/  BPT.TRAP 0x1 ;  /* 0x000000040000795c */ /* 0x000fe20000300000 */
.L_x_178:
[----:B------:R-:W3:Y:S02]  /*ea20*/  LDC R2, c[0x0][0x828] ;  /* 0x00020a00ff027b82 */ /* 0x000ee40000000800 */
[----:B---3--:R3:W-:Y:S02]  /*ea30*/  SYNCS.ARRIVE.TRANS64.RED.A0TR RZ, [UR6+0x34500], R2 ;  /* 0x03450002ffff79a7 */ /* 0x0087e40008300406 */
.L_x_177:
[----:B------:R-:W-:Y:S05]  /*ea40*/  BSYNC B0 ;  /* 0x0000000000007941 */ /* 0x000fea0003800000 */
.L_x_176:
[----:B------:R-:W-:Y:S05]  /*ea50*/  @!P2 BRA `(.L_x_179) ;  /* 0x000000000004a947 */ /* 0x000fea0003800000 */
[----:B------:R-:W-:Y:S01]  /*ea60*/  BPT.TRAP 0x1 ;  /* 0x000000040000795c */ /* 0x000fe20000300000 */
.L_x_179:
[----:B------:R-:W-:-:S04]  /*ea70*/  UIADD3 UR21, UR6, 0x34500, URZ ;  /* 0x0003450006157890 */ /* 0x000fc8000fffe03f */
[----:B------:R-:W-:-:S09]  /*ea80*/  UPRMT UR15, UR58, 0x654, UR21 ;  /* 0x000006543a0f7896 */ /* 0x000fd20008000015 */
[----:B------:R-:W-:Y:S01]  /*ea90*/  SYNCS.ARRIVE.TRANS64.RED.A1T0 RZ, [UR15], RZ ;  /* 0x000000ffffff79a7 */ /* 0x000fe2000810040f */
[----:B------:R-:W-:Y:S05]  /*eaa0*/  @!P2 BRA `(.L_x_180) ;  /* 0x000000000004a947 */ /* 0x000fea0003800000 */
[----:B------:R-:W-:Y:S01]  /*eab0*/  BPT.TRAP 0x1 ;  /* 0x000000040000795c */ /* 0x000fe20000300000 */
.L_x_180:
[----:B------:R-:W4:Y:S02]  /*eac0*/  SYNCS.PHASECHK.TRANS64.TRYWAIT P1, [UR6+0x34528], R8 ;  /* 0x03452808ff0075a7 */ /* 0x000f240008020146 */
[----:B----4-:R-:W-:Y:S05]  /*ead0*/  @!P1 BRA `(.L_x_181) ;  /* 0x0000006400289947 */ /* 0x010fea0003800000 */
.L_x_389:
[----:B------:R-:W-:Y:S04]  /*eae0*/  BSSY B0, `(.L_x_182) ;  /* 0x000000d000007945 */ /* 0x000fe80003800000 */
[----:B------:R-:W-:Y:S05]  /*eaf0*/  @P0 BRA `(.L_x_183) ;  /* 0x00000000002c0947 */ /* 0x000fea0003800000 */
[----:B------:R-:W-:Y:S02]  /*eb00*/  UIADD3 UR26, UR18, 0x40, URZ ;  /* 0x00000040121a7890 */ /* 0x000fe4000fffe03f */
[----:B------:R-:W-:Y:S02]  /*eb10*/  UIADD3 UR24, UR6, 0x31000, URZ ;  /* 0x0003100006187890 */ /* 0x000fe4000fffe03f */
[----:B------:R-:W-:Y:S01]  /*eb20*/  UIADD3 UR25, UR6, 0x34508, URZ ;  /* 0x0003450806197890 */ /* 0x000fe2000fffe03f */
[----:B------:R-:W-:Y:S01]  /*eb30*/  UMOV UR16, 0x0 ;  /* 0x0000000000107882 */ /* 0x000fe20000000000 */
[----:B------:R-:W-:Y:S01]  /*eb40*/  UMOV UR17, 0x10000000 ;  /* 0x1000000000117882 */ /* 0x000fe20000000000 */
[----:B------:R-:W-:-:S06]  /*eb50*/  UMOV UR27, UR19 ;  /* 0x00000013001b7c82 */ /* 0x000fcc0008000000 */
[----:B------:R4:W-:Y:S02]  /*eb60*/  UTMALDG.2D [UR24], [UR12], desc[UR16] ;  /* 0x000010180c0075b4 */ /* 0x0009e40008009000 */
[----:B----4-:R-:W-:Y:S05]  /*eb70*/  @!P2 BRA `(.L_x_184) ;  /* 0x000000000004a947 */ /* 0x010fea0003800000 */
[----:B------:R-:W-:Y:S01]  /*eb80*/  BPT.TRAP 0x1 ;  /* 0x000000040000795c */ /* 0x000fe20000300000 */
.L_x_184:
[----:B---3--:R-:W3:Y:S02]  /*eb90*/  LDC R2, c[0x0][0x828] ;  /* 0x00020a00ff027b82 */ /* 0x008ee40000000800 */
[----:B---3--:R4:W-:Y:S02]  /*eba0*/  SYNCS.ARRIVE.TRANS64.RED.A0TR RZ, [UR6+0x34508], R2 ;  /* 0x03450802ffff79a7 */ /* 0x0089e40008300406 */
.L_x_183:
[----:B------:R-:W-:Y:S05]  /*ebb0*/  BSYNC B0 ;  /* 0x0000000000007941 */ /* 0x000fea0003800000 */
.L_x_182:
[----:B------:R-:W-:Y:S05]  /*ebc0*/  @!P2 BRA `(.L_x_185) ;  /* 0x000000000004a947 */ /* 0x000fea0003800000 */
[----:B------:R-:W-:Y:S01]  /*ebd0*/  BPT.TRAP 0x1 ;  /* 0x000000040000795c */ /* 0x000fe20000300000 */
.L_x_185:
[----:B------:R-:W-:-:S04]  /*ebe0*/  UIADD3 UR25, UR6, 0x34508, URZ ;  /* 0x0003450806197890 */ /* 0x000fc8000fffe03f */
[----:B------:R-:W-:-:S09]  /*ebf0*/  UPRMT UR7, UR58, 0x654, UR25 ;  /* 0x000006543a077896 */ /* 0x000fd20008000019 */
[----:B------:R-:W-:Y:S01]  /*ec00*/  SYNCS.ARRIVE.TRANS64.RED.A1T0 RZ, [UR7], RZ ;  /* 0x000000ffffff79a7 */ /* 0x000fe20008100407 */
[----:B------:R-:W-:Y:S05]  /*ec10*/  @!P2 BRA `(.L_x_186) ;  /* 0x000000000004a947 */ /* 0x000fea0003800000 */
[----:B------:R-:W-:Y:S01]  /*ec20*/  BPT.TRAP 0x1 ;  /* 0x000000040000795c */ /* 0x000fe20000300000 */
.L_x_186:
[----:B------:R-:W5:Y:S02]  /*ec30*/  SYNCS.PHASECHK.TRANS64.TRYWAIT P1, [UR6+0x34530], R8 ;  /* 0x03453008ff0075a7 */ /* 0x000f640008020146 */
[----:B-----5:R-:W-:Y:S05]  /*ec40*/  @!P1 BRA `(.L_x_187) ;  /* 0x0000006000e49947 */ /* 0x020fea0003800000 */
.L_x_390:
        /* <DEDUP_REMOVED lines=9> */
[----:B-1----:R-:W-:Y:S05]  /*ece0*/  @!P2 BRA `(.L_x_190) ;  /* 0x000000000004a947 */ /* 0x002fea0003800000 */
[----:B------:R-:W-:Y:S01]  /*ecf0*/  BPT.TRAP 0x1 ;  /* 0x000000040000795c */ /* 0x000fe20000300000 */
.L_x_190:
[----:B---34-:R-:W1:Y:S02]  /*ed00*/  LDC R2, c[0x0][0x828] ;  /* 0x00020a00ff027b82 */ /* 0x018e640000000800 */
[----:B-1----:R1:W-:Y:S02]  /*ed10*/  SYNCS.ARRIVE.TRANS64.RED.A0TR RZ, [UR6+0x34510], R2 ;  /* 0x03451002ffff79a7 */ /* 0x0023e40008300406 */
.L_x_189:
[----:B------:R-:W-:Y:S05]  /*ed20*/  BSYNC B0 ;  /* 0x0000000000007941 */ /* 0x000fea0003800000 */
.L_x_188:
[----:B------:R-:W-:Y:S05]  /*ed30*/  @!P2 BRA `(.L_x_191) ;  /* 0x000000000004a947 */ /* 0x000fea0003800000 */
[----:B------:R-:W-:Y:S01]  /*ed40*/  BPT.TRAP 0x1 ;  /* 0x000000040000795c */ /* 0x000fe20000300000 */
.L_x_191:
[----:B------:R-:W-:-:S04]  /*ed50*/  UIADD3 UR29, UR6, 0x34510, URZ ;  /* 0x00034510061d7890 */ /* 0x000fc8000fffe03f */
[----:B------:R-:W-:-:S09]  /*ed60*/  UPRMT UR14, UR58, 0x654, UR29 ;  /* 0x000006543a0e7896 */ /* 0x000fd2000800001d */
[----:B------:R-:W-:Y:S01]  /*ed70*/  SYNCS.ARRIVE.TRANS64.RED.A1T0 RZ, [UR14], RZ ;  /* 0x000000ffffff79a7 */ /* 0x000fe2000810040e */
[----:B------:R-:W-:Y:S05]  /*ed80*/  @!P2 BRA `(.L_x_192) ;  /* 0x000000000004a947 */ /* 0x000fea0003800000 */
[----:B------:R-:W-:Y:S01]  /*ed90*/  BPT.TRAP 0x1 ;  /* 0x000000040000795c */ /* 0x000fe20000300000 */
.L_x_192:
[----:B------:R-:W5:Y:S02]  /*eda0*/  SYNCS.PHASECHK.TRANS64.TRYWAIT P1, [UR6+0x34538], R8 ;  /* 0x03453808ff0075a7 */ /* 0x000f640008020146 */
[----:B-----5:R-:W-:Y:S05]  /*edb0*/  @!P1 BRA `(.L_x_193) ;  /* 0x0000006000a09947 */ /* 0x020fea0003800000 */
.L_x_391:
        /* <DEDUP_REMOVED lines=11> */
.L_x_196:
[----:B---34-:R-:W1:Y:S02]  /*ee70*/  LDC R2, c[0x0][0x828] ;  /* 0x00020a00ff027b82 */ /* 0x018e640000000800 */
[----:B-1----:R1:W-:Y:S02]  /*ee80*/  SYNCS.ARRIVE.TRANS64.RED.A0TR RZ, [UR6+0x34518], R2 ;  /* 0x03451802ffff79a7 */ /* 0x0023e40008300406 */
.L_x_195:
[----:B------:R-:W-:Y:S05]  /*ee90*/  BSYNC B0 ;  /* 0x0000000000007941 */ /* 0x000fea0003800000 */
.L_x_194:
[----:B------:R-:W-:Y:S05]  /*eea0*/  @!P2 BRA `(.L_x_197) ;  /* 0x000000000004a947 */ /* 0x000fea0003800000 */
[----:B------:R-:W-:Y:S01]  /*eeb0*/  BPT.TRAP 0x1 ;  /* 0x000000040000795c */ /* 0x000fe20000300000 */
.L_x_197:
[----:B------:R-:W-:Y:S02]  /*eec0*/  UIADD3 UR33, UR6, 0x34518, URZ ;  /* 0x0003451806217890 */ /* 0x000fe4000fffe03f */
[----:B------:R-:W-:Y:S02]  /*eed0*/  UIADD3 UR23, UR19, 0x20, URZ ;  /* 0x0000002013177890 */ /* 0x000fe4000fffe03f */
[----:B------:R-:W-:-:S09]  /*eee0*/  UPRMT UR36, UR58, 0x654, UR33 ;  /* 0x000006543a247896 */ /* 0x000fd20008000021 */
[----:B------:R-:W-:Y:S01]  /*eef0*/  SYNCS.ARRIVE.TRANS64.RED.A1T0 RZ, [UR36], RZ ;  /* 0x000000ffffff79a7 */ /* 0x000fe20008100424 */
[----:B------:R-:W-:Y:S05]  /*ef00*/  @!P2 BRA `(.L_x_198) ;  /* 0x000000000004a947 */ /* 0x000fea0003800000 */
[----:B------:R-:W-:Y:S01]  /*ef10*/  BPT.TRAP 0x1 ;  /* 0x000000040000795c */ /* 0x000fe20000300000 */
.L_x_198:
[----:B-1-34-:R-:W-:-:S04]  /*ef20*/  SHF.L.U32 R2, RZ, 0x1f, RZ ;  /* 0x0000001fff027819 */ /* 0x01afc800000006ff */
[----:B------:R-:W1:Y:S02]  /*ef30*/  SYNCS.PHASECHK.TRANS64.TRYWAIT P1, [UR6+0x34520], R2 ;  /* 0x03452002ff0075a7 */ /* 0x000e640008020146 */
[----:B-1----:R-:W-:Y:S05]  /*ef40*/  @!P1 BRA `(.L_x_199) ;  /* 0x0000006000549947 */ /* 0x002fea0003800000 */
.L_x_392:
[----:B------:R-:W-:Y:S04]  /*ef50*/  BSSY B0, `(.L_x_200) ;  /* 0x000000b000007945 */ /* 0x000fe80003800000 */
[----:B------:R-:W-:Y:S05]  /*ef60*/  @P0 BRA `(.L_x_201) ;  /* 0x0000000000240947 */ /* 0x000fea0003800000 */
[----:B------:R-:W-:Y:S01]  /*ef70*/  UIADD3 UR20, UR6, 0x30000, URZ ;  /* 0x0003000006147890 */ /* 0x000fe2000fffe03f */
[----:B------:R-:W-:Y:S01]  /*ef80*/  UMOV UR16, 0x0 ;  /* 0x0000000000107882 */ /* 0x000fe20000000000 */
[----:B------:R-:W-:Y:S01]  /*ef90*/  UMOV UR17, 0x10000000 ;  /* 0x1000000000117882 */ /* 0x000fe20000000000 */
[----:B------:R-:W-:-:S06]  /*efa0*/  UMOV UR22, UR18 ;  /* 0x0000001200167c82 */ /* 0x000fcc0008000000 */
[----:B------:R3:W-:Y:S02]  /*efb0*/  UTMALDG.2D [UR20], [UR12], desc[UR16] ;  /* 0x000010140c0075b4 */ /* 0x0007e40008009000 */
[----:B---3--:R-:W-:Y:S05]  /*efc0*/  @!P2 BRA `(.L_x_202) ;  /* 0x000000000004a947 */ /* 0x008fea0003800000 */
[----:B------:R-:W-:Y:S01]  /*efd0*/  BPT.TRAP 0x1 ;  /* 0x000000040000795c */ /* 0x000fe20000300000 */
.L_x_202:
[----:B-12---:R-:W1:Y:S02]  /*efe0*/  LDC R3, c[0x0][0x828] ;  /* 0x00020a00ff037b82 */ /* 0x006e640000000800 */
[----:B-1----:R3:W-:Y:S02]  /*eff0*/  SYNCS.ARRIVE.TRANS64.RED.A0TR RZ, [UR6+0x34500], R3 ;  /* 0x03450003ffff79a7 */ /* 0x0027e40008300406 */
.L_x_201:
[----:B------:R-:W-:Y:S05]  /*f000*/  BSYNC B0 ;  /* 0x0000000000007941 */ /* 0x000fea0003800000 */
.L_x_200:
[----:B------:R-:W-:Y:S05]  /*f010*/  @!P2 BRA `(.L_x_203) ;  /* 0x000000000004a947 */ /* 0x000fea0003800000 */
[----:B------:R-:W-:Y:S01]  /*f020*/  BPT.TRAP 0x1 ;  /* 0x000000040000795c */ /* 0x000fe20000300000 */
.L_x_203:
[----:B------:R-:W-:Y:S01]  /*f030*/  SYNCS.ARRIVE.TRANS64.RED.A1T0 RZ, [UR15], RZ ;  /* 0x000000ffffff79a7 */ /* 0x000fe2000810040f */
[----:B------:R-:W-:Y:S05]  /*f040*/  @!P2 BRA `(.L_x_204) ;  /* 0x000000000004a947 */ /* 0x000fea0003800000 */
[----:B------:R-:W-:Y:S01]  /*f050*/  BPT.TRAP 0x1 ;  /* 0x000000040000795c */ /* 0x000fe20000300000 */
.L_x_204:
[----:B------:R-:W4:Y:S02]  /*f060*/  SYNCS.PHASECHK.TRANS64.TRYWAIT P1, [UR6+0x34528], R2 ;  /* 0x03452802ff0075a7 */ /* 0x000f240008020146 */
[----:B----4-:R-:W-:Y:S05]  /*f070*/  @!P1 BRA `(.L_x_205) ;  /* 0x0000006000209947 */ /* 0x010fea0003800000 */
.L_x_393:
[----:B------:R-:W-:Y:S04]  /*f080*/  BSSY B0, `(.L_x_206) ;  /* 0x000000c000007945 */ /* 0x000fe80003800000 */
[----:B------:R-:W-:Y:S05]  /*f090*/  @P0 BRA `(.L_x_207) ;  /* 0x0000000000280947 */ /* 0x000fea0003800000 */
        /* <DEDUP_REMOVED lines=8> */
.L_x_208:
[----:B-123--:R-:W1:Y:S02]  /*f120*/  LDC R3, c[0x0][0x828] ;  /* 0x00020a00ff037b82 */ /* 0x00ee640000000800 */
[----:B-1----:R4:W-:Y:S02]  /*f130*/  SYNCS.ARRIVE.TRANS64.RED.A0TR RZ, [UR6+0x34508], R3 ;  /* 0x03450803ffff79a7 */ /* 0x0029e40008300406 */
.L_x_207:
[----:B------:R-:W-:Y:S05]  /*f140*/  BSYNC B0 ;  /* 0x0000000000007941 */ /* 0x000fea0003800000 */
.L_x_206:
[----:B------:R-:W-:Y:S05]  /*f150*/  @!P2 BRA `(.L_x_209) ;  /* 0x000000000004a947 */ /* 0x000fea0003800000 */
[----:B------:R-:W-:Y:S01]  /*f160*/  BPT.TRAP 0x1 ;  /* 0x000000040000795c */ /* 0x000fe20000300000 */
.L_x_209:
[----:B------:R-:W-:Y:S01]  /*f170*/  SYNCS.ARRIVE.TRANS64.RED.A1T0 RZ, [UR7], RZ ;  /* 0x000000ffffff79a7 */ /* 0x000fe20008100407 */
[----:B------:R-:W-:Y:S05]  /*f180*/  @!P2 BRA `(.L_x_210) ;  /* 0x000000000004a947 */ /* 0x000fea0003800000 */
[----:B------:R-:W-:Y:S01]  /*f190*/  BPT.TRAP 0x1 ;  /* 0x000000040000795c */ /* 0x000fe20000300000 */
.L_x_210:
[----:B------:R-:W5:Y:S02]  /*f1a0*/  SYNCS.PHASECHK.TRANS64.TRYWAIT P1, [UR6+0x34530], R2 ;  /* 0x03453002ff0075a7 */ /* 0x000f640008020146 */
[----:B-----5:R-:W-:Y:S05]  /*f1b0*/  @!P1 BRA `(.L_x_211) ;  /* 0x0000005c00e89947 */ /* 0x020fea0003800000 */
.L_x_394:
        /* <DEDUP_REMOVED lines=10> */
.L_x_214:
[----:B--234-:R-:W1:Y:S02]  /*f260*/  LDC R3, c[0x0][0x828] ;  /* 0x00020a00ff037b82 */ /* 0x01ce640000000800 */
[----:B-1----:R1:W-:Y:S02]  /*f270*/  SYNCS.ARRIVE.TRANS64.RED.A0TR RZ, [UR6+0x34510], R3 ;  /* 0x03451003ffff79a7 */ /* 0x0023e40008300406 */
.L_x_213:
[----:B------:R-:W-:Y:S05]  /*f280*/  BSYNC B0 ;  /* 0x0000000000007941 */ /* 0x000fea0003800000 */
.L_x_212:
[----:B------:R-:W-:Y:S05]  /*f290*/  @!P2 BRA `(.L_x_215) ;  /* 0x000000000004a947 */ /* 0x000fea0003800000 */
[----:B------:R-:W-:Y:S01]  /*f2a0*/  BPT.TRAP 0x1 ;  /* 0x000000040000795c */ /* 0x000fe20000300000 */
.L_x_215:
[----:B------:R-:W-:Y:S01]  /*f2b0*/  SYNCS.ARRIVE.TRANS64.RED.A1T0 RZ, [UR14], RZ ;  /* 0x000000ffffff79a7 */ /* 0x000fe2000810040e */
[----:B------:R-:W-:Y:S05]  /*f2c0*/  @!P2 BRA `(.L_x_216) ;  /* 0x000000000004a947 */ /* 0x000fea0003800000 */
[----:B------:R-:W-:Y:S01]  /*f2d0*/  BPT.TRAP 0x1 ;  /* 0x000000040000795c */ /* 0x000fe20000300000 */
.L_x_216:
[----:B------:R-:W5:Y:S02]  /*f2e0*/  SYNCS.PHASECHK.TRANS64.TRYWAIT P1, [UR6+0x34538], R2 ;  /* 0x03453802ff0075a7 */ /* 0x000f640008020146 */
[----:B-----5:R-:W-:Y:S05]  /*f2f0*/  @!P1 BRA `(.L_x_217) ;  /* 0x0000005c00b09947 */ /* 0x020fea0003800000 */
.L_x_395:
        /* <DEDUP_REMOVED lines=10> */
.L_x_220:
[----:B--234-:R-:W1:Y:S02]  /*f3a0*/  LDC R3, c[0x0][0x828] ;  /* 0x00020a00ff037b82 */ /* 0x01ce640000000800 */
[----:B-1----:R1:W-:Y:S02]  /*f3b0*/  SYNCS.ARRIVE.TRANS64.RED.A0TR RZ, [UR6+0x34518], R3 ;  /* 0x03451803ffff79a7 */ /* 0x0023e40008300406 */
.L_x_219:
[----:B------:R-:W-:Y:S05]  /*f3c0*/  BSYNC B0 ;  /* 0x0000000000007941 */ /* 0x000fea0003800000 */
.L_x_218:
[----:B------:R-:W-:Y:S05]  /*f3d0*/  @!P2 BRA `(.L_x_221) ;  /* 0x000000000004a947 */ /* 0x000fea0003800000 */
[----:B------:R-:W-:Y:S01]  /*f3e0*/  BPT.TRAP 0x1 ;  /* 0x000000040000795c */ /* 0x000fe20000300000 */
.L_x_221:
[----:B------:R-:W-:Y:S01]  /*f3f0*/  SYNCS.ARRIVE.TRANS64.RED.A1T0 RZ, [UR36], RZ ;  /* 0x000000ffffff79a7 */ /* 0x000fe20008100424 */
[----:B------:R-:W-:Y:S01]  /*f400*/  UIADD3 UR23, UR19, 0x40, URZ ;  /* 0x0000004013177890 */ /* 0x000fe2000fffe03f */
[----:B------:R-:W-:Y:S11]  /*f410*/  @!P2 BRA `(.L_x_222) ;  /* 0x000000000004a947 */ /* 0x000ff60003800000 */
[----:B------:R-:W-:Y:S01]  /*f420*/  BPT.TRAP 0x1 ;  /* 0x000000040000795c */ /* 0x000fe20000300000 */
.L_x_222:
[----:B------:R-:W5:Y:S02]  /*f430*/  SYNCS.PHASECHK.TRANS64.TRYWAIT P1, [UR6+0x34520], R8 ;  /* 0x03452008ff0075a7 */ /* 0x000f640008020146 */
[----:B-----5:R-:W-:Y:S05]  /*f440*/  @!P1 BRA `(.L_x_223) ;  /* 0x0000005c00749947 */ /* 0x020fea0003800000 */
.L_x_396:
[----:B------:R-:W-:Y:S04]  /*f450*/  BSSY B0, `(.L_x_224) ;  /* 0x000000b000007945 */ /* 0x000fe80003800000 */
[----:B------:R-:W-:Y:S05]  /*f460*/  @P0 BRA `(.L_x_225) ;  /* 0x0000000000240947 */ /* 0x000fea0003800000 */
[----:B------:R-:W-:Y:S01]  /*f470*/  UIADD3 UR20, UR6, 0x30000, URZ ;  /* 0x0003000006147890 */ /* 0x000fe2000fffe03f */
[----:B------:R-:W-:Y:S01]  /*f480*/  UMOV UR16, 0x0 ;  /* 0x0000000000107882 */ /* 0x000fe20000000000 */
[----:B------:R-:W-:Y:S01]  /*f490*/  UMOV UR17, 0x10000000 ;  /* 0x1000000000117882 */ /* 0x000fe20000000000 */
[----:B------:R-:W-:-:S06]  /*f4a0*/  UMOV UR22, UR18 ;  /* 0x0000001200167c82 */ /* 0x000fcc0008000000 */
[----:B------:R1:W-:Y:S02]  /*f4b0*/  UTMALDG.2D [UR20], [UR12], desc[UR16] ;  /* 0x000010140c0075b4 */ /* 0x0003e40008009000 */
[----:B-1----:R-:W-:Y:S05]  /*f4c0*/  @!P2 BRA `(.L_x_226) ;  /* 0x000000000004a947 */ /* 0x002fea0003800000 */
[----:B------:R-:W-:Y:S01]  /*f4d0*/  BPT.TRAP 0x1 ;  /* 0x000000040000795c */ /* 0x000fe20000300000 */
.L_x_226:
[----:B--234-:R-:W1:Y:S02]  /*f4e0*/  LDC R3, c[0x0][0x828] ;  /* 0x00020a00ff037b82 */ /* 0x01ce640000000800 */
[----:B-1----:R1:W-:Y:S02]  /*f4f0*/  SYNCS.ARRIVE.TRANS64.RED.A0TR RZ, [UR6+0x34500], R3 ;  /* 0x03450003ffff79a7 */ /* 0x0023e40008300406 */
.L_x_225:
[----:B------:R-:W-:Y:S05]  /*f500*/  BSYNC B0 ;  /* 0x0000000000007941 */ /* 0x000fea0003800000 */
.L_x_224:
[----:B------:R-:W-:Y:S05]  /*f510*/  @!P2 BRA `(.L_x_227) ;  /* 0x000000000004a947 */ /* 0x000fea0003800000 */
[----:B------:R-:W-:Y:S01]  /*f520*/  BPT.TRAP 0x1 ;  /* 0x000000040000795c */ /* 0x000fe20000300000 */
.L_x_227:
[----:B------:R-:W-:Y:S01]  /*f530*/  SYNCS.ARRIVE.TRANS64.RED.A1T0 RZ, [UR15], RZ ;  /* 0x000000ffffff79a7 */ /* 0x000fe2000810040f */
[----:B------:R-:W-:Y:S05]  /*f540*/  @!P2 BRA `(.L_x_228) ;  /* 0x000000000004a947 */ /* 0x000fea0003800000 */
[----:B------:R-:W-:Y:S01]  /*f550*/  BPT.TRAP 0x1 ;  /* 0x000000040000795c */ /* 0x000fe20000300000 */
.L_x_228:
[----:B------:R-:W5:Y:S02]  /*f560*/  SYNCS.PHASECHK.TRANS64.TRYWAIT P1, [UR6+0x34528], R8 ;  /* 0x03452808ff0075a7 */ /* 0x000f640008020146 */
[----:B-----5:R-:W-:Y:S05]  /*f570*/  @!P1 BRA `(.L_x_229) ;  /* 0x0000005c00409947 */ /* 0x020fea0003800000 */
.L_x_397:
        /* <DEDUP_REMOVED lines=10> */
.L_x_232:
[----:B--234-:R-:W1:Y:S02]  /*f620*/  LDC R3, c[0x0][0x828] ;  /* 0x00020a00ff037b82 */ /* 0x01ce640000000800 */
[----:B-1----:R1:W-:Y:S02]  /*f630*/  SYNCS.ARRIVE.TRANS64.RED.A0TR RZ, [UR6+0x34508], R3 ;  /* 0x03450803ffff79a7 */ /* 0x0023e40008300406 */
.L_x_231:
[----:B------:R-:W-:Y:S05]  /*f640*/  BSYNC B0 ;  /* 0x0000000000007941 */ /* 0x000fea0003800000 */
.L_x_230:
[----:B------:R-:W-:Y:S05]  /*f650*/  @!P2 BRA `(.L_x_233) ;  /* 0x000000000004a947 */ /* 0x000fea0003800000 */
[----:B------:R-:W-:Y:S01]  /*f660*/  BPT.TRAP 0x1 ;  /* 0x000000040000795c */ /* 0x000fe20000300000 */
.L_x_233:
[----:B------:R-:W-:Y:S01]  /*f670*/  SYNCS.ARRIVE.TRANS64.RED.A1T0 RZ, [UR7], RZ ;  /* 0x000000ffffff79a7 */ /* 0x000fe20008100407 */
[----:B------:R-:W-:Y:S05]  /*f680*/  @!P2 BRA `(.L_x_234) ;  /* 0x000000000004a947 */ /* 0x000fea0003800000 */
[----:B------:R-:W-:Y:S01]  /*f690*/  BPT.TRAP 0x1 ;  /* 0x000000040000795c */ /* 0x000fe20000300000 */
.L_x_234:
[----:B------:R-:W5:Y:S02]  /*f6a0*/  SYNCS.PHASECHK.TRANS64.TRYWAIT P1, [UR6+0x34530], R8 ;  /* 0x03453008ff0075a7 */ /* 0x000f640008020146 */
[----:B-----5:R-:W-:Y:S05]  /*f6b0*/  @!P1 BRA `(.L_x_235) ;  /* 0x0000005c00089947 */ /* 0x020fea0003800000 */
.L_x_398:
        /* <DEDUP_REMOVED lines=10> */
.L_x_238:
[----:B--234-:R-:W1:Y:S02]  /*f760*/  LDC R3, c[0x0][0x828] ;  /* 0x00020a00ff037b82 */ /* 0x01ce640000000800 */
[----:B-1----:R1:W-:Y:S02]  /*f770*/  SYNCS.ARRIVE.TRANS64.RED.A0TR RZ, [UR6+0x34510], R3 ;  /* 0x03451003ffff79a7 */ /* 0x0023e40008300406 */
.L_x_237:
[----:B------:R-:W-:Y:S05]  /*f780*/  BSYNC B0 ;  /* 0x0000000000007941 */ /* 0x000fea0003800000 */
.L_x_236:
[----:B------:R-:W-:Y:S05]  /*f790*/  @!P2 BRA `(.L_x_239) ;  /* 0x000000000004a947 */ /* 0x000fea0003800000 */
[----:B------:R-:W-:Y:S01]  /*f7a0*/  BPT.TRAP 0x1 ;  /* 0x000000040000795c */ /* 0x000fe20000300000 */
.L_x_239:
[----:B------:R-:W-:Y:S01]  /*f7b0*/  SYNCS.ARRIVE.TRANS64.RED.A1T0 RZ, [UR14], RZ ;  /* 0x000000ffffff79a7 */ /* 0x000fe2000810040e */
[----:B------:R-:W-:Y:S05]  /*f7c0*/  @!P2 BRA `(.L_x_240) ;  /* 0x000000000004a947 */ /* 0x000fea0003800000 */
[----:B------:R-:W-:Y:S01]  /*f7d0*/  BPT.TRAP 0x1 ;  /* 0x000000040000795c */ /* 0x000fe20000300000 */
.L_x_240:
[----:B------:R-:W5:Y:S02]  /*f7e0*/  SYNCS.PHASECHK.TRANS64.TRYWAIT P1, [UR6+0x34538], R8 ;  /* 0x03453808ff0075a7 */ /* 0x000f640008020146 */
[----:B-----5:R-:W-:Y:S05]  /*f7f0*/  @!P1 BRA `(.L_x_241) ;  /* 0x0000005800d09947 */ /* 0x020fea0003800000 */
.L_x_399:
        /* <DEDUP_REMOVED lines=10> */
.L_x_244:
[----:B--234-:R-:W1:Y:S02]  /*f8a0*/  LDC R3, c[0x0][0x828] ;  /* 0x00020a00ff037b82 */ /* 0x01ce640000000800 */
[----:B-1----:R1:W-:Y:S02]  /*f8b0*/  SYNCS.ARRIVE.TRANS64.RED.A0TR RZ, [UR6+0x34518], R3 ;  /* 0x03451803ffff79a7 */ /* 0x0023e40008300406 */
.L_x_243:
[----:B------:R-:W-:Y:S05]  /*f8c0*/  BSYNC B0 ;  /* 0x0000000000007941 */ /* 0x000fea0003800000 */
.L_x_242:
[----:B------:R-:W-:Y:S05]  /*f8d0*/  @!P2 BRA `(.L_x_245) ;  /* 0x000000000004a947 */ /* 0x000fea0003800000 */
[----:B------:R-:W-:Y:S01]  /*f8e0*/  BPT.TRAP 0x1 ;  /* 0x000000040000795c */ /* 0x000fe20000300000 */
.L_x_245:
[----:B------:R-:W-:Y:S01]  /*f8f0*/  SYNCS.ARRIVE.TRANS64.RED.A1T0 RZ, [UR36], RZ ;  /* 0x000000ffffff79a7 */ /* 0x000fe20008100424 */
[----:B------:R-:W-:Y:S01]  /*f900*/  UIADD3 UR19, UR19, 0x60, URZ ;  /* 0x0000006013137890 */ /* 0x000fe2000fffe03f */
[----:B------:R-:W-:Y:S11]  /*f910*/  @!P2 BRA `(.L_x_246) ;  /* 0x000000000004a947 */ /* 0x000ff60003800000 */
[----:B------:R-:W-:Y:S01]  /*f920*/  BPT.TRAP 0x1 ;  /* 0x000000040000795c */ /* 0x000fe20000300000 */
.L_x_246:
[----:B------:R-:W5:Y:S02]  /*f930*/  SYNCS.PHASECHK.TRANS64.TRYWAIT P1, [UR6+0x34520], R2 ;  /* 0x03452002ff0075a7 */ /* 0x000f640008020146 */
[----:B-----5:R-:W-:Y:S05]  /*f940*/  @!P1 BRA `(.L_x_247) ;  /* 0x0000005800949947 */ /* 0x020fea0003800000 */
.L_x_400:
        /* <DEDUP_REMOVED lines=9> */
.L_x_250:
[----:B--234-:R-:W1:Y:S02]  /*f9e0*/  LDC R3, c[0x0][0x828] ;  /* 0x00020a00ff037b82 */ /* 0x01ce640000000800 */
[----:B-1----:R1:W-:Y:S02]  /*f9f0*/  SYNCS.ARRIVE.TRANS64.RED.A0TR RZ, [UR6+0x34500], R3 ;  /* 0x03450003ffff79a7 */ /* 0x0023e40008300406 */
.L_x_249:
[----:B------:R-:W-:Y:S05]  /*fa00*/  BSYNC B0 ;  /* 0x0000000000007941 */ /* 0x000fea0003800000 */
.L_x_248:
[----:B------:R-:W-:Y:S05]  /*fa10*/  @!P2 BRA `(.L_x_251) ;  /* 0x000000000004a947 */ /* 0x000fea0003800000 */
[----:B------:R-:W-:Y:S01]  /*fa20*/  BPT.TRAP 0x1 ;  /* 0x000000040000795c */ /* 0x000fe20000300000 */
.L_x_251:
[----:B------:R-:W-:Y:S01]  /*fa30*/  SYNCS.ARRIVE.TRANS64.RED.A1T0 RZ, [UR15], RZ ;  /* 0x000000ffffff79a7 */ /* 0x000fe2000810040f */
[----:B------:R-:W-:Y:S05]  /*fa40*/  @!P2 BRA `(.L_x_252) ;  /* 0x000000000004a947 */ /* 0x000fea0003800000 */
[----:B------:R-:W-:Y:S01]  /*fa50*/  BPT.TRAP 0x1 ;  /* 0x000000040000795c */ /* 0x000fe20000300000 */
.L_x_252:
[----:B------:R-:W5:Y:S02]  /*fa60*/  SYNCS.PHASECHK.TRANS64.TRYWAIT P1, [UR6+0x34528], R2 ;  /* 0x03452802ff0075a7 */ /* 0x000f640008020146 */
[----:B-----5:R-:W-:Y:S05]  /*fa70*/  @!P1 BRA `(.L_x_253) ;  /* 0x0000005800609947 */ /* 0x020fea0003800000 */
.L_x_401:
[----:B------:R-:W-:Y:S04]  /*fa80*/  BSSY B0, `(.L_x_254) ;  /* 0x000000d000007945 */ /* 0x000fe80003800000 */
[----:B------:R-:W-:Y:S05]  /*fa90*/  @P0 BRA `(.L_x_255) ;  /* 0x00000000002c0947 */ /* 0x000fea0003800000 */
[----:B------:R-:W-:Y:S02]  /*faa0*/  UIADD3 UR22, UR18, 0x40, URZ ;  /* 0x0000004012167890 */ /* 0x000fe4000fffe03f */
[----:B------:R-:W-:Y:S01]  /*fab0*/  UIADD3 UR20, UR6, 0x31000, URZ ;  /* 0x0003100006147890 */ /* 0x000fe2000fffe03f */
[----:B------:R-:W-:Y:S01]  /*fac0*/  UMOV UR16, 0x0 ;  /* 0x0000000000107882 */ /* 0x000fe20000000000 */
[----:B------:R-:W-:Y:S01]  /*fad0*/  UMOV UR17, 0x10000000 ;  /* 0x1000000000117882 */ /* 0x000fe20000000000 */
[----:B------:R-:W-:Y:S01]  /*fae0*/  UMOV UR21, UR25 ;  /* 0x0000001900157c82 */ /* 0x000fe20008000000 */
[----:B------:R-:W-:-:S05]  /*faf0*/  UMOV UR23, UR19 ;  /* 0x0000001300177c82 */ /* 0x000fca0008000000 */
[----:B------:R1:W-:Y:S02]  /*fb00*/  UTMALDG.2D [UR20], [UR12], desc[UR16] ;  /* 0x000010140c0075b4 */ /* 0x0003e40008009000 */
[----:B-1----:R-:W-:Y:S05]  /*fb10*/  @!P2 BRA `(.L_x_256) ;  /* 0x000000000004a947 */ /* 0x002fea0003800000 */
[----:B------:R-:W-:Y:S01]  /*fb20*/  BPT.TRAP 0x1 ;  /* 0x000000040000795c */ /* 0x000fe20000300000 */
.L_x_256:
[----:B--234-:R-:W1:Y:S02]  /*fb30*/  LDC R3, c[0x0][0x828] ;  /* 0x00020a00ff037b82 */ /* 0x01ce640000000800 */
[----:B-1----:R1:W-:Y:S02]  /*fb40*/  SYNCS.ARRIVE.TRANS64.RED.A0TR RZ, [UR6+0x34508], R3 ;  /* 0x03450803ffff79a7 */ /* 0x0023e40008300406 */
.L_x_255:
[----:B------:R-:W-:Y:S05]  /*fb50*/  BSYNC B0 ;  /* 0x0000000000007941 */ /* 0x000fea0003800000 */
.L_x_254:
[----:B------:R-:W-:Y:S05]  /*fb60*/  @!P2 BRA `(.L_x_257) ;  /* 0x000000000004a947 */ /* 0x000fea0003800000 */
[----:B------:R-:W-:Y:S01]  /*fb70*/  BPT.TRAP 0x1 ;  /* 0x000000040000795c */ /* 0x000fe20000300000 */
.L_x_257:
[----:B------:R-:W-:Y:S01]  /*fb80*/  SYNCS.ARRIVE.TRANS64.RED.A1T0 RZ, [UR7], RZ ;  /* 0x000000ffffff79a7 */ /* 0x000fe20008100407 */
[----:B------:R-:W-:Y:S05]  /*fb90*/  @!P2 BRA `(.L_x_258) ;  /* 0x000000000004a947 */ /* 0x000fea0003800000 */
[----:B------:R-:W-:Y:S01]  /*fba0*/  BPT.TRAP 0x1 ;  /* 0x000000040000795c */ /* 0x000fe20000300000 */
.L_x_258:
[----:B------:R-:W5:Y:S02]  /*fbb0*/  SYNCS.PHASECHK.TRANS64.TRYWAIT P1, [UR6+0x34530], R2 ;  /* 0x03453002ff0075a7 */ /* 0x000f640008020146 */
[----:B-----5:R-:W-:Y:S05]  /*fbc0*/  @!P1 BRA `(.L_x_259) ;  /* 0x0000005800249947 */ /* 0x020fea0003800000 */
.L_x_402:
        /* <DEDUP_REMOVED lines=11> */
.L_x_262:
[----:B--234-:R-:W1:Y:S02]  /*fc80*/  LDC R3, c[0x0][0x828] ;  /* 0x00020a00ff037b82 */ /* 0x01ce640000000800 */
[----:B-1----:R1:W-:Y:S02]  /*fc90*/  SYNCS.ARRIVE.TRANS64.RED.A0TR RZ, [UR6+0x34510], R3 ;  /* 0x03451003ffff79a7 */ /* 0x0023e40008300406 */
.L_x_261:
[----:B------:R-:W-:Y:S05]  /*fca0*/  BSYNC B0 ;  /* 0x0000000000007941 */ /* 0x000fea0003800000 */
.L_x_260:
[----:B------:R-:W-:Y:S05]  /*fcb0*/  @!P2 BRA `(.L_x_263) ;  /* 0x000000000004a947 */ /* 0x000fea0003800000 */
[----:B------:R-:W-:Y:S01]  /*fcc0*/  BPT.TRAP 0x1 ;  /* 0x000000040000795c */ /* 0x000fe20000300000 */
.L_x_263:
[----:B------:R-:W-:Y:S01]  /*fcd0*/  SYNCS.ARRIVE.TRANS64.RED.A1T0 RZ, [UR14], RZ ;  /* 0x000000ffffff79a7 */ /* 0x000fe2000810040e */
[----:B------:R-:W-:Y:S05]  /*fce0*/  @!P2 BRA `(.L_x_264) ;  /* 0x000000000004a947 */ /* 0x000fea0003800000 */
[----:B------:R-:W-:Y:S01]  /*fcf0*/  BPT.TRAP 0x1 ;  /* 0x000000040000795c */ /* 0x000fe20000300000 */
.L_x_264:
[----:B------:R-:W5:Y:S02]  /*fd00*/  SYNCS.PHASECHK.TRANS64.TRYWAIT P1, [UR6+0x34538], R2 ;  /* 0x03453802ff0075a7 */ /* 0x000f640008020146 */
[----:B-----5:R-:W-:Y:S05]  /*fd10*/  @!P1 BRA `(.L_x_265) ;  /* 0x0000005400e89947 */ /* 0x020fea0003800000 */
.L_x_403:
        /* <DEDUP_REMOVED lines=11> */
.L_x_268:
[----:B------:R-:W1:Y:S02]  /*fdd0*/  LDC R2, c[0x0][0x828] ;  /* 0x00020a00ff027b82 */ /* 0x000e640000000800 */
[----:B-1----:R1:W-:Y:S02]  /*fde0*/  SYNCS.ARRIVE.TRANS64.RED.A0TR RZ, [UR6+0x34518], R2 ;  /* 0x03451802ffff79a7 */ /* 0x0023e40008300406 */
.L_x_267:
[----:B------:R-:W-:Y:S05]  /*fdf0*/  BSYNC B0 ;  /* 0x0000000000007941 */ /* 0x000fea0003800000 */
.L_x_266:
[----:B------:R-:W-:Y:S05]  /*fe00*/  @!P2 BRA `(.L_x_269) ;  /* 0x000000000004a947 */ /* 0x000fea0003800000 */
[----:B------:R-:W-:Y:S01]  /*fe10*/  BPT.TRAP 0x1 ;  /* 0x000000040000795c */ /* 0x000fe20000300000 */
.L_x_269:
[----:B------:R-:W-:Y:S01]  /*fe20*/  ISETP.NE.AND P0, PT, R7, RZ, PT ;  /* 0x000000ff0700720c */ /* 0x000fe20003f05270 */
[----:B------:R-:W-:Y:S01]  /*fe30*/  SYNCS.ARRIVE.TRANS64.RED.A1T0 RZ, [UR36], RZ ;  /* 0x000000ffffff79a7 */ /* 0x000fe20008100424 */
[CC--:B------:R-:W-:Y:S02]  /*fe40*/  ISETP.NE.AND P3, PT, R18.reuse, R6.reuse, PT ;  /* 0x000000061200720c */ /* 0x0c0fe40003f65270 */
[----:B------:R-:W-:-:S13]  /*fe50*/  ISETP.EQ.OR P0, PT, R18, R6, !P0 ;  /* 0x000000061200720c */ /* 0x000fda0004702670 */
[----:B------:R-:W-:Y:S05]  /*fe60*/  @P0 BRA `(.L_x_270) ;  /* 0x0000000400040947 */ /* 0x000fea0003800000 */
[----:B------:R-:W-:Y:S01]  /*fe70*/  ELECT P0, URZ, PT ;  /* 0x00000000003f782f */ /* 0x000fe20003800000 */
[----:B------:R-:W-:-:S12]  /*fe80*/  BSSY B0, `(.L_x_271) ;  /* 0x0000032000007945 */ /* 0x000fd80003800000 */
[----:B------:R-:W-:Y:S05]  /*fe90*/  @!P0 BRA `(.L_x_272) ;  /* 0x0000000000c08947 */ /* 0x000fea0003800000 */
[----:B-1234-:R-:W1:Y:S08]  /*fea0*/  LDC.64 R2, c[0x0][0x290] ;  /* 0x0000a400ff027b82 */ /* 0x01ee700000000a00 */
[----:B------:R-:W2:Y:S08]  /*feb0*/  LDC.64 R10, c[0x0][0x808] ;  /* 0x00020200ff0a7b82 */ /* 0x000eb00000000a00 */
[----:B------:R-:W3:Y:S01]  /*fec0*/  LDC.64 R14, c[0x0][0x810] ;  /* 0x00020400ff0e7b82 */ /* 0x000ee20000000a00 */
[----:B-1----:R-:W-:-:S05]  /*fed0*/  IMAD.WIDE R2, R6, 0xc, R2 ;  /* 0x0000000c06027825 */ /* 0x002fca00078e0202 */
[----:B------:R1:W5:Y:S04]  /*fee0*/  LDG.E R12, desc[UR38][R2.64] ;  /* 0x00000026020c7981 */ /* 0x000368000c1e1900 */
[----:B------:R1:W5:Y:S01]  /*fef0*/  LDG.E R13, desc[UR38][R2.64+0x4] ;  /* 0x00000426020d7981 */ /* 0x000362000c1e1900 */
[----:B--2---:R-:W-:Y:S02]  /*ff00*/  ISETP.NE.U32.AND P0, PT, R10, RZ, PT ;  /* 0x000000ff0a00720c */ /* 0x004fe40003f05070 */
[----:B------:R-:W-:Y:S02]  /*ff10*/  SHF.R.S32.HI R9, RZ, 0x1f, R6 ;  /* 0x0000001fff097819 */ /* 0x000fe40000011406 */
[----:B------:R-:W-:Y:S02]  /*ff20*/  ISETP.NE.AND.EX P0, PT, R11, RZ, PT, P0 ;  /* 0x000000ff0b00720c */ /* 0x000fe40003f05300 */
[----:B---3--:R-:W-:-:S04]  /*ff30*/  ISETP.NE.U32.AND P1, PT, R14, RZ, PT ;  /* 0x000000ff0e00720c */ /* 0x008fc80003f25070 */
[----:B------:R-:W-:-:S07]  /*ff40*/  ISETP.NE.AND.EX P1, PT, R15, RZ, PT, P1 ;  /* 0x000000ff0f00720c */ /* 0x000fce0003f25310 */
[----:B-1----:R-:W-:Y:S06]  /*ff50*/  @!P0 BRA `(.L_x_273) ;  /* 0x0000000000108947 */ /* 0x002fec0003800000 */
[----:B------:R-:W-:-:S04]  /*ff60*/  LEA R2, P0, R6, R10, 0x3 ;  /* 0x0000000a06027211 */ /* 0x000fc800078018ff */
[----:B------:R-:W-:-:S06]  /*ff70*/  LEA.HI.X R3, R6, R11, R9, 0x3, P0 ;  /* 0x0000000b06037211 */ /* 0x000fcc00000f1c09 */
[----:B------:R-:W2:Y:S04]  /*ff80*/  LDG.E.64 R2, desc[UR38][R2.64] ;  /* 0x0000002602027981 */ /* 0x000ea8000c1e1b00 */
[----:B--2---:R1:W-:Y:S02]  /*ff90*/  STS.64 [UR5], R2 ;  /* 0x00000002ff007988 */ /* 0x0043e40008000a05 */
.L_x_273:
[----:B------:R-:W-:Y:S05]  /*ffa0*/  @!P1 BRA `(.L_x_272) ;  /* 0x00000000007c9947 */ /* 0x000fea0003800000 */
[----:B-1----:R-:W-:-:S04]  /*ffb0*/  LEA R2, P0, R6, R14, 0x3 ;  /* 0x0000000e06027211 */ /* 0x002fc800078018ff */
[----:B------:R-:W-:Y:S02]  /*ffc0*/  LEA.HI.X R3, R6, R15, R9, 0x3, P0 ;  /* 0x0000000f06037211 */ /* 0x000fe400000f1c09 */
[----:B------:R-:W1:Y:S04]  /*ffd0*/  LDS R9, [UR5+0x1c] ;  /* 0x00001c05ff097984 */ /* 0x000e680008000800 */
[----:B------:R-:W2:Y:S01]  /*ffe0*/  LDG.E.64 R2, desc[UR38][R2.64] ;  /* 0x0000002602027981 */ /* 0x000ea2000c1e1b00 */
[----:B------:R-:W-:Y:S01]  /*fff0*/  MOV R18, UR5 ;  /* 0x0000000500127c02 */ /* 0x000fe20008000f00 */
[----:B-----5:R-:W-:Y:S01]  /*10000*/  VIADD R13, R13, 0xffffffff ;  /* 0xffffffff0d0d7836 */ /* 0x020fe20000000000 */
[----:B------:R-:W-:Y:S02]  /*10010*/  IADD3 R12, R12, -0x1, RZ ;  /* 0xffffffff0c0c7810 */ /* 0x000fe40007ffe0ff */
[----:B------:R-:W-:-:S02]  /*10020*/  CS2R R14, SRZ ;  /* 0x00000000000e7805 */ /* 0x000fc4000001ff00 */
[----:B------:R-:W-:Y:S01]  /*10030*/  SHF.R.U64 R18, R18, 0x4, RZ ;  /* 0x0000000412127819 */ /* 0x000fe200000012ff */
[----:B------:R-:W-:Y:S04]  /*10040*/  STS [UR5+0x30], RZ ;  /* 0x000030ffff007988 */ /* 0x000fe80008000805 */
[----:B------:R-:W-:Y:S04]  /*10050*/  STS.128 [UR5+0x20], R12 ;  /* 0x0000200cff007988 */ /* 0x000fe80008000c05 */
        /* <DEDUP_REMOVED lines=10> */
[----:B------:R-:W-:Y:S04]  /*10100*/  STS [UR5+0x1c], R9 ;  /* 0x00001c09ff007988 */ /* 0x000fe80008000805 */
[----:B------:R-:W1:Y:S02]  /*10110*/  LDS R10, [UR5+0x1c] ;  /* 0x00001c05ff0a7984 */ /* 0x000e640008000800 */
[----:B-1----:R-:W-:-:S05]  /*10120*/  LOP3.LUT R10, R10, 0xf0, RZ, 0xb8, !PT ;  /* 0x000000f00a0a7812 */ /* 0x002fca00078eb8ff */
[----:B------:R-:W-:Y:S04]  /*10130*/  STS [UR5+0x1c], R10 ;  /* 0x00001c0aff007988 */ /* 0x000fe80008000805 */
[----:B------:R-:W1:Y:S02]  /*10140*/  LDS R11, [UR5+0x1c] ;  /* 0x00001c05ff0b7984 */ /* 0x000e640008000800 */
[----:B-1----:R-:W-:-:S05]  /*10150*/  LOP3.LUT R19, R11, 0xf00, RZ, 0xb8, !PT ;  /* 0x00000f000b137812 */ /* 0x002fca00078eb8ff */
[----:B------:R-:W-:Y:S04]  /*10160*/  STS.64 [UR5+0x18], R18 ;  /* 0x00001812ff007988 */ /* 0x000fe80008000a05 */
[----:B------:R-:W1:Y:S02]  /*10170*/  LDS R11, [UR5+0x1c] ;  /* 0x00001c05ff0b7984 */ /* 0x000e640008000800 */
[----:B-1----:R-:W-:-:S05]  /*10180*/  LOP3.LUT R2, R11, 0xf000, RZ, 0xb8, !PT ;  /* 0x0000f0000b027812 */ /* 0x002fca00078eb8ff */
[----:B------:R1:W-:Y:S02]  /*10190*/  STS [UR5+0x1c], R2 ;  /* 0x00001c02ff007988 */ /* 0x0003e40008000805 */
.L_x_272:
[----:B------:R-:W-:Y:S05]  /*101a0*/  BSYNC B0 ;  /* 0x0000000000007941 */ /* 0x000fea0003800000 */
.L_x_271:
[----:B-1----:R-:W1:Y:S01]  /*101b0*/  S2R R2, SR_LANEID ;  /* 0x0000000000027919 */ /* 0x002e620000000000 */
[----:B------:R-:W-:Y:S01]  /*101c0*/  NOP ;  /* 0x0000000000007918 */ /* 0x000fe20000000000 */
[----:B------:R-:W-:Y:S01]  /*101d0*/  ELECT P0, URZ, PT ;  /* 0x00000000003f782f */ /* 0x000fe20003800000 */
[----:B------:R-:W-:Y:S01]  /*101e0*/  BSSY B0, `(.L_x_274) ;  /* 0x0000008000007945 */ /* 0x000fe20003800000 */
[----:B-1----:R-:W-:-:S04]  /*101f0*/  SHF.L.U32 R10, R2, 0x2, RZ ;  /* 0x00000002020a7819 */ /* 0x002fc800000006ff */
[----:B------:R-:W-:Y:S01]  /*10200*/  IADD3 R2, P1, R10, UR12, RZ ;  /* 0x0000000c0a027c10 */ /* 0x000fe2000ff3e0ff */
[----:B------:R1:W1:Y:S04]  /*10210*/  LDS R9, [R10+UR5] ;  /* 0x000000050a097984 */ /* 0x0002680008000800 */
[----:B--234-:R-:W-:Y:S02]  /*10220*/  IMAD.X R3, RZ, RZ, UR13, P1 ;  /* 0x0000000dff037e24 */ /* 0x01cfe400088e06ff */
[----:B------:R-:W-:Y:S06]  /*10230*/  @!P0 BRA `(.L_x_275) ;  /* 0x0000000000088947 */ /* 0x000fec0003800000 */
[----:B------:R0:W-:Y:S01]  /*10240*/  UTMACMDFLUSH ;  /* 0x00000000000079b7 */ /* 0x0001e20000000000 */
[----:B------:R-:W-:-:S04]  /*10250*/  DEPBAR.LE SB0, 0x0 ;  /* 0x000080000000791a */ /* 0x000fc80000000000 */
.L_x_275:
[----:B------:R-:W-:Y:S05]  /*10260*/  BSYNC B0 ;  /* 0x0000000000007941 */ /* 0x000fea0003800000 */
.L_x_274:
[----:B-1----:R1:W5:Y:S02]  /*10270*/  ATOMG.E.EXCH.STRONG.GPU PT, RZ, [R2], R9 ;  /* 0x0000000902ff73a8 */ /* 0x00236400041ee100 */
.L_x_270:
[----:B------:R-:W-:Y:S01]  /*10280*/  ISETP.NE.AND P1, PT, R7, RZ, PT ;  /* 0x000000ff0700720c */ /* 0x000fe20003f25270 */
[----:B------:R-:W-:Y:S01]  /*10290*/  IMAD.MOV.U32 R16, RZ, RZ, R4 ;  /* 0x000000ffff107224 */ /* 0x000fe200078e0004 */
[----:B------:R-:W-:Y:S01]  /*102a0*/  IADD3 R22, R22, 0x1, RZ ;  /* 0x0000000116167810 */ /* 0x000fe20007ffe0ff */
[----:B------:R-:W-:Y:S01]  /*102b0*/  IMAD.MOV.U32 R18, RZ, RZ, R6 ;  /* 0x000000ffff127224 */ /* 0x000fe200078e0006 */
[----:B-1----:R-:W-:Y:S02]  /*102c0*/  SEL R2, RZ, 0x1, !P3 ;  /* 0x00000001ff027807 */ /* 0x002fe40005800000 */
[----:B------:R-:W-:Y:S02]  /*102d0*/  ISETP.NE.AND P0, PT, R22, 0x8, PT ;  /* 0x000000081600780c */ /* 0x000fe40003f05270 */
[----:B------:R-:W-:Y:S02]  /*102e0*/  MOV R17, R5 ;  /* 0x0000000500117202 */ /* 0x000fe40000000f00 */
[----:B--234-:R-:W-:-:S02]  /*102f0*/  SEL R3, RZ, 0x1, P0 ;  /* 0x00000001ff037807 */ /* 0x01cfc40000000000 */
[----:B------:R-:W-:Y:S02]  /*10300*/  SEL R22, R22, RZ, P0 ;  /* 0x000000ff16167207 */ /* 0x000fe40000000000 */
[----:B------:R-:W-:Y:S01]  /*10310*/  LOP3.LUT R0, R0, R3, RZ, 0x3c, !PT ;  /* 0x0000000300007212 */ /* 0x000fe200078e3cff */
[----:B------:R-:W-:Y:S06]  /*10320*/  @P1 BRA `(.L_x_276) ;  /* 0xffffffe000ac1947 */ /* 0x000fec000383ffff */
[----:B-----5:R-:W-:Y:S01]  /*10330*/  ELECT P0, URZ, PT ;  /* 0x00000000003f782f */ /* 0x020fe20003800000 */
[----:B------:R-:W-:-:S12]  /*10340*/  BSSY B0, `(.L_x_277) ;  /* 0x0000017000007945 */ /* 0x000fd80003800000 */
[----:B------:R-:W-:Y:S05]  /*10350*/  @!P0 BRA `(.L_x_278) ;  /* 0x0000000000548947 */ /* 0x000fea0003800000 */
[----:B------:R-:W-:Y:S05]  /*10360*/  @!P2 BRA `(.L_x_279) ;  /* 0x000000000004a947 */ /* 0x000fea0003800000 */
[----:B------:R-:W-:Y:S01]  /*10370*/  BPT.TRAP 0x1 ;  /* 0x000000040000795c */ /* 0x000fe20000300000 */
.L_x_279:
[----:B------:R-:W1:Y:S02]  /*10380*/  SYNCS.PHASECHK.TRANS64.TRYWAIT P0, [UR6+0x34520], R8 ;  /* 0x03452008ff0075a7 */ /* 0x000e640008000146 */
[----:B-1----:R-:W-:Y:S05]  /*10390*/  @!P0 BRA `(.L_x_280) ;  /* 0x0000005000608947 */ /* 0x002fea0003800000 */
.L_x_404:
[----:B------:R-:W-:Y:S05]  /*103a0*/  @!P2 BRA `(.L_x_281) ;  /* 0x000000000004a947 */ /* 0x000fea0003800000 */
[----:B------:R-:W-:Y:S01]  /*103b0*/  BPT.TRAP 0x1 ;  /* 0x000000040000795c */ /* 0x000fe20000300000 */
.L_x_281:
[----:B------:R-:W2:Y:S02]  /*103c0*/  SYNCS.PHASECHK.TRANS64.TRYWAIT P0, [UR6+0x34528], R8 ;  /* 0x03452808ff0075a7 */ /* 0x000ea40008000146 */
[----:B--2---:R-:W-:Y:S05]  /*103d0*/  @!P0 BRA `(.L_x_282) ;  /* 0x0000005000688947 */ /* 0x004fea0003800000 */
.L_x_405:
[----:B------:R-:W-:Y:S05]  /*103e0*/  @!P2 BRA `(.L_x_283) ;  /* 0x000000000004a947 */ /* 0x000fea0003800000 */
[----:B------:R-:W-:Y:S01]  /*103f0*/  BPT.TRAP 0x1 ;  /* 0x000000040000795c */ /* 0x000fe20000300000 */
.L_x_283:
[----:B------:R-:W2:Y:S02]  /*10400*/  SYNCS.PHASECHK.TRANS64.TRYWAIT P0, [UR6+0x34530], R8 ;  /* 0x03453008ff0075a7 */ /* 0x000ea40008000146 */
[----:B--2---:R-:W-:Y:S05]  /*10410*/  @!P0 BRA `(.L_x_284) ;  /* 0x0000005000708947 */ /* 0x004fea0003800000 */
.L_x_406:
[----:B------:R-:W-:Y:S05]  /*10420*/  @!P2 BRA `(.L_x_285) ;  /* 0x000000000004a947 */ /* 0x000fea0003800000 */
[----:B------:R-:W-:Y:S01]  /*10430*/  BPT.TRAP 0x1 ;  /* 0x000000040000795c */ /* 0x000fe20000300000 */
.L_x_285:
[----:B------:R-:W-:-:S04]  /*10440*/  MOV R0, 0x1 ;  /* 0x0000000100007802 */ /* 0x000fc80000000f00 */
[----:B------:R-:W-:-:S07]  /*10450*/  SHF.L.U32 R0, R0, 0x1f, RZ ;  /* 0x0000001f00007819 */ /* 0x000fce00000006ff */
.L_x_286:
[----:B-1----:R-:W-:-:S04]  /*10460*/  IMAD.U32 R3, RZ, RZ, UR6 ;  /* 0x00000006ff037e24 */ /* 0x002fc8000f8e00ff */
[----:B------:R1:W2:Y:S03]  /*10470*/  SYNCS.PHASECHK.TRANS64.TRYWAIT P0, [R3+URZ+0x34538], R0 ;  /* 0x03453800030075a7 */ /* 0x0002a6000800017f */
[----:B--2---:R-:W-:Y:S05]  /*10480*/  @!P0 NANOSLEEP.SYNCS 0x989680 ;  /* 0x009896800000895d */ /* 0x004fea0003900000 */
[----:B------:R-:W2:Y:S02]  /*10490*/  @!P0 SYNCS.PHASECHK.TRANS64 P0, [R3+URZ+0x34538], R0 ;  /* 0x03453800030085a7 */ /* 0x000ea4000800007f */
[----:B--2---:R-:W-:Y:S05]  /*104a0*/  @!P0 BRA `(.L_x_286) ;  /* 0xfffffffc00ec8947 */ /* 0x004fea000383ffff */
.L_x_278:
[----:B------:R-:W-:Y:S05]  /*104b0*/  BSYNC B0 ;  /* 0x0000000000007941 */ /* 0x000fea0003800000 */
.L_x_277:
[----:B------:R-:W-:Y:S05]  /*104c0*/  EXIT ;  /* 0x000000000000794d */ /* 0x000fea0003800000 */
.L_x_159:
[----:B------:R-:W1:Y:S01]  /*104d0*/  S2UR UR4, SR_CTAID.Y ;  /* 0x00000000000479c3 */ /* 0x000e620000002600 */
[----:B------:R-:W3:Y:S01]  /*104e0*/  S2R R0, SR_LANEID ;  /* 0x0000000000007919 */ /* 0x000ee20000000000 */
[----:B------:R-:W-:Y:S01]  /*104f0*/  ELECT P0, URZ, PT ;  /* 0x00000000003f782f */ /* 0x000fe20003800000 */
[----:B------:R-:W-:Y:S01]  /*10500*/  BSSY B0, `(.L_x_287) ;  /* 0x000003b000007945 */ /* 0x000fe20003800000 */
[----:B------:R-:W-:Y:S01]  /*10510*/  ULDC.64 UR12, c[0x0][0x508] ;  /* 0x00014200000c7ab9 */ /* 0x000fe20000000a00 */
[----:B-1----:R-:W-:-:S04]  /*10520*/  UIMAD UR4, UR4, UR60, UR57 ;  /* 0x0000003c040472a4 */ /* 0x002fc8000f8e0239 */
[----:B------:R-:W-:-:S06]  /*10530*/  UIMAD.WIDE UR12, UR4, 0x80, UR12 ;  /* 0x00000080040c78a5 */ /* 0x000fcc000f8e020c */
[----:B------:R-:W-:Y:S06]  /*10540*/  @!P0 BRA `(.L_x_288) ;  /* 0x0000000000d88947 */ /* 0x000fec0003800000 */
[----:B------:R1:W-:Y:S01]  /*10550*/  STL [R1+0x104], R13 ;  /* 0x0001040d01007387 */ /* 0x0003e20000100800 */
[----:B------:R-:W4:Y:S01]  /*10560*/  LDC.64 R14, c[0x0][0x358] ;  /* 0x0000d600ff0e7b82 */ /* 0x000f220000000a00 */
[----:B------:R-:W-:Y:S02]  /*10570*/  UMOV UR4, 0x400 ;  /* 0x0000040000047882 */ /* 0x000fe40000000000 */
[----:B------:R3:W-:Y:S01]  /*10580*/  STL [R1+0x100], R11 ;  /* 0x0001000b01007387 */ /* 0x0007e20000100800 */
[----:B--2---:R-:W-:-:S04]  /*10590*/  ULEA UR4, UR58, UR4, 0x18 ;  /* 0x000000043a047291 */ /* 0x004fc8000f8ec03f */
[----:B------:R-:W2:Y:S08]  /*105a0*/  LDC.64 R8, c[0x0][0x340] ;  /* 0x0000d000ff087b82 */ /* 0x000eb00000000a00 */
[----:B-1----:R-:W4:Y:S08]  /*105b0*/  LDC.64 R12, c[0x0][0x350] ;  /* 0x0000d400ff0c7b82 */ /* 0x002f300000000a00 */
[----:B---3--:R-:W2:Y:S08]  /*105c0*/  LDC.64 R10, c[0x0][0x348] ;  /* 0x0000d200ff0a7b82 */ /* 0x008eb00000000a00 */
[----:B------:R-:W1:Y:S01]  /*105d0*/  LDC.64 R32, c[0x0][0x300] ;  /* 0x0000c000ff207b82 */ /* 0x000e620000000a00 */
[----:B----4-:R3:W-:Y:S07]  /*105e0*/  STS.128 [UR4+0x34650], R12 ;  /* 0x0346500cff007988 */ /* 0x0107ee0008000c04 */
[----:B------:R-:W1:Y:S01]  /*105f0*/  LDC.64 R34, c[0x0][0x308] ;  /* 0x0000c200ff227b82 */ /* 0x000e620000000a00 */
[----:B--2---:R2:W-:Y:S07]  /*10600*/  STS.128 [UR4+0x34640], R8 ;  /* 0x03464008ff007988 */ /* 0x0045ee0008000c04 */
[----:B------:R-:W4:Y:S08]  /*10610*/  LDC.64 R28, c[0x0][0x310] ;  /* 0x0000c400ff1c7b82 */ /* 0x000f300000000a00 */
[----:B---3--:R-:W3:Y:S08]  /*10620*/  LDC.64 R12, c[0x0][0x420] ;  /* 0x00010800ff0c7b82 */ /* 0x008ef00000000a00 */
[----:B------:R-:W3:Y:S01]  /*10630*/  LDC.64 R14, c[0x0][0x428] ;  /* 0x00010a00ff0e7b82 */ /* 0x000ee20000000a00 */
[----:B-1----:R-:W-:Y:S07]  /*10640*/  STS.128 [UR4+0x34600], R32 ;  /* 0x03460020ff007988 */ /* 0x002fee0008000c04 */
[----:B--2---:R-:W1:Y:S08]  /*10650*/  LDC.64 R8, c[0x0][0x430] ;  /* 0x00010c00ff087b82 */ /* 0x004e700000000a00 */
[----:B------:R-:W1:Y:S01]  /*10660*/  LDC.64 R10, c[0x0][0x438] ;  /* 0x00010e00ff0a7b82 */ /* 0x000e620000000a00 */
[----:B---3--:R2:W-:Y:S07]  /*10670*/  STS.128 [UR4+0x346a0], R12 ;  /* 0x0346a00cff007988 */ /* 0x0085ee0008000c04 */
[----:B------:R-:W4:Y:S08]  /*10680*/  LDC.64 R30, c[0x0][0x318] ;  /* 0x0000c600ff1e7b82 */ /* 0x000f300000000a00 */
[----:B------:R-:W3:Y:S01]  /*10690*/  LDC.64 R24, c[0x0][0x320] ;  /* 0x0000c800ff187b82 */ /* 0x000ee20000000a00 */
[----:B--2---:R2:W5:Y:S07]  /*106a0*/  LDL.LU R13, [R1+0x104] ;  /* 0x00010400010d7983 */ /* 0x00456e0000300800 */
[----:B------:R-:W3:Y:S01]  /*106b0*/  LDC.64 R26, c[0x0][0x328] ;  /* 0x0000ca00ff1a7b82 */ /* 0x000ee20000000a00 */
[----:B-1----:R1:W-:Y:S07]  /*106c0*/  STS.128 [UR4+0x346b0], R8 ;  /* 0x0346b008ff007988 */ /* 0x0023ee0008000c04 */
[----:B------:R-:W2:Y:S01]  /*106d0*/  LDC.64 R4, c[0x0][0x330] ;  /* 0x0000cc00ff047b82 */ /* 0x000ea20000000a00 */
[----:B----4-:R4:W-:Y:S04]  /*106e0*/  STS.128 [UR4+0x34610], R28 ;  /* 0x0346101cff007988 */ /* 0x0109e80008000c04 */
[----:B-1----:R1:W5:Y:S03]  /*106f0*/  LDL.LU R11, [R1+0x100] ;  /* 0x00010000010b7983 */ /* 0x0023660000300800 */
[----:B------:R-:W2:Y:S01]  /*10700*/  LDC.64 R6, c[0x0][0x338] ;  /* 0x0000ce00ff067b82 */ /* 0x000ea20000000a00 */
[----:B---3--:R3:W-:Y:S07]  /*10710*/  STS.128 [UR4+0x34620], R24 ;  /* 0x03462018ff007988 */ /* 0x0087ee0008000c04 */
[----:B------:R-:W1:Y:S08]  /*10720*/  LDC.64 R32, c[0x0][0x360] ;  /* 0x0000d800ff207b82 */ /* 0x000e700000000a00 */
[----:B------:R-:W1:Y:S01]  /*10730*/  LDC.64 R34, c[0x0][0x368] ;  /* 0x0000da00ff227b82 */ /* 0x000e620000000a00 */
[----:B--2---:R2:W-:Y:S07]  /*10740*/  STS.128 [UR4+0x34630], R4 ;  /* 0x03463004ff007988 */ /* 0x0045ee0008000c04 */
[----:B----4-:R-:W4:Y:S08]  /*10750*/  LDC.64 R28, c[0x0][0x370] ;  /* 0x0000dc00ff1c7b82 */ /* 0x010f300000000a00 */
[----:B------:R-:W4:Y:S08]  /*10760*/  LDC.64 R30, c[0x0][0x378] ;  /* 0x0000de00ff1e7b82 */ /* 0x000f300000000a00 */
[----:B---3--:R-:W3:Y:S01]  /*10770*/  LDC.64 R24, c[0x0][0x400] ;  /* 0x00010000ff187b82 */ /* 0x008ee20000000a00 */
[----:B-1----:R1:W-:Y:S07]  /*10780*/  STS.128 [UR4+0x34660], R32 ;  /* 0x03466020ff007988 */ /* 0x0023ee0008000c04 */
[----:B------:R-:W3:Y:S08]  /*10790*/  LDC.64 R26, c[0x0][0x408] ;  /* 0x00010200ff1a7b82 */ /* 0x000ef00000000a00 */
[----:B--2---:R-:W2:Y:S01]  /*107a0*/  LDC.64 R4, c[0x0][0x410] ;  /* 0x00010400ff047b82 */ /* 0x004ea20000000a00 */
[----:B----4-:R4:W-:Y:S07]  /*107b0*/  STS.128 [UR4+0x34670], R28 ;  /* 0x0346701cff007988 */ /* 0x0109ee0008000c04 */
[----:B------:R-:W2:Y:S01]  /*107c0*/  LDC.64 R6, c[0x0][0x418] ;  /* 0x00010600ff067b82 */ /* 0x000ea20000000a00 */
[----:B---3--:R3:W-:Y:S07]  /*107d0*/  STS.128 [UR4+0x34680], R24 ;  /* 0x03468018ff007988 */ /* 0x0087ee0008000c04 */
[----:B-1----:R-:W1:Y:S08]  /*107e0*/  LDC.64 R32, c[0x0][0x440] ;  /* 0x00011000ff207b82 */ /* 0x002e700000000a00 */
[----:B------:R-:W1:Y:S01]  /*107f0*/  LDC.64 R34, c[0x0][0x448] ;  /* 0x00011200ff227b82 */ /* 0x000e620000000a00 */
[----:B--2---:R2:W-:Y:S07]  /*10800*/  STS.128 [UR4+0x34690], R4 ;  /* 0x03469004ff007988 */ /* 0x0045ee0008000c04 */
[----:B----4-:R-:W4:Y:S08]  /*10810*/  LDC.64 R28, c[0x0][0x450] ;  /* 0x00011400ff1c7b82 */ /* 0x010f300000000a00 */
[----:B------:R-:W4:Y:S08]  /*10820*/  LDC.64 R30, c[0x0][0x458] ;  /* 0x00011600ff1e7b82 */ /* 0x000f300000000a00 */
[----:B---3--:R-:W3:Y:S08]  /*10830*/  LDC.64 R24, c[0x0][0x460] ;  /* 0x00011800ff187b82 */ /* 0x008ef00000000a00 */
[----:B------:R-:W3:Y:S08]  /*10840*/  LDC.64 R26, c[0x0][0x468] ;  /* 0x00011a00ff1a7b82 */ /* 0x000ef00000000a00 */
[----:B--2---:R-:W2:Y:S08]  /*10850*/  LDC.64 R4, c[0x0][0x470] ;  /* 0x00011c00ff047b82 */ /* 0x004eb00000000a00 */
[----:B------:R-:W2:Y:S01]  /*10860*/  LDC.64 R6, c[0x0][0x478] ;  /* 0x00011e00ff067b82 */ /* 0x000ea20000000a00 */
[----:B-1----:R1:W-:Y:S04]  /*10870*/  STS.128 [UR4+0x346c0], R32 ;  /* 0x0346c020ff007988 */ /* 0x0023e80008000c04 */
[----:B----4-:R1:W-:Y:S04]  /*10880*/  STS.128 [UR4+0x346d0], R28 ;  /* 0x0346d01cff007988 */ /* 0x0103e80008000c04 */
[----:B---3--:R1:W-:Y:S04]  /*10890*/  STS.128 [UR4+0x346e0], R24 ;  /* 0x0346e018ff007988 */ /* 0x0083e80008000c04 */
[----:B--2---:R1:W-:Y:S02]  /*108a0*/  STS.128 [UR4+0x346f0], R4 ;  /* 0x0346f004ff007988 */ /* 0x0043e40008000c04 */
.L_x_288:
[----:B--2---:R-:W-:Y:S05]  /*108b0*/  BSYNC B0 ;  /* 0x0000000000007941 */ /* 0x004fea0003800000 */
.L_x_287:
[----:B------:R-:W-:Y:S01]  /*108c0*/  ELECT P0, URZ, PT ;  /* 0x00000000003f782f */ /* 0x000fe20003800000 */
[----:B------:R-:W-:Y:S01]  /*108d0*/  NOP ;  /* 0x0000000000007918 */ /* 0x000fe20000000000 */
[----:B------:R-:W-:Y:S11]  /*108e0*/  BSSY B0, `(.L_x_289) ;  /* 0x0000044000007945 */ /* 0x000ff60003800000 */
[----:B------:R-:W-:Y:S05]  /*108f0*/  @!P0 BRA `(.L_x_290) ;  /* 0x0000000400088947 */ /* 0x000fea0003800000 */
[----:B-1----:R-:W1:Y:S08]  /*10900*/  LDC.64 R4, c[0x0][0x518] ;  /* 0x00014600ff047b82 */ /* 0x002e700000000a00 */
[----:B------:R-:W2:Y:S08]  /*10910*/  LDC.64 R2, c[0x0][0x528] ;  /* 0x00014a00ff027b82 */ /* 0x000eb00000000a00 */
[----:B------:R-:W4:Y:S01]  /*10920*/  LDC.64 R8, c[0x0][0x510] ;  /* 0x00014400ff087b82 */ /* 0x000f220000000a00 */
[----:B-1----:R-:W-:-:S07]  /*10930*/  IMAD.WIDE R4, R18, 0x8, R4 ;  /* 0x0000000812047825 */ /* 0x002fce00078e0204 */
[----:B------:R-:W1:Y:S01]  /*10940*/  LDC.64 R6, c[0x0][0x520] ;  /* 0x00014800ff067b82 */ /* 0x000e620000000a00 */
[----:B------:R-:W3:Y:S01]  /*10950*/  LDG.E.64 R4, desc[UR38][R4.64] ;  /* 0x0000002604047981 */ /* 0x000ee2000c1e1b00 */
[----:B--2---:R-:W-:-:S06]  /*10960*/  IMAD.WIDE R2, R18, 0x8, R2 ;  /* 0x0000000812027825 */ /* 0x004fcc00078e0202 */
[----:B------:R-:W2:Y:S01]  /*10970*/  LDG.E.64 R2, desc[UR38][R2.64] ;  /* 0x0000002602027981 */ /* 0x000ea2000c1e1b00 */
[----:B----4-:R-:W-:-:S06]  /*10980*/  IMAD.WIDE R8, R18, 0x8, R8 ;  /* 0x0000000812087825 */ /* 0x010fcc00078e0208 */
[----:B------:R-:W4:Y:S01]  /*10990*/  LDG.E.64 R8, desc[UR38][R8.64] ;  /* 0x0000002608087981 */ /* 0x000f22000c1e1b00 */
[----:B-1----:R-:W-:-:S06]  /*109a0*/  IMAD.WIDE R6, R18, 0x8, R6 ;  /* 0x0000000812067825 */ /* 0x002fcc00078e0206 */
[----:B------:R-:W4:Y:S01]  /*109b0*/  LDG.E.64 R6, desc[UR38][R6.64] ;  /* 0x0000002606067981 */ /* 0x000f22000c1e1b00 */
[----:B------:R-:W-:Y:S02]  /*109c0*/  UMOV UR4, 0x400 ;  /* 0x0000040000047882 */ /* 0x000fe40000000000 */
[----:B------:R-:W-:-:S09]  /*109d0*/  ULEA UR4, UR58, UR4, 0x18 ;  /* 0x000000043a047291 */ /* 0x000fd2000f8ec03f */
[----:B------:R-:W1:Y:S04]  /*109e0*/  LDS R10, [UR4+0x3461c] ;  /* 0x03461c04ff0a7984 */ /* 0x000e680008000800 */
[----:B------:R-:W1:Y:S01]  /*109f0*/  LDS R12, [UR4+0x3469c] ;  /* 0x03469c04ff0c7984 */ /* 0x000e620008000800 */
[----:B------:R-:W-:Y:S02]  /*10a00*/  UIADD3 UR6, UR4, 0x34680, URZ ;  /* 0x0003468004067890 */ /* 0x000fe4000fffe03f */
[----:B------:R-:W-:-:S04]  /*10a10*/  UIADD3 UR5, UR4, 0x34600, URZ ;  /* 0x0003460004057890 */ /* 0x000fc8000fffe03f */
[----:B------:R-:W-:Y:S02]  /*10a20*/  IMAD.U32 R26, RZ, RZ, UR6 ;  /* 0x00000006ff1a7e24 */ /* 0x000fe4000f8e00ff */
[----:B------:R-:W-:-:S03]  /*10a30*/  MOV R24, UR5 ;  /* 0x0000000500187c02 */ /* 0x000fc60008000f00 */
[----:B------:R-:W-:Y:S02]  /*10a40*/  SHF.R.U64 R26, R26, 0x4, RZ ;  /* 0x000000041a1a7819 */ /* 0x000fe400000012ff */
[----:B------:R-:W-:Y:S02]  /*10a50*/  SHF.R.U64 R24, R24, 0x4, RZ ;  /* 0x0000000418187819 */ /* 0x000fe400000012ff */
[----:B-----5:R-:W-:Y:S01]  /*10a60*/  IADD3 R13, R13, -0x1, RZ ;  /* 0xffffffff0d0d7810 */ /* 0x020fe20007ffe0ff */
[----:B------:R-:W-:Y:S04]  /*10a70*/  STS [UR4+0x34690], R26 ;  /* 0x0346901aff007988 */ /* 0x000fe80008000804 */
[----:B------:R-:W-:Y:S04]  /*10a80*/  STS [UR4+0x34610], R24 ;  /* 0x03461018ff007988 */ /* 0x000fe80008000804 */
[----:B------:R-:W-:Y:S04]  /*10a90*/  STS [UR4+0x34614], R24 ;  /* 0x03461418ff007988 */ /* 0x000fe80008000804 */
[----:B------:R-:W-:Y:S04]  /*10aa0*/  STS [UR4+0x34694], R26 ;  /* 0x0346941aff007988 */ /* 0x000fe80008000804 */
[----:B------:R-:W-:Y:S04]  /*10ab0*/  STS [UR4+0x34630], RZ ;  /* 0x034630ffff007988 */ /* 0x000fe80008000804 */
[----:B------:R-:W-:Y:S01]  /*10ac0*/  STS [UR4+0x346b0], RZ ;  /* 0x0346b0ffff007988 */ /* 0x000fe20008000804 */
[----:B---3--:R-:W-:-:S04]  /*10ad0*/  LOP3.LUT R5, R5, 0x1fffffff, RZ, 0xc0, !PT ;  /* 0x1fffffff05057812 */ /* 0x008fc800078ec0ff */
[----:B------:R-:W-:Y:S02]  /*10ae0*/  SHF.R.U32.HI R15, RZ, 0x4, R5 ;  /* 0x00000004ff0f7819 */ /* 0x000fe40000011605 */
[----:B--2---:R-:W-:Y:S02]  /*10af0*/  LOP3.LUT R3, R3, 0x1fffffff, RZ, 0xc0, !PT ;  /* 0x1fffffff03037812 */ /* 0x004fe400078ec0ff */
[----:B-1----:R-:W-:Y:S02]  /*10b00*/  LOP3.LUT R10, R10, 0xf, R15, 0xb8, !PT ;  /* 0x0000000f0a0a7812 */ /* 0x002fe400078eb80f */
[----:B------:R-:W-:-:S04]  /*10b10*/  SHF.R.U32.HI R15, RZ, 0x4, R3 ;  /* 0x00000004ff0f7819 */ /* 0x000fc80000011603 */
[----:B------:R-:W-:Y:S01]  /*10b20*/  LOP3.LUT R14, R12, 0xf, R15, 0xb8, !PT ;  /* 0x0000000f0c0e7812 */ /* 0x000fe200078eb80f */
[----:B------:R-:W-:Y:S04]  /*10b30*/  STS [UR4+0x3461c], R10 ;  /* 0x03461c0aff007988 */ /* 0x000fe80008000804 */
[----:B------:R-:W-:Y:S04]  /*10b40*/  STS [UR4+0x3469c], R14 ;  /* 0x03469c0eff007988 */ /* 0x000fe80008000804 */
[----:B------:R-:W1:Y:S04]  /*10b50*/  LDS R12, [UR4+0x3461c] ;  /* 0x03461c04ff0c7984 */ /* 0x000e680008000800 */
[----:B------:R-:W2:Y:S01]  /*10b60*/  LDS R15, [UR4+0x3469c] ;  /* 0x03469c04ff0f7984 */ /* 0x000ea20008000800 */
[----:B-1----:R-:W-:-:S02]  /*10b70*/  LOP3.LUT R12, R12, 0xf0, RZ, 0xb8, !PT ;  /* 0x000000f00c0c7812 */ /* 0x002fc400078eb8ff */
[----:B--2---:R-:W-:-:S03]  /*10b80*/  LOP3.LUT R15, R15, 0xf0, RZ, 0xb8, !PT ;  /* 0x000000f00f0f7812 */ /* 0x004fc600078eb8ff */
[----:B------:R-:W-:Y:S04]  /*10b90*/  STS [UR4+0x3461c], R12 ;  /* 0x03461c0cff007988 */ /* 0x000fe80008000804 */
[----:B------:R-:W-:Y:S04]  /*10ba0*/  STS [UR4+0x3469c], R15 ;  /* 0x03469c0fff007988 */ /* 0x000fe80008000804 */
[----:B------:R-:W1:Y:S04]  /*10bb0*/  LDS R25, [UR4+0x3461c] ;  /* 0x03461c04ff197984 */ /* 0x000e680008000800 */
[----:B------:R-:W2:Y:S01]  /*10bc0*/  LDS R27, [UR4+0x3469c] ;  /* 0x03469c04ff1b7984 */ /* 0x000ea20008000800 */
[----:B-1----:R-:W-:-:S02]  /*10bd0*/  LOP3.LUT R25, R25, 0xf00, RZ, 0xb8, !PT ;  /* 0x00000f0019197812 */ /* 0x002fc400078eb8ff */
[----:B--2---:R-:W-:-:S03]  /*10be0*/  LOP3.LUT R27, R27, 0xf00, RZ, 0xb8, !PT ;  /* 0x00000f001b1b7812 */ /* 0x004fc600078eb8ff */
[----:B------:R-:W-:Y:S04]  /*10bf0*/  STS.64 [UR4+0x34618], R24 ;  /* 0x03461818ff007988 */ /* 0x000fe80008000a04 */
[----:B------:R-:W-:Y:S04]  /*10c00*/  STS.64 [UR4+0x34698], R26 ;  /* 0x0346981aff007988 */ /* 0x000fe80008000a04 */
[----:B------:R-:W1:Y:S04]  /*10c10*/  LDS R10, [UR4+0x3461c] ;  /* 0x03461c04ff0a7984 */ /* 0x000e680008000800 */
[----:B------:R-:W2:Y:S01]  /*10c20*/  LDS R23, [UR4+0x3469c] ;  /* 0x03469c04ff177984 */ /* 0x000ea20008000800 */
[----:B------:R-:W-:Y:S01]  /*10c30*/  VIADD R12, R11, 0xffffffff ;  /* 0xffffffff0b0c7836 */ /* 0x000fe20000000000 */
[----:B------:R-:W-:-:S02]  /*10c40*/  CS2R R14, SRZ ;  /* 0x00000000000e7805 */ /* 0x000fc4000001ff00 */
[----:B------:R-:W-:Y:S02]  /*10c50*/  SHF.R.U64 R5, R4, 0x4, R5 ;  /* 0x0000000404057819 */ /* 0x000fe40000001205 */
[----:B------:R-:W-:Y:S01]  /*10c60*/  SHF.R.U64 R4, R2, 0x4, R3 ;  /* 0x0000000402047819 */ /* 0x000fe20000001203 */
[----:B------:R3:W-:Y:S04]  /*10c70*/  STS.128 [UR4+0x34620], R12 ;  /* 0x0346200cff007988 */ /* 0x0007e80008000c04 */
[----:B------:R1:W-:Y:S04]  /*10c80*/  STS [UR4+0x3460c], R5 ;  /* 0x03460c05ff007988 */ /* 0x0003e80008000804 */
[----:B------:R1:W-:Y:S01]  /*10c90*/  STS [UR4+0x3468c], R4 ;  /* 0x03468c04ff007988 */ /* 0x0003e20008000804 */
[----:B---3--:R-:W-:-:S03]  /*10ca0*/  IADD3 R13, R19, -0x1, RZ ;  /* 0xffffffff130d7810 */ /* 0x008fc60007ffe0ff */
[----:B----4-:R4:W-:Y:S04]  /*10cb0*/  STS.64 [UR4+0x34600], R8 ;  /* 0x03460008ff007988 */ /* 0x0109e80008000a04 */
[----:B------:R4:W-:Y:S04]  /*10cc0*/  STS.128 [UR4+0x346a0], R12 ;  /* 0x0346a00cff007988 */ /* 0x0009e80008000c04 */
[----:B------:R4:W-:Y:S01]  /*10cd0*/  STS.64 [UR4+0x34680], R6 ;  /* 0x03468006ff007988 */ /* 0x0009e20008000a04 */
[----:B-1----:R-:W-:Y:S02]  /*10ce0*/  LOP3.LUT R2, R10, 0xf000, RZ, 0xb8, !PT ;  /* 0x0000f0000a027812 */ /* 0x002fe400078eb8ff */
[----:B--2---:R-:W-:-:S03]  /*10cf0*/  LOP3.LUT R3, R23, 0xf000, RZ, 0xb8, !PT ;  /* 0x0000f00017037812 */ /* 0x004fc600078eb8ff */
[----:B------:R4:W-:Y:S04]  /*10d00*/  STS [UR4+0x3461c], R2 ;  /* 0x03461c02ff007988 */ /* 0x0009e80008000804 */
[----:B------:R4:W-:Y:S02]  /*10d10*/  STS [UR4+0x3469c], R3 ;  /* 0x03469c03ff007988 */ /* 0x0009e40008000804 */
.L_x_290:
[----:B------:R-:W-:Y:S05]  /*10d20*/  BSYNC B0 ;  /* 0x0000000000007941 */ /* 0x000fea0003800000 */
.L_x_289:
[----:B------:R-:W-:Y:S01]  /*10d30*/  ELECT P0, URZ, PT ;  /* 0x00000000003f782f */ /* 0x000fe20003800000 */
[----:B------:R-:W-:Y:S01]  /*10d40*/  NOP ;  /* 0x0000000000007918 */ /* 0x000fe20000000000 */
[----:B------:R-:W-:Y:S11]  /*10d50*/  BSSY B0, `(.L_x_291) ;  /* 0x0000004000007945 */ /* 0x000ff60003800000 */
[----:B------:R-:W-:Y:S05]  /*10d60*/  @!P0 BRA `(.L_x_292) ;  /* 0x0000000000088947 */ /* 0x000fea0003800000 */
[----:B------:R0:W-:Y:S01]  /*10d70*/  UTMACMDFLUSH ;  /* 0x00000000000079b7 */ /* 0x0001e20000000000 */
[----:B------:R-:W-:-:S04]  /*10d80*/  DEPBAR.LE SB0, 0x0 ;  /* 0x000080000000791a */ /* 0x000fc80000000000 */
.L_x_292:
[----:B------:R-:W-:Y:S05]  /*10d90*/  BSYNC B0 ;  /* 0x0000000000007941 */ /* 0x000fea0003800000 */
.L_x_291:
[----:B------:R-:W-:Y:S01]  /*10da0*/  UMOV UR4, 0x400 ;  /* 0x0000040000047882 */ /* 0x000fe20000000000 */
[----:B---3--:R-:W-:Y:S01]  /*10db0*/  IMAD.SHL.U32 R0, R0, 0x4, RZ ;  /* 0x0000000400007824 */ /* 0x008fe200078e00ff */
[----:B------:R-:W-:Y:S01]  /*10dc0*/  ULEA UR16, UR58, UR4, 0x18 ;  /* 0x000000043a107291 */ /* 0x000fe2000f8ec03f */
[----:B------:R-:W-:-:S03]  /*10dd0*/  ULDC UR14, c[0x0][0x884] ;  /* 0x00022100000e7ab9 */ /* 0x000fc60000000800 */
[----:B------:R-:W-:Y:S01]  /*10de0*/  UIADD3 UR18, UR16, 0x34600, URZ ;  /* 0x0003460010127890 */ /* 0x000fe2000fffe03f */
[----:B-1----:R-:W-:Y:S01]  /*10df0*/  IADD3 R4, P0, R0, UR12, RZ ;  /* 0x0000000c00047c10 */ /* 0x002fe2000ff1e0ff */
[----:B------:R-:W-:Y:S01]  /*10e00*/  UIMAD.WIDE UR14, UR14, 0x80, UR12 ;  /* 0x000000800e0e78a5 */ /* 0x000fe2000f8e020c */
[----:B----4-:R-:W-:Y:S02]  /*10e10*/  IMAD.MOV.U32 R6, RZ, RZ, 0x1 ;  /* 0x00000001ff067424 */ /* 0x010fe400078e00ff */
[----:B------:R-:W-:-:S03]  /*10e20*/  IADD3.X R5, RZ, UR13, RZ, P0, !PT ;  /* 0x0000000dff057c10 */ /* 0x000fc600087fe4ff */
[----:B------:R-:W-:Y:S01]  /*10e30*/  IADD3 R2, P1, R0, UR14, RZ ;  /* 0x0000000e00027c10 */ /* 0x000fe2000ff3e0ff */
[----:B------:R-:W1:Y:S04]  /*10e40*/  LDS R7, [R0+UR18] ;  /* 0x0000001200077984 */ /* 0x000e680008000800 */
[----:B------:R2:W3:Y:S01]  /*10e50*/  LDS R9, [R0+UR18+0x80] ;  /* 0x0000801200097984 */ /* 0x0004e20008000800 */
[----:B------:R-:W-:Y:S01]  /*10e60*/  IMAD.X R3, RZ, RZ, UR15, P1 ;  /* 0x0000000fff037e24 */ /* 0x000fe200088e06ff */
[----:B------:R-:W-:Y:S02]  /*10e70*/  LOP3.LUT P1, RZ, R21, 0x7f, RZ, 0xc0, !PT ;  /* 0x0000007f15ff7812 */ /* 0x000fe4000782c0ff */
[----:B------:R-:W-:Y:S01]  /*10e80*/  MOV R8, 0x1 ;  /* 0x0000000100087802 */ /* 0x000fe20000000f00 */
[----:B------:R-:W-:Y:S01]  /*10e90*/  BSSY B0, `(.L_x_293) ;  /* 0x00000e4000007945 */ /* 0x000fe20003800000 */
[----:B------:R-:W-:-:S02]  /*10ea0*/  ISETP.EQ.OR P2, PT, R20, RZ, P1 ;  /* 0x000000ff1400720c */ /* 0x000fc40000f42670 */
[----:B------:R-:W-:Y:S01]  /*10eb0*/  MOV R10, RZ ;  /* 0x000000ff000a7202 */ /* 0x000fe20000000f00 */
[----:B--2---:R-:W-:Y:S01]  /*10ec0*/  IMAD.MOV.U32 R0, RZ, RZ, 0x1 ;  /* 0x00000001ff007424 */ /* 0x004fe200078e00ff */
[----:B------:R-:W-:Y:S01]  /*10ed0*/  MOV R19, RZ ;  /* 0x000000ff00137202 */ /* 0x000fe20000000f00 */
[----:B------:R-:W-:Y:S02]  /*10ee0*/  ULOP3.LUT UR20, UR59, 0x1, URZ, 0xfc, !UPT ;  /* 0x000000013b147892 */ /* 0x000fe4000f8efc3f */
[----:B------:R-:W-:Y:S02]  /*10ef0*/  ULOP3.LUT UR17, UR40, 0x2, URZ, 0xfc, !UPT ;  /* 0x0000000228117892 */ /* 0x000fe4000f8efc3f */
[----:B------:R-:W-:Y:S01]  /*10f00*/  UIADD3 UR19, UR16, 0x34680, URZ ;  /* 0x0003468010137890 */ /* 0x000fe2000fffe03f */
[----:B-1----:R-:W5:Y:S04]  /*10f10*/  ATOMG.E.EXCH.STRONG.GPU PT, RZ, [R4], R7 ;  /* 0x0000000704ff73a8 */ /* 0x002f6800041ee100 */
[----:B---3--:R1:W5:Y:S02]  /*10f20*/  ATOMG.E.EXCH.STRONG.GPU PT, RZ, [R2], R9 ;  /* 0x0000000902ff73a8 */ /* 0x00836400041ee100 */
[----:B-1----:R-:W-:-:S02]  /*10f30*/  PRMT R2, R6, 0x7610, R2 ;  /* 0x0000761006027816 */ /* 0x002fc40000000002 */
[----:B------:R-:W-:-:S07]  /*10f40*/  PRMT R3, R8, 0x7610, R3 ;  /* 0x0000761008037816 */ /* 0x000fce0000000003 */
.L_x_313:
[----:B------:R-:W-:Y:S01]  /*10f50*/  LOP3.LUT P0, RZ, R3, 0xff, RZ, 0xc0, !PT ;  /* 0x000000ff03ff7812 */ /* 0x000fe2000780c0ff */
[----:B-----5:R-:W-:Y:S01]  /*10f60*/  VIADD R4, R11, 0x3f ;  /* 0x0000003f0b047836 */ /* 0x020fe20000000000 */
[----:B------:R-:W-:Y:S05]  /*10f70*/  YIELD ;  /* 0x0000000000007946 */ /* 0x000fea0003800000 */
[----:B------:R-:W-:Y:S01]  /*10f80*/  SHF.R.S32.HI R5, RZ, 0x1f, R4 ;  /* 0x0000001fff057819 */ /* 0x000fe20000011404 */
[----:B------:R-:W-:Y:S03]  /*10f90*/  BSSY B1, `(.L_x_294) ;  /* 0x0000008000017945 */ /* 0x000fe60003800000 */
[----:B------:R-:W-:-:S02]  /*10fa0*/  LEA.HI R5, R5, R4, RZ, 0x6 ;  /* 0x0000000405057211 */ /* 0x000fc400078f30ff */
[----:B------:R-:W-:Y:S05]  /*10fb0*/  @!P0 BRA `(.L_x_295) ;  /* 0x0000000000148947 */ /* 0x000fea0003800000 */
[----:B------:R-:W-:-:S04]  /*10fc0*/  DEPBAR {5,4,3,2,1,0} ;  /* 0x0000003f0000791a */ /* 0x000fc80000000000 */
[----:B------:R1:W-:Y:S01]  /*10fd0*/  UTMACCTL.IV [UR12] ;  /* 0x000000000c0079b9 */ /* 0x0003e20008000000 */
[----:B------:R-:W-:-:S04]  /*10fe0*/  DEPBAR {5,4,3,2,1,0} ;  /* 0x0000003f0000791a */ /* 0x000fc80000000000 */
[----:B------:R1:W-:Y:S02]  /*10ff0*/  UTMACCTL.IV [UR14] ;  /* 0x000000000e0079b9 */ /* 0x0003e40008000000 */
[----:B-1----:R-:W-:Y:S01]  /*11000*/  NOP ;  /* 0x0000000000007918 */ /* 0x002fe20000000000 */
.L_x_295:
[----:B------:R-:W-:Y:S05]  /*11010*/  BSYNC B1 ;  /* 0x0000000000017941 */ /* 0x000fea0003800000 */
.L_x_294:
[----:B------:R-:W-:Y:S01]  /*11020*/  UMOV UR4, 0xffffffff ;  /* 0xffffffff00047882 */ /* 0x000fe20000000000 */
[----:B------:R-:W-:Y:S02]  /*11030*/  SHF.R.S32.HI R7, RZ, 0x6, R5 ;  /* 0x00000006ff077819 */ /* 0x000fe40000011405 */
[----:B------:R-:W-:Y:S05]  /*11040*/  BRA.DIV UR4, `(.L_x_296) ;  /* 0x00000046047c7947 */ /* 0x000fea000b800000 */
[----:B------:R-:W-:-:S13]  /*11050*/  ELECT P6, URZ, PT ;  /* 0x00000000003f782f */ /* 0x000fda00038c0000 */
.L_x_409:
[----:B------:R-:W-:Y:S01]  /*11060*/  ISETP.LT.OR P6, PT, R11, 0x1, !P6 ;  /* 0x000000010b00780c */ /* 0x000fe200077c1670 */
[----:B------:R-:W-:-:S12]  /*11070*/  BSSY B1, `(.L_x_297) ;  /* 0x000002e000017945 */ /* 0x000fd80003800000 */
[----:B------:R-:W-:Y:S05]  /*11080*/  @P6 BRA `(.L_x_298) ;  /* 0x0000000000b06947 */ /* 0x000fea0003800000 */
[----:B------:R-:W-:Y:S01]  /*11090*/  SHF.L.U32 R17, R17, 0x7, RZ ;  /* 0x0000000711117819 */ /* 0x000fe200000006ff */
[----:B------:R-:W-:Y:S01]  /*110a0*/  IMAD.SHL.U32 R16, R16, 0x100, RZ ;  /* 0x0000010010107824 */ /* 0x000fe200078e00ff */
[----:B------:R-:W-:Y:S01]  /*110b0*/  IADD3 R9, R7, 0x1, RZ ;  /* 0x0000000107097810 */ /* 0x000fe20007ffe0ff */
[----:B------:R-:W-:Y:S01]  /*110c0*/  IMAD.MOV.U32 R12, RZ, RZ, RZ ;  /* 0x000000ffff0c7224 */ /* 0x000fe200078e00ff */
[----:B------:R-:W-:Y:S01]  /*110d0*/  MOV R3, R0 ;  /* 0x0000000000037202 */ /* 0x000fe20000000f00 */
[----:B------:R-:W-:-:S07]  /*110e0*/  IMAD.MOV.U32 R4, RZ, RZ, R10 ;  /* 0x000000ffff047224 */ /* 0x000fce00078e000a */
.L_x_302:
[----:B--2---:R-:W-:Y:S01]  /*110f0*/  LEA R8, R4, UR16, 0x3 ;  /* 0x0000001004087c11 */ /* 0x004fe2000f8e18ff */
[----:B------:R-:W-:Y:S05]  /*11100*/  YIELD ;  /* 0x0000000000007946 */ /* 0x000fea0003800000 */
[----:B------:R-:W-:Y:S01]  /*11110*/  SHF.L.U32 R5, R3, 0x1f, RZ ;  /* 0x0000001f03057819 */ /* 0x000fe200000006ff */
[----:B------:R-:W1:Y:S03]  /*11120*/  @!P1 LDC R6, c[0x0][0x500] ;  /* 0x00014000ff069b82 */ /* 0x000e660000000800 */
[----:B------:R-:W2:Y:S02]  /*11130*/  SYNCS.PHASECHK.TRANS64.TRYWAIT P0, [R8+URZ+0x344c0], R5 ;  /* 0x0344c005080075a7 */ /* 0x000ea4000800017f */
[----:B--2---:R-:W-:Y:S05]  /*11140*/  @!P0 BRA `(.L_x_299) ;  /* 0x00000044005c8947 */ /* 0x004fea0003800000 */
.L_x_410:
[----:B------:R-:W-:Y:S01]  /*11150*/  UPRMT UR4, UR17, 0x9910, URZ ;  /* 0x0000991011047896 */ /* 0x000fe2000800003f */
[----:B-1----:R1:W-:Y:S03]  /*11160*/  @!P1 SYNCS.ARRIVE.TRANS64 RZ, [R8+URZ+0x34480], R6 ;  /* 0x0344800608ff99a7 */ /* 0x0023e6000800003f */
[----:B------:R-:W-:-:S06]  /*11170*/  UISETP.NE.AND UP0, UPT, UR4, 0x2, UPT ;  /* 0x000000020400788c */ /* 0x000fcc000bf05270 */
[----:B------:R-:W-:-:S13]  /*11180*/  PLOP3.LUT P0, PT, PT, PT, UP0, 0x80, 0x0 ;  /* 0x000000000000781c */ /* 0x000fda0003f0f008 */
[----:B-1----:R-:W-:Y:S05]  /*11190*/  @P0 BRA `(.L_x_300) ;  /* 0x0000000000040947 */ /* 0x002fea0003800000 */
[----:B------:R-:W-:Y:S01]  /*111a0*/  BPT.TRAP 0x1 ;  /* 0x000000040000795c */ /* 0x000fe20000300000 */
.L_x_300:
[----:B------:R-:W-:Y:S05]  /*111b0*/  @P2 BRA `(.L_x_301) ;  /* 0x0000000000042947 */ /* 0x000fea0003800000 */
[----:B------:R-:W-:Y:S01]  /*111c0*/  BPT.TRAP 0x1 ;  /* 0x000000040000795c */ /* 0x000fe20000300000 */
.L_x_301:
[----:B------:R-:W-:Y:S01]  /*111d0*/  R2UR UR8, R4 ;  /* 0x00000000040872ca */ /* 0x000fe200000e0000 */
[----:B------:R-:W-:Y:S01]  /*111e0*/  VIADD R9, R9, 0xffffffff ;  /* 0xffffffff09097836 */ /* 0x000fe20000000000 */
[----:B------:R-:W-:Y:S01]  /*111f0*/  R2UR UR9, R8 ;  /* 0x00000000080972ca */ /* 0x000fe200000e0000 */
[----:B------:R-:W-:Y:S01]  /*11200*/  UMOV UR22, 0x0 ;  /* 0x0000000000167882 */ /* 0x000fe20000000000 */
[----:B------:R-:W-:Y:S01]  /*11210*/  R2UR UR10, R12 ;  /* 0x000000000c0a72ca */ /* 0x000fe200000e0000 */
[----:B------:R-:W-:Y:S01]  /*11220*/  UMOV UR23, 0x10000000 ;  /* 0x1000000000177882 */ /* 0x000fe20000000000 */
[----:B------:R-:W-:Y:S02]  /*11230*/  R2UR UR11, R16 ;  /* 0x00000000100b72ca */ /* 0x000fe400000e0000 */
[----:B------:R-:W-:Y:S02]  /*11240*/  R2UR UR7, R17 ;  /* 0x00000000110772ca */ /* 0x000fe400000e0000 */
[----:B------:R-:W-:-:S02]  /*11250*/  ISETP.GT.AND P3, PT, R9, 0x1, PT ;  /* 0x000000010900780c */ /* 0x000fc40003f64270 */
[----:B------:R-:W-:Y:S01]  /*11260*/  IADD3 R4, R4, 0x1, RZ ;  /* 0x0000000104047810 */ /* 0x000fe20007ffe0ff */
[----:B------:R-:W-:Y:S01]  /*11270*/  ULEA UR4, UR8, UR16, 0xd ;  /* 0x0000001008047291 */ /* 0x000fe2000f8e683f */
[----:B------:R-:W-:Y:S01]  /*11280*/  IADD3 R12, R12, 0x40, RZ ;  /* 0x000000400c0c7810 */ /* 0x000fe20007ffe0ff */
[----:B------:R-:W-:Y:S01]  /*11290*/  ULEA UR8, UR8, UR16, 0xe ;  /* 0x0000001008087291 */ /* 0x000fe2000f8e703f */
[C---:B------:R-:W-:Y:S01]  /*112a0*/  ISETP.NE.AND P0, PT, R4.reuse, 0x8, PT ;  /* 0x000000080400780c */ /* 0x040fe20003f05270 */
[----:B------:R-:W-:Y:S02]  /*112b0*/  UIADD3 UR9, UR9, 0x34480, URZ ;  /* 0x0003448009097890 */ /* 0x000fe4000fffe03f */
[----:B------:R-:W-:Y:S01]  /*112c0*/  UIADD3 UR4, UR4, 0x20000, URZ ;  /* 0x0002000004047890 */ /* 0x000fe2000fffe03f */
[----:B------:R-:W-:Y:S01]  /*112d0*/  SEL R6, RZ, 0x1, P0 ;  /* 0x00000001ff067807 */ /* 0x000fe20000000000 */
[----:B------:R-:W-:Y:S01]  /*112e0*/  UMOV UR6, UR10 ;  /* 0x0000000a00067c82 */ /* 0x000fe20008000000 */
[----:B------:R-:W-:-:S02]  /*112f0*/  SEL R4, R4, RZ, P0 ;  /* 0x000000ff04047207 */ /* 0x000fc40000000000 */
[----:B------:R-:W-:Y:S01]  /*11300*/  UMOV UR5, UR9 ;  /* 0x0000000900057c82 */ /* 0x000fe20008000000 */
[----:B------:R-:W-:Y:S01]  /*11310*/  LOP3.LUT R3, R3, R6, RZ, 0x3c, !PT ;  /* 0x0000000603037212 */ /* 0x000fe200078e3cff */
[----:B------:R1:W-:Y:S02]  /*11320*/  UTMALDG.2D [UR8], [UR12], desc[UR22] ;  /* 0x000016080c0075b4 */ /* 0x0003e40008009000 */
[----:B------:R1:W-:Y:S02]  /*11330*/  UTMALDG.2D [UR4], [UR14], desc[UR22] ;  /* 0x000016040e0075b4 */ /* 0x0003e40008009000 */
[----:B-1----:R-:W-:Y:S05]  /*11340*/  @P3 BRA `(.L_x_302) ;  /* 0xfffffffc00683947 */ /* 0x002fea000383ffff */
.L_x_298:
[----:B------:R-:W-:Y:S05]  /*11350*/  BSYNC B1 ;  /* 0x0000000000017941 */ /* 0x000fea0003800000 */
.L_x_297:
[----:B------:R-:W-:Y:S01]  /*11360*/  IMAD.IADD R10, R7, 0x1, R10 ;  /* 0x00000001070a7824 */ /* 0x000fe200078e020a */
[----:B------:R-:W-:-:S04]  /*11370*/  LOP3.LUT P0, RZ, R2, 0xff, RZ, 0xc0, !PT ;  /* 0x000000ff02ff7812 */ /* 0x000fc8000780c0ff */
[----:B------:R-:W-:-:S04]  /*11380*/  SHF.R.U32.HI R2, RZ, 0x3, R10 ;  /* 0x00000003ff027819 */ /* 0x000fc8000001160a */
[----:B------:R-:W-:-:S04]  /*11390*/  LOP3.LUT R2, R2, 0x1, RZ, 0xc0, !PT ;  /* 0x0000000102027812 */ /* 0x000fc800078ec0ff */
[----:B------:R-:W-:Y:S01]  /*113a0*/  ISETP.NE.U32.AND P3, PT, R2, 0x1, PT ;  /* 0x000000010200780c */ /* 0x000fe20003f65070 */
[----:B------:R-:W-:Y:S01]  /*113b0*/  @P0 SYNCS.ARRIVE.TRANS64.A1T0 RZ, [UR16+0x34548], RZ ;  /* 0x034548ffffff09a7 */ /* 0x000fe20008100010 */
[----:B------:R-:W-:Y:S02]  /*113c0*/  MOV R2, UR20 ;  /* 0x0000001400027c02 */ /* 0x000fe40008000f00 */
[----:B------:R-:W-:Y:S02]  /*113d0*/  ISETP.GT.U32.AND P0, PT, R10, 0x7, PT ;  /* 0x000000070a00780c */ /* 0x000fe40003f04070 */
[----:B------:R-:W-:Y:S02]  /*113e0*/  ISETP.NE.AND P4, PT, R2, 0x3, PT ;  /* 0x000000030200780c */ /* 0x000fe40003f85270 */
[C---:B------:R-:W-:Y:S02]  /*113f0*/  ISETP.LT.U32.AND P0, PT, R7.reuse, 0x8, P0 ;  /* 0x000000080700780c */ /* 0x040fe40000701070 */
[----:B------:R-:W-:-:S02]  /*11400*/  ISETP.GT.U32.AND P3, PT, R7, 0x7, !P3 ;  /* 0x000000070700780c */ /* 0x000fc40005f64070 */
[----:B------:R-:W-:Y:S02]  /*11410*/  SEL R3, RZ, 0x1, !P0 ;  /* 0x00000001ff037807 */ /* 0x000fe40004000000 */
[----:B------:R-:W-:Y:S02]  /*11420*/  SEL R2, RZ, 0x1, !P3 ;  /* 0x00000001ff027807 */ /* 0x000fe40005800000 */
[----:B------:R-:W-:Y:S02]  /*11430*/  LOP3.LUT R10, R10, 0x7, RZ, 0xc0, !PT ;  /* 0x000000070a0a7812 */ /* 0x000fe400078ec0ff */
[----:B------:R-:W-:Y:S01]  /*11440*/  LOP3.LUT R0, R2, R0, R3, 0x96, !PT ;  /* 0x0000000002007212 */ /* 0x000fe200078e9603 */
[----:B------:R-:W-:Y:S06]  /*11450*/  @!P4 BRA `(.L_x_303) ;  /* 0x000000000004c947 */ /* 0x000fec0003800000 */
[----:B------:R-:W-:Y:S01]  /*11460*/  BPT.TRAP 0x1 ;  /* 0x000000040000795c */ /* 0x000fe20000300000 */
.L_x_303:
[C---:B------:R-:W-:Y:S01]  /*11470*/  LEA R3, R22.reuse, UR16, 0x3 ;  /* 0x0000001016037c11 */ /* 0x040fe2000f8e18ff */
[----:B------:R-:W-:Y:S01]  /*11480*/  BSSY B1, `(.L_x_304) ;  /* 0x0000005000017945 */ /* 0x000fe20003800000 */
[----:B------:R-:W-:Y:S02]  /*11490*/  SHF.L.U32 R2, R19, 0x1f, RZ ;  /* 0x0000001f13027819 */ /* 0x000fe400000006ff */
[----:B------:R-:W-:Y:S02]  /*114a0*/  LEA R4, R22, UR16, 0x4 ;  /* 0x0000001016047c11 */ /* 0x000fe4000f8e20ff */
[----:B------:R-:W1:Y:S02]  /*114b0*/  SYNCS.PHASECHK.TRANS64.TRYWAIT P0, [R3+URZ+0x34400], R2 ;  /* 0x03440002030075a7 */ /* 0x000e64000800017f */
[----:B-1----:R-:W-:Y:S05]  /*114c0*/  @!P0 BRA `(.L_x_305) ;  /* 0x0000004000908947 */ /* 0x002fea0003800000 */
.L_x_411:
[----:B------:R-:W-:Y:S05]  /*114d0*/  BSYNC B1 ;  /* 0x0000000000017941 */ /* 0x000fea0003800000 */
.L_x_304:
[----:B--2---:R-:W2:Y:S01]  /*114e0*/  LDS.128 R4, [R4+0x34570] ;  /* 0x0345700004047984 */ /* 0x004ea20000000c00 */
[----:B------:R-:W-:Y:S01]  /*114f0*/  @!PT LDS RZ, [RZ] ;  /* 0x00000000fffff984 */ /* 0x000fe20000000800 */
[----:B------:R-:W-:Y:S01]  /*11500*/  @!PT LDS RZ, [RZ] ;  /* 0x00000000fffff984 */ /* 0x000fe20000000800 */
[----:B------:R-:W-:Y:S01]  /*11510*/  @!PT LDS RZ, [RZ] ;  /* 0x00000000fffff984 */ /* 0x000fe20000000800 */
[----:B------:R-:W-:Y:S01]  /*11520*/  @!PT LDS RZ, [RZ] ;  /* 0x00000000fffff984 */ /* 0x000fe20000000800 */
[----:B------:R3:W-:Y:S06]  /*11530*/  MEMBAR.ALL.CTA ;  /* 0x0000000000007992 */ /* 0x0007ec0000008000 */
[----:B---3--:R-:W3:Y:S01]  /*11540*/  FENCE.VIEW.ASYNC.S ;  /* 0x00000000000073c6 */ /* 0x008ee20000000000 */
[----:B--2---:R-:W-:Y:S01]  /*11550*/  IMAD.MOV.U32 R17, RZ, RZ, R5 ;  /* 0x000000ffff117224 */ /* 0x004fe200078e0005 */
[----:B------:R-:W-:Y:S01]  /*11560*/  MOV R16, R4 ;  /* 0x0000000400107202 */ /* 0x000fe20000000f00 */
[----:B---3--:R-:W-:Y:S06]  /*11570*/  @!P4 BRA `(.L_x_306) ;  /* 0x000000000004c947 */ /* 0x008fec0003800000 */
[----:B------:R-:W-:Y:S01]  /*11580*/  BPT.TRAP 0x1 ;  /* 0x000000040000795c */ /* 0x000fe20000300000 */
.L_x_306:
[----:B------:R-:W2:Y:S01]  /*11590*/  S2R R5, SR_CgaCtaId ;  /* 0x0000000000057919 */ /* 0x000ea20000008800 */
[----:B------:R-:W-:Y:S01]  /*115a0*/  ISETP.NE.AND P0, PT, R7, RZ, PT ;  /* 0x000000ff0700720c */ /* 0x000fe20003f05270 */
[----:B-1----:R-:W-:Y:S01]  /*115b0*/  VIADD R2, R3, 0x34440 ;  /* 0x0003444003027836 */ /* 0x002fe20000000000 */
[CC--:B------:R-:W-:Y:S02]  /*115c0*/  ISETP.NE.AND P3, PT, R6.reuse, R18.reuse, PT ;  /* 0x000000120600720c */ /* 0x0c0fe40003f65270 */
[----:B------:R-:W-:Y:S02]  /*115d0*/  ISETP.EQ.OR P0, PT, R6, R18, !P0 ;  /* 0x000000120600720c */ /* 0x000fe40004702670 */
[----:B--2---:R-:W-:-:S04]  /*115e0*/  PRMT R2, R5, 0x654, R2 ;  /* 0x0000065405027816 */ /* 0x004fc80000000002 */
[----:B------:R1:W-:Y:S07]  /*115f0*/  SYNCS.ARRIVE.TRANS64.RED.A1T0 RZ, [R2+URZ], RZ ;  /* 0x000000ff02ff79a7 */ /* 0x0003ee000810043f */
[----:B------:R-:W-:Y:S05]  /*11600*/  @P0 BRA `(.L_x_307) ;  /* 0x00000004008c0947 */ /* 0x000fea0003800000 */
[----:B-1----:R-:W1:Y:S02]  /*11610*/  LDC.64 R2, c[0x0][0x290] ;  /* 0x0000a400ff027b82 */ /* 0x002e640000000a00 */
[----:B-1----:R-:W-:-:S05]  /*11620*/  IMAD.WIDE R2, R6, 0xc, R2 ;  /* 0x0000000c06027825 */ /* 0x002fca00078e0202 */
[----:B------:R1:W5:Y:S01]  /*11630*/  LDG.E R11, desc[UR38][R2.64+0x8] ;  /* 0x00000826020b7981 */ /* 0x000362000c1e1900 */
[----:B------:R-:W-:-:S03]  /*11640*/  UMOV UR4, 0xffffffff ;  /* 0xffffffff00047882 */ /* 0x000fc60000000000 */
[----:B------:R-:W-:Y:S05]  /*11650*/  BRA.DIV UR4, `(.L_x_308) ;  /* 0x0000004204407947 */ /* 0x000fea000b800000 */
[----:B------:R-:W-:-:S13]  /*11660*/  ELECT P6, URZ, PT ;  /* 0x00000000003f782f */ /* 0x000fda00038c0000 */
.L_x_414:
[----:B------:R-:W-:Y:S04]  /*11670*/  BSSY B1, `(.L_x_309) ;  /* 0x0000049000017945 */ /* 0x000fe80003800000 */
[----:B------:R-:W-:Y:S05]  /*11680*/  @!P6 BRA `(.L_x_310) ;  /* 0x00000004001ce947 */ /* 0x000fea0003800000 */
[----:B------:R-:W-:Y:S01]  /*11690*/  SHF.R.S32.HI R21, RZ, 0x1f, R6 ;  /* 0x0000001fff157819 */ /* 0x000fe20000011406 */
[----:B------:R-:W-:Y:S01]  /*116a0*/  ULDC.64 UR4, c[0x0][0x510] ;  /* 0x0001440000047ab9 */ /* 0x000fe20000000a00 */
[C---:B------:R-:W-:Y:S01]  /*116b0*/  SHF.L.U32 R20, R6.reuse, 0x3, RZ ;  /* 0x0000000306147819 */ /* 0x040fe200000006ff */
[----:B------:R-:W-:Y:S01]  /*116c0*/  ULDC.64 UR6, c[0x0][0x520] ;  /* 0x0001480000067ab9 */ /* 0x000fe20000000a00 */
[----:B------:R-:W-:Y:S01]  /*116d0*/  SHF.L.U64.HI R21, R6, 0x3, R21 ;  /* 0x0000000306157819 */ /* 0x000fe20000010215 */
[----:B------:R-:W2:Y:S01]  /*116e0*/  LDG.E R18, desc[UR38][R2.64] ;  /* 0x0000002602127981 */ /* 0x000ea2000c1e1900 */
[C---:B------:R-:W-:Y:S02]  /*116f0*/  IADD3 R8, P0, R20.reuse, UR4, RZ ;  /* 0x0000000414087c10 */ /* 0x040fe4000ff1e0ff */
[----:B------:R-:W-:Y:S02]  /*11700*/  IADD3 R4, P4, R20, UR6, RZ ;  /* 0x0000000614047c10 */ /* 0x000fe4000ff9e0ff */
[C---:B------:R-:W-:Y:S01]  /*11710*/  IADD3.X R9, R21.reuse, UR5, RZ, P0, !PT ;  /* 0x0000000515097c10 */ /* 0x040fe200087fe4ff */
[----:B------:R-:W-:Y:S01]  /*11720*/  ULDC.64 UR4, c[0x0][0x518] ;  /* 0x0001460000047ab9 */ /* 0x000fe20000000a00 */
[----:B------:R-:W-:-:S03]  /*11730*/  IADD3.X R5, R21, UR7, RZ, P4, !PT ;  /* 0x0000000715057c10 */ /* 0x000fc6000a7fe4ff */
[----:B------:R-:W3:Y:S04]  /*11740*/  LDG.E.64 R14, desc[UR38][R8.64] ;  /* 0x00000026080e7981 */ /* 0x000ee8000c1e1b00 */
[----:B------:R4:W2:Y:S04]  /*11750*/  LDG.E.64 R12, desc[UR38][R4.64] ;  /* 0x00000026040c7981 */ /* 0x0008a8000c1e1b00 */
[----:B-1----:R-:W2:Y:S01]  /*11760*/  LDG.E R2, desc[UR38][R2.64+0x4] ;  /* 0x0000042602027981 */ /* 0x002ea2000c1e1900 */
[----:B----4-:R-:W-:-:S04]  /*11770*/  IADD3 R4, P0, R20, UR4, RZ ;  /* 0x0000000414047c10 */ /* 0x010fc8000ff1e0ff */
[----:B------:R-:W-:Y:S01]  /*11780*/  IADD3.X R5, R21, UR5, RZ, P0, !PT ;  /* 0x0000000515057c10 */ /* 0x000fe200087fe4ff */
[----:B------:R-:W-:-:S04]  /*11790*/  ULDC.64 UR4, c[0x0][0x528] ;  /* 0x00014a0000047ab9 */ /* 0x000fc80000000a00 */
[----:B------:R1:W4:Y:S02]  /*117a0*/  LDG.E.64 R8, desc[UR38][R4.64] ;  /* 0x0000002604087981 */ /* 0x000324000c1e1b00 */
[----:B-1----:R-:W-:-:S04]  /*117b0*/  IADD3 R4, P0, R20, UR4, RZ ;  /* 0x0000000414047c10 */ /* 0x002fc8000ff1e0ff */
[----:B------:R-:W-:-:S06]  /*117c0*/  IADD3.X R5, R21, UR5, RZ, P0, !PT ;  /* 0x0000000515057c10 */ /* 0x000fcc00087fe4ff */
[----:B------:R-:W4:Y:S04]  /*117d0*/  LDG.E.64 R4, desc[UR38][R4.64] ;  /* 0x0000002604047981 */ /* 0x000f28000c1e1b00 */
[----:B---3--:R-:W-:Y:S04]  /*117e0*/  STS.64 [UR18], R14 ;  /* 0x0000000eff007988 */ /* 0x008fe80008000a12 */
[----:B--2---:R-:W-:Y:S04]  /*117f0*/  STS.64 [UR19], R12 ;  /* 0x0000000cff007988 */ /* 0x004fe80008000a13 */
[----:B------:R-:W1:Y:S01]  /*11800*/  LDS R20, [UR18+0x1c] ;  /* 0x00001c12ff147984 */ /* 0x000e620008000800 */
[----:B----4-:R-:W-:-:S04]  /*11810*/  LOP3.LUT R25, R9, 0x1fffffff, RZ, 0xc0, !PT ;  /* 0x1fffffff09197812 */ /* 0x010fc800078ec0ff */
[----:B------:R-:W-:-:S04]  /*11820*/  SHF.R.U32.HI R9, RZ, 0x4, R25 ;  /* 0x00000004ff097819 */ /* 0x000fc80000011619 */
[----:B-1----:R-:W-:-:S05]  /*11830*/  LOP3.LUT R9, R20, 0xf, R9, 0xb8, !PT ;  /* 0x0000000f14097812 */ /* 0x002fca00078eb809 */
[----:B------:R-:W-:Y:S04]  /*11840*/  STS [UR18+0x1c], R9 ;  /* 0x00001c09ff007988 */ /* 0x000fe80008000812 */
[----:B------:R-:W1:Y:S02]  /*11850*/  LDS R23, [UR18+0x1c] ;  /* 0x00001c12ff177984 */ /* 0x000e640008000800 */
[----:B-1----:R-:W-:-:S05]  /*11860*/  LOP3.LUT R23, R23, 0xf0, RZ, 0xb8, !PT ;  /* 0x000000f017177812 */ /* 0x002fca00078eb8ff */
[----:B------:R-:W-:Y:S04]  /*11870*/  STS [UR18+0x1c], R23 ;  /* 0x00001c17ff007988 */ /* 0x000fe80008000812 */
[----:B------:R-:W1:Y:S01]  /*11880*/  LDS R21, [UR18+0x1c] ;  /* 0x00001c12ff157984 */ /* 0x000e620008000800 */
[----:B------:R-:W-:-:S05]  /*11890*/  IMAD.U32 R20, RZ, RZ, UR18 ;  /* 0x00000012ff147e24 */ /* 0x000fca000f8e00ff */
[----:B------:R-:W-:Y:S02]  /*118a0*/  SHF.R.U64 R20, R20, 0x4, RZ ;  /* 0x0000000414147819 */ /* 0x000fe400000012ff */
[----:B-1----:R-:W-:-:S05]  /*118b0*/  LOP3.LUT R21, R21, 0xf00, RZ, 0xb8, !PT ;  /* 0x00000f0015157812 */ /* 0x002fca00078eb8ff */
[----:B------:R-:W-:Y:S04]  /*118c0*/  STS.64 [UR18+0x18], R20 ;  /* 0x00001814ff007988 */ /* 0x000fe80008000a12 */
[----:B------:R-:W1:Y:S01]  /*118d0*/  LDS R24, [UR18+0x1c] ;  /* 0x00001c12ff187984 */ /* 0x000e620008000800 */
[----:B------:R-:W-:Y:S02]  /*118e0*/  SHF.R.U64 R9, R8, 0x4, R25 ;  /* 0x0000000408097819 */ /* 0x000fe40000001219 */
[----:B------:R-:W-:Y:S02]  /*118f0*/  CS2R R14, SRZ ;  /* 0x00000000000e7805 */ /* 0x000fe4000001ff00 */
[----:B-----5:R-:W-:Y:S01]  /*11900*/  IADD3 R12, R11, -0x1, RZ ;  /* 0xffffffff0b0c7810 */ /* 0x020fe20007ffe0ff */
[----:B------:R-:W-:Y:S01]  /*11910*/  VIADD R13, R18, 0xffffffff ;  /* 0xffffffff120d7836 */ /* 0x000fe20000000000 */
[----:B------:R-:W-:Y:S04]  /*11920*/  STS [UR18+0x10], R20 ;  /* 0x00001014ff007988 */ /* 0x000fe80008000812 */
[----:B------:R-:W-:Y:S04]  /*11930*/  STS [UR18+0x14], R20 ;  /* 0x00001414ff007988 */ /* 0x000fe80008000812 */
[----:B------:R-:W-:Y:S04]  /*11940*/  STS.128 [UR18+0x20], R12 ;  /* 0x0000200cff007988 */ /* 0x000fe80008000c12 */
[----:B------:R-:W-:Y:S04]  /*11950*/  STS [UR18+0xc], R9 ;  /* 0x00000c09ff007988 */ /* 0x000fe80008000812 */
[----:B------:R-:W-:Y:S01]  /*11960*/  STS [UR18+0x30], RZ ;  /* 0x000030ffff007988 */ /* 0x000fe20008000812 */
[----:B-1----:R-:W-:-:S05]  /*11970*/  LOP3.LUT R3, R24, 0xf000, RZ, 0xb8, !PT ;  /* 0x0000f00018037812 */ /* 0x002fca00078eb8ff */
[----:B------:R-:W-:Y:S04]  /*11980*/  STS [UR18+0x1c], R3 ;  /* 0x00001c03ff007988 */ /* 0x000fe80008000812 */
[----:B------:R-:W1:Y:S01]  /*11990*/  LDS R8, [UR19+0x1c] ;  /* 0x00001c13ff087984 */ /* 0x000e620008000800 */
[----:B------:R-:W-:-:S04]  /*119a0*/  LOP3.LUT R21, R5, 0x1fffffff, RZ, 0xc0, !PT ;  /* 0x1fffffff05157812 */ /* 0x000fc800078ec0ff */
[----:B------:R-:W-:-:S04]  /*119b0*/  SHF.R.U32.HI R5, RZ, 0x4, R21 ;  /* 0x00000004ff057819 */ /* 0x000fc80000011615 */
[----:B-1----:R-:W-:-:S05]  /*119c0*/  LOP3.LUT R8, R8, 0xf, R5, 0xb8, !PT ;  /* 0x0000000f08087812 */ /* 0x002fca00078eb805 */
[----:B------:R-:W-:Y:S04]  /*119d0*/  STS [UR19+0x1c], R8 ;  /* 0x00001c08ff007988 */ /* 0x000fe80008000813 */
[----:B------:R-:W1:Y:S02]  /*119e0*/  LDS R5, [UR19+0x1c] ;  /* 0x00001c13ff057984 */ /* 0x000e640008000800 */
[----:B-1----:R-:W-:-:S05]  /*119f0*/  LOP3.LUT R5, R5, 0xf0, RZ, 0xb8, !PT ;  /* 0x000000f005057812 */ /* 0x002fca00078eb8ff */
[----:B------:R-:W-:Y:S04]  /*11a00*/  STS [UR19+0x1c], R5 ;  /* 0x00001c05ff007988 */ /* 0x000fe80008000813 */
[----:B------:R-:W1:Y:S01]  /*11a10*/  LDS R9, [UR19+0x1c] ;  /* 0x00001c13ff097984 */ /* 0x000e620008000800 */
[----:B------:R-:W-:-:S04]  /*11a20*/  MOV R24, UR19 ;  /* 0x0000001300187c02 */ /* 0x000fc80008000f00 */
[----:B------:R-:W-:Y:S02]  /*11a30*/  SHF.R.U64 R24, R24, 0x4, RZ ;  /* 0x0000000418187819 */ /* 0x000fe400000012ff */
[----:B-1----:R-:W-:-:S05]  /*11a40*/  LOP3.LUT R25, R9, 0xf00, RZ, 0xb8, !PT ;  /* 0x00000f0009197812 */ /* 0x002fca00078eb8ff */
[----:B------:R-:W-:Y:S04]  /*11a50*/  STS.64 [UR19+0x18], R24 ;  /* 0x00001818ff007988 */ /* 0x000fe80008000a13 */
[----:B------:R-:W1:Y:S01]  /*11a60*/  LDS R3, [UR19+0x1c] ;  /* 0x00001c13ff037984 */ /* 0x000e620008000800 */
[----:B------:R-:W-:Y:S01]  /*11a70*/  VIADD R13, R2, 0xffffffff ;  /* 0xffffffff020d7836 */ /* 0x000fe20000000000 */
[----:B------:R-:W-:Y:S02]  /*11a80*/  SHF.R.U64 R4, R4, 0x4, R21 ;  /* 0x0000000404047819 */ /* 0x000fe40000001215 */
[----:B------:R2:W-:Y:S04]  /*11a90*/  STS [UR19+0x10], R24 ;  /* 0x00001018ff007988 */ /* 0x0005e80008000813 */
[----:B------:R2:W-:Y:S04]  /*11aa0*/  STS.128 [UR19+0x20], R12 ;  /* 0x0000200cff007988 */ /* 0x0005e80008000c13 */
[----:B------:R2:W-:Y:S04]  /*11ab0*/  STS [UR19+0xc], R4 ;  /* 0x00000c04ff007988 */ /* 0x0005e80008000813 */
[----:B------:R2:W-:Y:S04]  /*11ac0*/  STS [UR19+0x14], R24 ;  /* 0x00001418ff007988 */ /* 0x0005e80008000813 */
[----:B------:R-:W-:Y:S01]  /*11ad0*/  STS [UR19+0x30], RZ ;  /* 0x000030ffff007988 */ /* 0x000fe20008000813 */
[----:B-1----:R-:W-:-:S05]  /*11ae0*/  LOP3.LUT R2, R3, 0xf000, RZ, 0xb8, !PT ;  /* 0x0000f00003027812 */ /* 0x002fca00078eb8ff */
[----:B------:R2:W-:Y:S02]  /*11af0*/  STS [UR19+0x1c], R2 ;  /* 0x00001c02ff007988 */ /* 0x0005e40008000813 */
.L_x_310:
[----:B------:R-:W-:Y:S05]  /*11b00*/  BSYNC B1 ;  /* 0x0000000000017941 */ /* 0x000fea0003800000 */
.L_x_309:
[----:B------:R-:W-:-:S03]  /*11b10*/  UMOV UR4, 0xffffffff ;  /* 0xffffffff00047882 */ /* 0x000fc60000000000 */
[----:B------:R-:W-:Y:S05]  /*11b20*/  BRA.DIV UR4, `(.L_x_311) ;  /* 0x0000003e042c7947 */ /* 0x000fea000b800000 */
[----:B------:R-:W-:Y:S01]  /*11b30*/  ELECT P6, URZ, PT ;  /* 0x00000000003f782f */ /* 0x000fe200038c0000 */
[----:B------:R-:W-:-:S12]  /*11b40*/  NOP ;  /* 0x0000000000007918 */ /* 0x000fd80000000000 */
.L_x_418:
[----:B-12---:R-:W1:Y:S02]  /*11b50*/  S2R R2, SR_LANEID ;  /* 0x0000000000027919 */ /* 0x006e640000000000 */
[----:B-1----:R-:W-:-:S04]  /*11b60*/  SHF.L.U32 R8, R2, 0x2, RZ ;  /* 0x0000000202087819 */ /* 0x002fc800000006ff */
[C---:B------:R-:W-:Y:S01]  /*11b70*/  IADD3 R4, P0, R8.reuse, UR12, RZ ;  /* 0x0000000c08047c10 */ /* 0x040fe2000ff1e0ff */
[----:B------:R1:W2:Y:S01]  /*11b80*/  LDS R9, [R8+UR18] ;  /* 0x0000001208097984 */ /* 0x0002a20008000800 */
[----:B------:R-:W-:-:S03]  /*11b90*/  IADD3 R2, P4, R8, UR14, RZ ;  /* 0x0000000e08027c10 */ /* 0x000fc6000ff9e0ff */
[----:B------:R1:W3:Y:S01]  /*11ba0*/  LDS R13, [R8+UR18+0x80] ;  /* 0x00008012080d7984 */ /* 0x0002e20008000800 */
[----:B------:R-:W-:Y:S09]  /*11bb0*/  @!P6 BRA `(.L_x_312) ;  /* 0x000000000008e947 */ /* 0x000ff20003800000 */
[----:B------:R0:W-:Y:S01]  /*11bc0*/  UTMACMDFLUSH ;  /* 0x00000000000079b7 */ /* 0x0001e20000000000 */
[----:B------:R-:W-:-:S04]  /*11bd0*/  DEPBAR.LE SB0, 0x0 ;  /* 0x000080000000791a */ /* 0x000fc80000000000 */
.L_x_312:
[----:B------:R-:W-:Y:S01]  /*11be0*/  IMAD.X R5, RZ, RZ, UR13, P0 ;  /* 0x0000000dff057e24 */ /* 0x000fe200080e06ff */
[----:B------:R-:W-:Y:S01]  /*11bf0*/  IADD3.X R3, RZ, UR15, RZ, P4, !PT ;  /* 0x0000000fff037c10 */ /* 0x000fe2000a7fe4ff */
[----:B------:R-:W-:Y:S05]  /*11c00*/  WARPSYNC.ALL ;  /* 0x0000000000007948 */ /* 0x000fea0003800000 */
[----:B--2---:R2:W5:Y:S04]  /*11c10*/  ATOMG.E.EXCH.STRONG.GPU PT, RZ, [R4], R9 ;  /* 0x0000000904ff73a8 */ /* 0x00456800041ee100 */
[----:B---3--:R2:W5:Y:S01]  /*11c20*/  ATOMG.E.EXCH.STRONG.GPU PT, RZ, [R2], R13 ;  /* 0x0000000d02ff73a8 */ /* 0x00856200041ee100 */
[----:B------:R-:W-:-:S07]  /*11c30*/  IMAD.MOV.U32 R18, RZ, RZ, R6 ;  /* 0x000000ffff127224 */ /* 0x000fce00078e0006 */
.L_x_307:
[----:B------:R-:W-:Y:S02]  /*11c40*/  ISETP.NE.AND P4, PT, R7, RZ, PT ;  /* 0x000000ff0700720c */ /* 0x000fe40003f85270 */
[----:B------:R-:W-:Y:S02]  /*11c50*/  IADD3 R22, R22, 0x1, RZ ;  /* 0x0000000116167810 */ /* 0x000fe40007ffe0ff */
[----:B--2---:R-:W-:Y:S02]  /*11c60*/  SEL R3, RZ, 0x1, !P3 ;  /* 0x00000001ff037807 */ /* 0x004fe40005800000 */
[----:B------:R-:W-:-:S04]  /*11c70*/  ISETP.NE.AND P0, PT, R22, 0x8, PT ;  /* 0x000000081600780c */ /* 0x000fc80003f05270 */
[----:B-1----:R-:W-:Y:S02]  /*11c80*/  SEL R2, RZ, 0x1, P0 ;  /* 0x00000001ff027807 */ /* 0x002fe40000000000 */
[----:B------:R-:W-:Y:S02]  /*11c90*/  SEL R22, R22, RZ, P0 ;  /* 0x000000ff16167207 */ /* 0x000fe40000000000 */
[----:B------:R-:W-:Y:S02]  /*11ca0*/  LOP3.LUT R19, R19, R2, RZ, 0x3c, !PT ;  /* 0x0000000213137212 */ /* 0x000fe400078e3cff */
[----:B------:R-:W-:Y:S01]  /*11cb0*/  PRMT R2, RZ, 0x7610, R2 ;  /* 0x00007610ff027816 */ /* 0x000fe20000000002 */
[----:B------:R-:W-:Y:S06]  /*11cc0*/  @P4 BRA `(.L_x_313) ;  /* 0xfffffff000a04947 */ /* 0x000fec000383ffff */
[----:B------:R-:W-:Y:S05]  /*11cd0*/  BSYNC B0 ;  /* 0x0000000000007941 */ /* 0x000fea0003800000 */
.L_x_293:
[----:B------:R-:W-:-:S03]  /*11ce0*/  UMOV UR4, 0xffffffff ;  /* 0xffffffff00047882 */ /* 0x000fc60000000000 */
[----:B------:R-:W-:Y:S05]  /*11cf0*/  BRA.DIV UR4, `(.L_x_314) ;  /* 0x0000003a04e87947 */ /* 0x000fea000b800000 */
[----:B-----5:R-:W-:-:S13]  /*11d00*/  ELECT P6, URZ, PT ;  /* 0x00000000003f782f */ /* 0x020fda00038c0000 */
.L_x_421:
[----:B------:R-:W-:Y:S04]  /*11d10*/  BSSY B0, `(.L_x_315) ;  /* 0x000004e000007945 */ /* 0x000fe80003800000 */
[----:B------:R-:W-:Y:S05]  /*11d20*/  @!P6 BRA `(.L_x_316) ;  /* 0x000000040030e947 */ /* 0x000fea0003800000 */
[----:B------:R-:W-:-:S04]  /*11d30*/  ULOP3.LUT UR4, UR40, 0x2, URZ, 0xfc, !UPT ;  /* 0x0000000228047892 */ /* 0x000fc8000f8efc3f */
[----:B------:R-:W-:-:S06]  /*11d40*/  UISETP.NE.AND UP0, UPT, UR4, 0x3, UPT ;  /* 0x000000030400788c */ /* 0x000fcc000bf05270 */
[----:B------:R-:W-:-:S13]  /*11d50*/  PLOP3.LUT P0, PT, PT, PT, UP0, 0x80, 0x0 ;  /* 0x000000000000781c */ /* 0x000fda0003f0f008 */
[----:B------:R-:W-:Y:S05]  /*11d60*/  @!P0 BRA `(.L_x_317) ;  /* 0x0000000000048947 */ /* 0x000fea0003800000 */
[----:B------:R-:W-:Y:S01]  /*11d70*/  BPT.TRAP 0x1 ;  /* 0x000000040000795c */ /* 0x000fe20000300000 */
.L_x_317:
[----:B------:R-:W-:Y:S01]  /*11d80*/  IMAD.U32 R3, RZ, RZ, UR16 ;  /* 0x00000010ff037e24 */ /* 0x000fe2000f8e00ff */
[----:B------:R-:W-:-:S04]  /*11d90*/  SHF.L.U32 R2, R0, 0x1f, RZ ;  /* 0x0000001f00027819 */ /* 0x000fc800000006ff */
[----:B------:R-:W-:-:S05]  /*11da0*/  IADD3 R3, R3, 0x344c0, RZ ;  /* 0x000344c003037810 */ /* 0x000fca0007ffe0ff */
[C---:B------:R-:W-:Y:S01]  /*11db0*/  IMAD R7, R10.reuse, 0x8, R3 ;  /* 0x000000080a077824 */ /* 0x040fe200078e0203 */
[----:B------:R-:W-:-:S03]  /*11dc0*/  IADD3 R10, R10, 0x1, RZ ;  /* 0x000000010a0a7810 */ /* 0x000fc60007ffe0ff */
[----:B------:R-:W1:Y:S01]  /*11dd0*/  SYNCS.PHASECHK.TRANS64.TRYWAIT P0, [R7+URZ], R2 ;  /* 0x00000002070075a7 */ /* 0x000e62000800017f */
[----:B------:R-:W-:-:S04]  /*11de0*/  ISETP.NE.AND P1, PT, R10, 0x8, PT ;  /* 0x000000080a00780c */ /* 0x000fc80003f25270 */
[----:B------:R-:W-:Y:S02]  /*11df0*/  SEL R5, RZ, 0x1, P1 ;  /* 0x00000001ff057807 */ /* 0x000fe40000800000 */
[----:B------:R-:W-:Y:S02]  /*11e00*/  SEL R10, R10, RZ, P1 ;  /* 0x000000ff0a0a7207 */ /* 0x000fe40000800000 */
[----:B------:R-:W-:-:S03]  /*11e10*/  LOP3.LUT R5, R0, R5, RZ, 0x3c, !PT ;  /* 0x0000000500057212 */ /* 0x000fc600078e3cff */
[----:B------:R-:W-:Y:S01]  /*11e20*/  IMAD R9, R10, 0x8, R3 ;  /* 0x000000080a097824 */ /* 0x000fe200078e0203 */
[----:B------:R-:W-:Y:S01]  /*11e30*/  SHF.L.U32 R4, R5, 0x1f, RZ ;  /* 0x0000001f05047819 */ /* 0x000fe200000006ff */
[----:B-1----:R-:W-:Y:S06]  /*11e40*/  @!P0 BRA `(.L_x_318) ;  /* 0x0000003800b48947 */ /* 0x002fec0003800000 */
.L_x_422:
[----:B------:R-:W2:Y:S01]  /*11e50*/  SYNCS.PHASECHK.TRANS64.TRYWAIT P0, [R9+URZ], R4 ;  /* 0x00000004090075a7 */ /* 0x000ea2000800017f */
[----:B------:R-:W-:-:S04]  /*11e60*/  IADD3 R0, R10, 0x1, RZ ;  /* 0x000000010a007810 */ /* 0x000fc80007ffe0ff */
[----:B------:R-:W-:-:S04]  /*11e70*/  ISETP.NE.AND P1, PT, R0, 0x8, PT ;  /* 0x000000080000780c */ /* 0x000fc80003f25270 */
[----:B-1----:R-:W-:Y:S02]  /*11e80*/  SEL R2, RZ, 0x1, P1 ;  /* 0x00000001ff027807 */ /* 0x002fe40000800000 */
[----:B------:R-:W-:Y:S02]  /*11e90*/  SEL R0, R0, RZ, P1 ;  /* 0x000000ff00007207 */ /* 0x000fe40000800000 */
[----:B------:R-:W-:-:S03]  /*11ea0*/  LOP3.LUT R7, R5, R2, RZ, 0x3c, !PT ;  /* 0x0000000205077212 */ /* 0x000fc600078e3cff */
[----:B------:R-:W-:Y:S01]  /*11eb0*/  IMAD R6, R0, 0x8, R3 ;  /* 0x0000000800067824 */ /* 0x000fe200078e0203 */
[----:B------:R-:W-:Y:S01]  /*11ec0*/  SHF.L.U32 R5, R7, 0x1f, RZ ;  /* 0x0000001f07057819 */ /* 0x000fe200000006ff */
[----:B--2---:R-:W-:Y:S06]  /*11ed0*/  @!P0 BRA `(.L_x_319) ;  /* 0x0000003800a48947 */ /* 0x004fec0003800000 */
.L_x_423:
[----:B------:R-:W2:Y:S01]  /*11ee0*/  SYNCS.PHASECHK.TRANS64.TRYWAIT P0, [R6+URZ], R5 ;  /* 0x00000005060075a7 */ /* 0x000ea2000800017f */
[----:B------:R-:W-:-:S04]  /*11ef0*/  IADD3 R0, R0, 0x1, RZ ;  /* 0x0000000100007810 */ /* 0x000fc80007ffe0ff */
[----:B------:R-:W-:-:S04]  /*11f00*/  ISETP.NE.AND P1, PT, R0, 0x8, PT ;  /* 0x000000080000780c */ /* 0x000fc80003f25270 */
[----:B------:R-:W-:Y:S02]  /*11f10*/  SEL R2, RZ, 0x1, P1 ;  /* 0x00000001ff027807 */ /* 0x000fe40000800000 */
[----:B------:R-:W-:Y:S02]  /*11f20*/  SEL R0, R0, RZ, P1 ;  /* 0x000000ff00007207 */ /* 0x000fe40000800000 */
[----:B------:R-:W-:-:S03]  /*11f30*/  LOP3.LUT R7, R7, R2, RZ, 0x3c, !PT ;  /* 0x0000000207077212 */ /* 0x000fc600078e3cff */
[----:B-1----:R-:W-:Y:S01]  /*11f40*/  IMAD R9, R0, 0x8, R3 ;  /* 0x0000000800097824 */ /* 0x002fe200078e0203 */
[----:B------:R-:W-:Y:S01]  /*11f50*/  SHF.L.U32 R4, R7, 0x1f, RZ ;  /* 0x0000001f07047819 */ /* 0x000fe200000006ff */
[----:B--2---:R-:W-:Y:S06]  /*11f60*/  @!P0 BRA `(.L_x_320) ;  /* 0x0000003800948947 */ /* 0x004fec0003800000 */
.L_x_424:
        /* <DEDUP_REMOVED lines=9> */
.L_x_425:
        /* <DEDUP_REMOVED lines=9> */
.L_x_426:
        /* <DEDUP_REMOVED lines=9> */
.L_x_427:
[----:B------:R-:W2:Y:S01]  /*12120*/  SYNCS.PHASECHK.TRANS64.TRYWAIT P0, [R6+URZ], R5 ;  /* 0x00000005060075a7 */ /* 0x000ea2000800017f */
[----:B------:R-:W-:-:S04]  /*12130*/  IADD3 R0, R0, 0x1, RZ ;  /* 0x0000000100007810 */ /* 0x000fc80007ffe0ff */
[----:B------:R-:W-:-:S04]  /*12140*/  ISETP.NE.AND P1, PT, R0, 0x8, PT ;  /* 0x000000080000780c */ /* 0x000fc80003f25270 */
[----:B------:R-:W-:Y:S02]  /*12150*/  SEL R2, RZ, 0x1, P1 ;  /* 0x00000001ff027807 */ /* 0x000fe40000800000 */
[----:B------:R-:W-:Y:S02]  /*12160*/  SEL R0, R0, RZ, P1 ;  /* 0x000000ff00007207 */ /* 0x000fe40000800000 */
[----:B------:R-:W-:Y:S01]  /*12170*/  LOP3.LUT R2, R7, R2, RZ, 0x3c, !PT ;  /* 0x0000000207027212 */ /* 0x000fe200078e3cff */
[----:B--2---:R-:W-:Y:S06]  /*12180*/  @!P0 BRA `(.L_x_324) ;  /* 0x00000038005c8947 */ /* 0x004fec0003800000 */
.L_x_428:
[----:B------:R-:W-:Y:S01]  /*12190*/  IMAD R3, R0, 0x8, R3 ;  /* 0x0000000800037824 */ /* 0x000fe200078e0203 */
[----:B------:R-:W-:-:S07]  /*121a0*/  SHF.L.U32 R0, R2, 0x1f, RZ ;  /* 0x0000001f02007819 */ /* 0x000fce00000006ff */
.L_x_325:
[----:B---3--:R3:W4:Y:S02]  /*121b0*/  SYNCS.PHASECHK.TRANS64.TRYWAIT P0, [R3+URZ], R0 ;  /* 0x00000000030075a7 */ /* 0x008724000800017f */
[----:B----4-:R-:W-:Y:S05]  /*121c0*/  @!P0 NANOSLEEP.SYNCS 0x989680 ;  /* 0x009896800000895d */ /* 0x010fea0003900000 */
[----:B------:R-:W4:Y:S02]  /*121d0*/  @!P0 SYNCS.PHASECHK.TRANS64 P0, [R3+URZ], R0 ;  /* 0x00000000030085a7 */ /* 0x000f24000800007f */
[----:B----4-:R-:W-:Y:S05]  /*121e0*/  @!P0 BRA `(.L_x_325) ;  /* 0xfffffffc00f08947 */ /* 0x010fea000383ffff */
.L_x_316:
[----:B------:R-:W-:Y:S05]  /*121f0*/  BSYNC B0 ;  /* 0x0000000000007941 */ /* 0x000fea0003800000 */
.L_x_315:
[----:B------:R-:W-:Y:S05]  /*12200*/  EXIT ;  /* 0x000000000000794d */ /* 0x000fea0003800000 */
.L_x_158:
[----:B------:R-:W-:Y:S01]  /*12210*/  PLOP3.LUT P1, PT, PT, PT, UP3, 0x80, 0x0 ;  /* 0x000000000000781c */ /* 0x000fe20003f2f038 */
[----:B------:R-:W-:Y:S01]  /*12220*/  ULDC UR20, c[0x0][0x10] ;  /* 0x0000040000147ab9 */ /* 0x000fe20000000800 */
[----:B------:R-:W-:Y:S01]  /*12230*/  ULDC UR22, c[0x0][0x904] ;  /* 0x0002410000167ab9 */ /* 0x000fe20000000800 */
[----:B------:R-:W-:Y:S01]  /*12240*/  UMOV UR19, 0xffffffff ;  /* 0xffffffff00137882 */ /* 0x000fe20000000000 */
[----:B------:R-:W-:Y:S01]  /*12250*/  ULDC.64 UR12, c[0x0][0x8c8] ;  /* 0x00023200000c7ab9 */ /* 0x000fe20000000a00 */
[----:B------:R-:W-:Y:S01]  /*12260*/  UIMAD.WIDE.U32 UR20, UR60, UR20, URZ ;  /* 0x000000143c1472a5 */ /* 0x000fe2000f8e003f */
[----:B------:R-:W-:Y:S01]  /*12270*/  MOV R14, 0x1 ;  /* 0x00000001000e7802 */ /* 0x000fe20000000f00 */
[----:B------:R-:W-:Y:S01]  /*12280*/  ULDC.64 UR14, c[0x0][0x8e0] ;  /* 0x00023800000e7ab9 */ /* 0x000fe20000000a00 */
[----:B------:R-:W-:Y:S01]  /*12290*/  USHF.L.U32 UR23, UR19, UR22, URZ ;  /* 0x0000001613177299 */ /* 0x000fe2000800063f */
[----:B------:R-:W-:Y:S01]  /*122a0*/  IMAD.MOV.U32 R13, RZ, RZ, RZ ;  /* 0x000000ffff0d7224 */ /* 0x000fe200078e00ff */
[----:B------:R-:W-:Y:S01]  /*122b0*/  UIADD3 UR11, UP1, UR12, -0x1, URZ ;  /* 0xffffffff0c0b7890 */ /* 0x000fe2000ff3e03f */
[----:B------:R-:W-:-:S02]  /*122c0*/  ULDC UR19, c[0x0][0x14] ;  /* 0x0000050000137ab9 */ /* 0x000fc40000000800 */
[----:B------:R-:W1:Y:S01]  /*122d0*/  @P1 S2R R2, SR_CTAID.Y ;  /* 0x0000000000021919 */ /* 0x000e620000002600 */
[----:B------:R-:W-:Y:S02]  /*122e0*/  UIADD3 UR12, UP2, UR14, -0x1, URZ ;  /* 0xffffffff0e0c7890 */ /* 0x000fe4000ff5e03f */
[----:B------:R-:W-:Y:S02]  /*122f0*/  UIMAD.WIDE.U32 UR28, UR20, UR19, URZ ;  /* 0x00000013141c72a5 */ /* 0x000fe4000f8e003f */
[----:B------:R-:W-:Y:S01]  /*12300*/  UIMAD UR21, UR21, UR19, URZ ;  /* 0x00000013151572a4 */ /* 0x000fe2000f8e023f */
[----:B------:R-:W-:Y:S01]  /*12310*/  ULDC UR18, c[0x0][0x8a8] ;  /* 0x00022a0000127ab9 */ /* 0x000fe20000000800 */
[----:B------:R-:W-:Y:S01]  /*12320*/  UMOV UR24, 0x1 ;  /* 0x0000000100187882 */ /* 0x000fe20000000000 */
[----:B------:R-:W-:Y:S02]  /*12330*/  UIADD3.X UR14, UR15, -0x1, URZ, UP2, !UPT ;  /* 0xffffffff0f0e7890 */ /* 0x000fe400097fe43f */
[----:B------:R-:W-:-:S02]  /*12340*/  UIADD3.X UR13, UR13, -0x1, URZ, UP1, !UPT ;  /* 0xffffffff0d0d7890 */ /* 0x000fc40008ffe43f */
[----:B------:R-:W-:Y:S02]  /*12350*/  ULOP3.LUT UR15, UR59, 0x2, URZ, 0xfc, !UPT ;  /* 0x000000023b0f7892 */ /* 0x000fe4000f8efc3f */
[----:B------:R-:W-:Y:S02]  /*12360*/  UIADD3 UR16, UR9, -0x1, URZ ;  /* 0xffffffff09107890 */ /* 0x000fe4000fffe03f */
[----:B------:R-:W-:Y:S02]  /*12370*/  UIADD3 UR17, UR10, -0x1, URZ ;  /* 0xffffffff0a117890 */ /* 0x000fe4000fffe03f */
[----:B------:R-:W-:Y:S02]  /*12380*/  UIADD3 UR18, UR18, -0x1, URZ ;  /* 0xffffffff12127890 */ /* 0x000fe4000fffe03f */
[----:B------:R-:W-:Y:S02]  /*12390*/  USHF.L.U32 UR19, UR24, UR22, URZ ;  /* 0x0000001618137299 */ /* 0x000fe4000800063f */
[----:B------:R-:W-:-:S02]  /*123a0*/  ULOP3.LUT UR20, URZ, UR23, URZ, 0x33, !UPT ;  /* 0x000000173f147292 */ /* 0x000fc4000f8e333f */
[----:B------:R-:W-:Y:S01]  /*123b0*/  UIADD3 UR21, UR29, UR21, URZ ;  /* 0x000000151d157290 */ /* 0x000fe2000fffe03f */
[----:B-1----:R-:W-:-:S15]  /*123c0*/  @P1 R2UR UR57, R2 ;  /* 0x00000000023912ca */ /* 0x002fde00000e0000 */
.L_x_346:
[----:B------:R-:W1:Y:S01]  /*123d0*/  LDC.64 R2, c[0x0][0x8f8] ;  /* 0x00023e00ff027b82 */ /* 0x000e620000000a00 */
[----:B------:R-:W-:Y:S01]  /*123e0*/  UIADD3 UR8, UP1, UR8, UR28, URZ ;  /* 0x0000001c08087290 */ /* 0x000fe2000ff3e03f */
[----:B------:R-:W-:Y:S01]  /*123f0*/  ISETP.NE.AND P2, PT, R15, RZ, PT ;  /* 0x000000ff0f00720c */ /* 0x000fe20003f45270 */
[----:B------:R-:W-:Y:S01]  /*12400*/  UMOV UR22, 0xffffffff ;  /* 0xffffffff00167882 */ /* 0x000fe20000000000 */
[----:B------:R-:W-:Y:S01]  /*12410*/  UMOV UR23, 0xffffffff ;  /* 0xffffffff00177882 */ /* 0x000fe20000000000 */
[----:B------:R-:W-:Y:S01]  /*12420*/  UIADD3.X UR7, UR7, UR21, URZ, UP1, !UPT ;  /* 0x0000001507077290 */ /* 0x000fe20008ffe43f */
[----:B------:R-:W-:Y:S01]  /*12430*/  IMAD.MOV.U32 R19, RZ, RZ, RZ ;  /* 0x000000ffff137224 */ /* 0x000fe200078e00ff */
[----:B------:R-:W-:Y:S01]  /*12440*/  UMOV UR24, 0xffffffff ;  /* 0xffffffff00187882 */ /* 0x000fe20000000000 */
[----:B-1----:R-:W-:-:S03]  /*12450*/  ISETP.LE.U32.AND P1, PT, R2, UR8, PT ;  /* 0x0000000802007c0c */ /* 0x002fc6000bf23070 */
[----:B------:R-:W-:-:S04]  /*12460*/  MOV R2, UR7 ;  /* 0x0000000700027c02 */ /* 0x000fc80008000f00 */
[----:B------:R-:W-:-:S13]  /*12470*/  ISETP.GE.U32.AND.EX P1, PT, R2, R3, PT, P1 ;  /* 0x000000030200720c */ /* 0x000fda0003f26110 */
[----:B---345:R-:W-:Y:S05]  /*12480*/  @P2 BRA P1, `(.L_x_326) ;  /* 0x0000001800442947 */ /* 0x038fea0000800000 */
[----:B------:R-:W-:-:S04]  /*12490*/  IADD3 R2, P2, R6, UR5, RZ ;  /* 0x0000000506027c10 */ /* 0x000fc8000ff5e0ff */
[----:B------:R-:W-:Y:S02]  /*124a0*/  ISETP.GT.U32.AND P1, PT, R2, UR8, PT ;  /* 0x0000000802007c0c */ /* 0x000fe4000bf24070 */
[----:B------:R-:W-:-:S04]  /*124b0*/  IADD3.X R2, R7, UR6, RZ, P2, !PT ;  /* 0x0000000607027c10 */ /* 0x000fc800097fe4ff */
[----:B------:R-:W-:-:S13]  /*124c0*/  ISETP.GT.U32.AND.EX P1, PT, R2, UR7, PT, P1 ;  /* 0x0000000702007c0c */ /* 0x000fda000bf24110 */
[----:B------:R-:W-:Y:S05]  /*124d0*/  @P1 BRA `(.L_x_327) ;  /* 0x0000001400241947 */ /* 0x000fea0003800000 */
[----:B------:R-:W-:Y:S01]  /*124e0*/  IADD3 R11, R20, UR4, RZ ;  /* 0x00000004140b7c10 */ /* 0x000fe2000fffe0ff */
[----:B------:R-:W-:Y:S01]  /*124f0*/  ULDC UR22, c[0x0][0x910] ;  /* 0x0002440000167ab9 */ /* 0x000fe20000000800 */
[----:B------:R-:W-:Y:S01]  /*12500*/  IMAD.MOV.U32 R23, RZ, RZ, R8 ;  /* 0x000000ffff177224 */ /* 0x000fe200078e0008 */
[----:B------:R-:W-:Y:S02]  /*12510*/  MOV R16, R0 ;  /* 0x0000000000107202 */ /* 0x000fe40000000f00 */
[----:B------:R-:W-:-:S05]  /*12520*/  VIADD R12, R11, 0x20 ;  /* 0x000000200b0c7836 */ /* 0x000fca0000000000 */
[----:B------:R-:W-:-:S13]  /*12530*/  ISETP.GE.AND P1, PT, R12, UR22, PT ;  /* 0x000000160c007c0c */ /* 0x000fda000bf26270 */
[----:B------:R-:W1:Y:S01]  /*12540*/  @!P1 LDC.64 R2, c[0x0][0x918] ;  /* 0x00024600ff029b82 */ /* 0x000e620000000a00 */
[----:B------:R-:W-:Y:S01]  /*12550*/  @!P1 IADD3 R7, R11, 0x20, RZ ;  /* 0x000000200b079810 */ /* 0x000fe20007ffe0ff */
[----:B------:R-:W-:Y:S01]  /*12560*/  BSSY B0, `(.L_x_328) ;  /* 0x0000064000007945 */ /* 0x000fe20003800000 */
[----:B------:R-:W-:-:S03]  /*12570*/  IMAD.MOV.U32 R6, RZ, RZ, 0x7fffffff ;  /* 0x7fffffffff067424 */ /* 0x000fc600078e00ff */
[----:B-1----:R-:W-:-:S05]  /*12580*/  @!P1 IMAD.WIDE R2, R7, 0xc, R2 ;  /* 0x0000000c07029825 */ /* 0x002fca00078e0202 */
[----:B------:R1:W5:Y:S04]  /*12590*/  @!P1 LDG.E R8, desc[UR38][R2.64] ;  /* 0x0000002602089981 */ /* 0x000368000c1e1900 */
[----:B------:R1:W5:Y:S01]  /*125a0*/  @!P1 LDG.E R0, desc[UR38][R2.64+0x4] ;  /* 0x0000042602009981 */ /* 0x000362000c1e1900 */
[----:B------:R-:W-:Y:S02]  /*125b0*/  ISETP.GE.AND P1, PT, R11, UR22, PT ;  /* 0x000000160b007c0c */ /* 0x000fe4000bf26270 */
[----:B------:R-:W-:-:S11]  /*125c0*/  MOV R7, RZ ;  /* 0x000000ff00077202 */ /* 0x000fd60000000f00 */
[----:B-1----:R-:W-:Y:S05]  /*125d0*/  @P1 BRA `(.L_x_329) ;  /* 0x0000000400701947 */ /* 0x002fea0003800000 */
[----:B------:R-:W-:Y:S01]  /*125e0*/  IABS R7, R9 ;  /* 0x0000000900077213 */ /* 0x000fe20000000000 */
[----:B------:R-:W-:Y:S01]  /*125f0*/  ULDC UR23, c[0x0][0x8f0] ;  /* 0x00023c0000177ab9 */ /* 0x000fe20000000800 */
[----:B------:R-:W-:Y:S02]  /*12600*/  IABS R6, R10 ;  /* 0x0000000a00067213 */ /* 0x000fe40000000000 */
[----:B------:R-:W1:Y:S01]  /*12610*/  I2F.RP R3, R7 ;  /* 0x0000000700037306 */ /* 0x000e620000209400 */
[----:B------:R-:W-:Y:S02]  /*12620*/  PLOP3.LUT P3, PT, PT, PT, UP0, 0x80, 0x0 ;  /* 0x000000000000781c */ /* 0x000fe40003f6f008 */
[C---:B------:R-:W-:Y:S02]  /*12630*/  IADD3 R22, P2, R16.reuse, UR12, RZ ;  /* 0x0000000c10167c10 */ /* 0x040fe4000ff5e0ff */
[C---:B------:R-:W-:Y:S02]  /*12640*/  IADD3 R21, P1, R23.reuse, UR11, RZ ;  /* 0x0000000b17157c10 */ /* 0x040fe4000ff3e0ff */
[----:B------:R-:W-:Y:S01]  /*12650*/  LEA.HI.X.SX32 R25, R16, UR14, 0x1, P2 ;  /* 0x0000000e10197c11 */ /* 0x000fe200090f0eff */
[----:B------:R-:W3:Y:S01]  /*12660*/  I2F.RP R2, R6 ;  /* 0x0000000600027306 */ /* 0x000ee20000209400 */
[----:B------:R-:W-:-:S07]  /*12670*/  LEA.HI.X.SX32 R24, R23, UR13, 0x1, P1 ;  /* 0x0000000d17187c11 */ /* 0x000fce00088f0eff */
[----:B-1----:R-:W1:Y:S08]  /*12680*/  MUFU.RCP R3, R3 ;  /* 0x0000000300037308 */ /* 0x002e700000001000 */
[----:B---3--:R-:W3:Y:S01]  /*12690*/  MUFU.RCP R2, R2 ;  /* 0x0000000200027308 */ /* 0x008ee20000001000 */
[----:B-1----:R-:W-:-:S07]  /*126a0*/  VIADD R19, R3, 0xffffffe ;  /* 0x0ffffffe03137836 */ /* 0x002fce0000000000 */
[----:B------:R-:W1:Y:S01]  /*126b0*/  F2I.FTZ.U32.TRUNC.NTZ R19, R19 ;  /* 0x0000001300137305 */ /* 0x000e62000021f000 */
[----:B---3--:R-:W-:-:S07]  /*126c0*/  IADD3 R17, R2, 0xffffffe, RZ ;  /* 0x0ffffffe02117810 */ /* 0x008fce0007ffe0ff */
[----:B------:R-:W3:Y:S01]  /*126d0*/  F2I.FTZ.U32.TRUNC.NTZ R17, R17 ;  /* 0x0000001100117305 */ /* 0x000ee2000021f000 */
[----:B-1----:R-:W-:Y:S01]  /*126e0*/  IMAD.MOV R18, RZ, RZ, -R19 ;  /* 0x000000ffff127224 */ /* 0x002fe200078e0a13 */
[----:B---3--:R-:W-:Y:S01]  /*126f0*/  IADD3 R16, RZ, -R17, RZ ;  /* 0x80000011ff107210 */ /* 0x008fe20007ffe0ff */
[----:B------:R-:W-:Y:S06]  /*12700*/  @!P3 BRA `(.L_x_330) ;  /* 0x000000000034b947 */ /* 0x000fec0003800000 */
[----:B------:R-:W-:Y:S01]  /*12710*/  ULDC UR4, c[0x0][0x8dc] ;  /* 0x0002370000047ab9 */ /* 0x000fe20000000800 */
[----:B------:R-:W-:Y:S01]  /*12720*/  ULDC.64 UR24, c[0x0][0x8d0] ;  /* 0x0002340000187ab9 */ /* 0x000fe20000000a00 */
[----:B------:R-:W-:-:S05]  /*12730*/  IADD3 R3, P1, R21, UR4, RZ ;  /* 0x0000000415037c10 */ /* 0x000fca000ff3e0ff */
[----:B------:R-:W-:-:S04]  /*12740*/  IMAD.X R21, RZ, RZ, R24, P1 ;  /* 0x000000ffff157224 */ /* 0x000fc800008e0618 */
[----:B------:R-:W-:-:S04]  /*12750*/  IMAD.WIDE.U32 R4, R21, UR24, RZ ;  /* 0x0000001815047c25 */ /* 0x000fc8000f8e00ff */
[----:B------:R-:W-:-:S04]  /*12760*/  IMAD.WIDE.U32 R4, P1, R3, UR25, R4 ;  /* 0x0000001903047c25 */ /* 0x000fc8000f820004 */
[----:B------:R-:W-:-:S04]  /*12770*/  IMAD.WIDE.U32 R2, R3, UR24, RZ ;  /* 0x0000001803027c25 */ /* 0x000fc8000f8e00ff */
[----:B------:R-:W-:Y:S01]  /*12780*/  IMAD.MOV.U32 R2, RZ, RZ, R5 ;  /* 0x000000ffff027224 */ /* 0x000fe200078e0005 */
[----:B------:R-:W-:Y:S02]  /*12790*/  IADD3 RZ, P2, R3, R4, RZ ;  /* 0x0000000403ff7210 */ /* 0x000fe40007f5e0ff */
[----:B------:R-:W-:-:S03]  /*127a0*/  IADD3.X R3, RZ, RZ, RZ, P1, !PT ;  /* 0x000000ffff037210 */ /* 0x000fc60000ffe4ff */
[----:B------:R-:W-:-:S04]  /*127b0*/  IMAD.WIDE.U32.X R2, R21, UR25, R2, P2 ;  /* 0x0000001915027c25 */ /* 0x000fc800090e0402 */
[----:B------:R-:W-:Y:S01]  /*127c0*/  IMAD.MOV.U32 R24, RZ, RZ, R3 ;  /* 0x000000ffff187224 */ /* 0x000fe200078e0003 */
[----:B------:R-:W-:-:S07]  /*127d0*/  MOV R21, R2 ;  /* 0x0000000200157202 */ /* 0x000fce0000000f00 */
.L_x_330:
[----:B------:R-:W-:Y:S05]  /*127e0*/  @!P0 BRA `(.L_x_331) ;  /* 0x0000000000348947 */ /* 0x000fea0003800000 */
[----:B------:R-:W-:Y:S01]  /*127f0*/  ULDC UR4, c[0x0][0x8f4] ;  /* 0x00023d0000047ab9 */ /* 0x000fe20000000800 */
[----:B------:R-:W-:Y:S01]  /*12800*/  ULDC.64 UR24, c[0x0][0x8e8] ;  /* 0x00023a0000187ab9 */ /* 0x000fe20000000a00 */
[----:B------:R-:W-:-:S04]  /*12810*/  IADD3 R3, P1, R22, UR4, RZ ;  /* 0x0000000416037c10 */ /* 0x000fc8000ff3e0ff */
[----:B------:R-:W-:-:S05]  /*12820*/  IADD3.X R23, RZ, R25, RZ, P1, !PT ;  /* 0x00000019ff177210 */ /* 0x000fca0000ffe4ff */
[----:B------:R-:W-:-:S04]  /*12830*/  IMAD.WIDE.U32 R4, R23, UR24, RZ ;  /* 0x0000001817047c25 */ /* 0x000fc8000f8e00ff */
[----:B------:R-:W-:-:S04]  /*12840*/  IMAD.WIDE.U32 R4, P1, R3, UR25, R4 ;  /* 0x0000001903047c25 */ /* 0x000fc8000f820004 */
[----:B------:R-:W-:Y:S01]  /*12850*/  IMAD.WIDE.U32 R2, R3, UR24, RZ ;  /* 0x0000001803027c25 */ /* 0x000fe2000f8e00ff */
[----:B------:R-:W-:-:S04]  /*12860*/  MOV R2, R5 ;  /* 0x0000000500027202 */ /* 0x000fc80000000f00 */
[----:B------:R-:W-:Y:S01]  /*12870*/  IADD3 RZ, P2, R3, R4, RZ ;  /* 0x0000000403ff7210 */ /* 0x000fe20007f5e0ff */
[----:B------:R-:W-:-:S04]  /*12880*/  IMAD.X R3, RZ, RZ, RZ, P1 ;  /* 0x000000ffff037224 */ /* 0x000fc800008e06ff */
[----:B------:R-:W-:-:S04]  /*12890*/  IMAD.WIDE.U32.X R2, R23, UR25, R2, P2 ;  /* 0x0000001917027c25 */ /* 0x000fc800090e0402 */
[----:B------:R-:W-:Y:S01]  /*128a0*/  IMAD.MOV.U32 R22, RZ, RZ, R2 ;  /* 0x000000ffff167224 */ /* 0x000fe200078e0002 */
[----:B------:R-:W-:-:S07]  /*128b0*/  MOV R25, R3 ;  /* 0x0000000300197202 */ /* 0x000fce0000000f00 */
.L_x_331:
[----:B------:R-:W-:Y:S01]  /*128c0*/  MOV R3, R19 ;  /* 0x0000001300037202 */ /* 0x000fe20000000f00 */
[----:B------:R-:W-:Y:S01]  /*128d0*/  IMAD R18, R18, R7, RZ ;  /* 0x0000000712127224 */ /* 0x000fe200078e02ff */
[----:B------:R-:W-:Y:S01]  /*128e0*/  ULDC UR4, c[0x0][0x8d8] ;  /* 0x0002360000047ab9 */ /* 0x000fe20000000800 */
[----:B------:R-:W-:Y:S01]  /*128f0*/  IMAD.MOV.U32 R2, RZ, RZ, RZ ;  /* 0x000000ffff027224 */ /* 0x000fe200078e00ff */
[----:B------:R-:W-:Y:S01]  /*12900*/  SHF.R.U64 R21, R21, UR4, R24 ;  /* 0x0000000415157c19 */ /* 0x000fe20008001218 */
[----:B------:R-:W-:Y:S01]  /*12910*/  IMAD R4, R16, R6, RZ ;  /* 0x0000000610047224 */ /* 0x000fe200078e02ff */
[----:B------:R-:W-:Y:S01]  /*12920*/  SHF.R.U64 R22, R22, UR23, R25 ;  /* 0x0000001716167c19 */ /* 0x000fe20008001219 */
[----:B------:R-:W-:Y:S01]  /*12930*/  IMAD.HI.U32 R19, R19, R18, R2 ;  /* 0x0000001213137227 */ /* 0x000fe200078e0002 */
[----:B------:R-:W-:Y:S02]  /*12940*/  IABS R18, R9 ;  /* 0x0000000900127213 */ /* 0x000fe40000000000 */
[----:B------:R-:W-:Y:S01]  /*12950*/  PLOP3.LUT P5, PT, PT, PT, UP3, 0x80, 0x0 ;  /* 0x000000000000781c */ /* 0x000fe20003faf038 */
[----:B------:R-:W-:-:S02]  /*12960*/  IMAD.MOV.U32 R3, RZ, RZ, R17 ;  /* 0x000000ffff037224 */ /* 0x000fc400078e0011 */
[----:B------:R-:W-:Y:S01]  /*12970*/  VIADD R16, R21, UR16 ;  /* 0x0000001015107c36 */ /* 0x000fe20008000000 */
[----:B------:R-:W-:Y:S01]  /*12980*/  IADD3 R21, RZ, -R18, RZ ;  /* 0x80000012ff157210 */ /* 0x000fe20007ffe0ff */
[----:B------:R-:W-:Y:S01]  /*12990*/  IMAD.HI.U32 R2, R17, R4, R2 ;  /* 0x0000000411027227 */ /* 0x000fe200078e0002 */
[----:B------:R-:W-:Y:S02]  /*129a0*/  IADD3 R17, R22, UR17, RZ ;  /* 0x0000001116117c10 */ /* 0x000fe4000fffe0ff */
[----:B------:R-:W-:Y:S02]  /*129b0*/  IABS R3, R10 ;  /* 0x0000000a00037213 */ /* 0x000fe40000000000 */
[----:B------:R-:W-:Y:S02]  /*129c0*/  IABS R4, R17 ;  /* 0x0000001100047213 */ /* 0x000fe40000000000 */
[----:B------:R-:W-:Y:S01]  /*129d0*/  IABS R5, R16 ;  /* 0x0000001000057213 */ /* 0x000fe20000000000 */
[----:B------:R-:W-:-:S02]  /*129e0*/  IMAD.MOV R18, RZ, RZ, -R3 ;  /* 0x000000ffff127224 */ /* 0x000fc400078e0a03 */
[----:B------:R-:W-:-:S04]  /*129f0*/  IMAD.HI.U32 R3, R19, R4, RZ ;  /* 0x0000000413037227 */ /* 0x000fc800078e00ff */
[----:B------:R-:W-:-:S04]  /*12a00*/  IMAD.HI.U32 R2, R2, R5, RZ ;  /* 0x0000000502027227 */ /* 0x000fc800078e00ff */
[----:B------:R-:W-:Y:S02]  /*12a10*/  IMAD R4, R3, R21, R4 ;  /* 0x0000001503047224 */ /* 0x000fe400078e0204 */
[----:B------:R-:W-:-:S03]  /*12a20*/  IMAD R3, R2, R18, R5 ;  /* 0x0000001202037224 */ /* 0x000fc600078e0205 */
[----:B------:R-:W-:Y:S02]  /*12a30*/  ISETP.GT.U32.AND P2, PT, R7, R4, PT ;  /* 0x000000040700720c */ /* 0x000fe40003f44070 */
[----:B------:R-:W-:-:S11]  /*12a40*/  ISETP.GT.U32.AND P1, PT, R6, R3, PT ;  /* 0x000000030600720c */ /* 0x000fd60003f24070 */
[----:B------:R-:W-:Y:S02]  /*12a50*/  @!P2 IADD3 R4, R4, -R7, RZ ;  /* 0x800000070404a210 */ /* 0x000fe40007ffe0ff */
[----:B------:R-:W-:Y:S01]  /*12a60*/  @!P1 IMAD.IADD R3, R3, 0x1, -R6 ;  /* 0x0000000103039824 */ /* 0x000fe200078e0a06 */
[----:B------:R-:W-:Y:S02]  /*12a70*/  ISETP.GE.AND P2, PT, R17, RZ, PT ;  /* 0x000000ff1100720c */ /* 0x000fe40003f46270 */
[----:B------:R-:W-:Y:S02]  /*12a80*/  ISETP.GT.U32.AND P4, PT, R7, R4, PT ;  /* 0x000000040700720c */ /* 0x000fe40003f84070 */
[----:B------:R-:W-:Y:S02]  /*12a90*/  ISETP.GT.U32.AND P3, PT, R6, R3, PT ;  /* 0x000000030600720c */ /* 0x000fe40003f64070 */
[----:B------:R-:W-:-:S09]  /*12aa0*/  ISETP.GE.AND P1, PT, R16, RZ, PT ;  /* 0x000000ff1000720c */ /* 0x000fd20003f26270 */
[----:B------:R-:W-:Y:S02]  /*12ab0*/  @!P4 IADD3 R4, R4, -R7, RZ ;  /* 0x800000070404c210 */ /* 0x000fe40007ffe0ff */
[----:B------:R-:W-:Y:S01]  /*12ac0*/  @!P3 IMAD.IADD R3, R3, 0x1, -R6 ;  /* 0x000000010303b824 */ /* 0x000fe200078e0a06 */
[----:B------:R-:W-:Y:S02]  /*12ad0*/  ISETP.NE.AND P4, PT, RZ, UR10, PT ;  /* 0x0000000aff007c0c */ /* 0x000fe4000bf85270 */
[----:B------:R-:W-:Y:S01]  /*12ae0*/  ISETP.NE.AND P3, PT, RZ, UR9, PT ;  /* 0x00000009ff007c0c */ /* 0x000fe2000bf65270 */
[----:B------:R-:W-:Y:S01]  /*12af0*/  @!P1 IMAD.MOV R3, RZ, RZ, -R3 ;  /* 0x000000ffff039224 */ /* 0x000fe200078e0a03 */
[----:B------:R-:W-:-:S09]  /*12b00*/  @!P2 IADD3 R4, -R4, RZ, RZ ;  /* 0x000000ff0404a210 */ /* 0x000fd20007ffe1ff */
[----:B------:R-:W-:Y:S02]  /*12b10*/  @!P4 LOP3.LUT R4, RZ, UR10, RZ, 0x33, !PT ;  /* 0x0000000aff04cc12 */ /* 0x000fe4000f8e33ff */
[----:B------:R-:W-:Y:S02]  /*12b20*/  @!P3 LOP3.LUT R3, RZ, UR9, RZ, 0x33, !PT ;  /* 0x00000009ff03bc12 */ /* 0x000fe4000f8e33ff */
[----:B------:R-:W-:-:S03]  /*12b30*/  IADD3 R4, R17, -R4, RZ ;  /* 0x8000000411047210 */ /* 0x000fc60007ffe0ff */
[----:B------:R-:W-:-:S04]  /*12b40*/  IMAD.IADD R3, R16, 0x1, -R3 ;  /* 0x0000000110037824 */ /* 0x000fc800078e0a03 */
[----:B------:R-:W-:Y:S01]  /*12b50*/  IMAD R6, R3, R4, RZ ;  /* 0x0000000403067224 */ /* 0x000fe200078e02ff */
[----:B------:R-:W-:-:S04]  /*12b60*/  SEL R2, R4, R3, !P5 ;  /* 0x0000000304027207 */ /* 0x000fc80006800000 */
[----:B------:R-:W-:Y:S02]  /*12b70*/  SHF.R.S32.HI R5, RZ, 0x1f, R2 ;  /* 0x0000001fff057819 */ /* 0x000fe40000011402 */
[----:B------:R-:W-:Y:S02]  /*12b80*/  SHF.R.S32.HI R7, RZ, 0x1f, R6 ;  /* 0x0000001fff077819 */ /* 0x000fe40000011406 */
[----:B------:R-:W-:-:S07]  /*12b90*/  MOV R4, R2 ;  /* 0x0000000200047202 */ /* 0x000fce0000000f00 */
.L_x_329:
[----:B--2---:R-:W-:Y:S05]  /*12ba0*/  BSYNC B0 ;  /* 0x0000000000007941 */ /* 0x004fea0003800000 */
.L_x_328:
[----:B------:R-:W1:Y:S01]  /*12bb0*/  SHFL.UP PT, R3, R6, 0x1, RZ ;  /* 0x0420000006037989 */ /* 0x000e6200000e00ff */
[----:B------:R-:W-:-:S03]  /*12bc0*/  ISETP.NE.AND P1, PT, R20, RZ, PT ;  /* 0x000000ff1400720c */ /* 0x000fc60003f25270 */
[----:B------:R-:W2:Y:S01]  /*12bd0*/  SHFL.UP PT, R2, R7, 0x1, RZ ;  /* 0x0420000007027989 */ /* 0x000ea200000e00ff */
[----:B-1----:R-:W-:Y:S02]  /*12be0*/  SEL R3, R3, RZ, P1 ;  /* 0x000000ff03037207 */ /* 0x002fe40000800000 */
[----:B--2---:R-:W-:Y:S02]  /*12bf0*/  SEL R2, R2, RZ, P1 ;  /* 0x000000ff02027207 */ /* 0x004fe40000800000 */
[----:B------:R-:W-:-:S05]  /*12c00*/  IADD3 R18, P2, R3, R6, RZ ;  /* 0x0000000603127210 */ /* 0x000fca0007f5e0ff */
[----:B------:R-:W-:Y:S01]  /*12c10*/  IMAD.X R19, R2, 0x1, R7, P2 ;  /* 0x0000000102137824 */ /* 0x000fe200010e0607 */
[----:B------:R-:W1:Y:S01]  /*12c20*/  SHFL.UP PT, R3, R18, 0x2, RZ ;  /* 0x0440000012037989 */ /* 0x000e6200000e00ff */
[----:B------:R-:W-:-:S03]  /*12c30*/  ISETP.GE.U32.AND P2, PT, R20, 0x2, PT ;  /* 0x000000021400780c */ /* 0x000fc60003f46070 */
[----:B------:R-:W2:Y:S01]  /*12c40*/  SHFL.UP PT, R2, R19, 0x2, RZ ;  /* 0x0440000013027989 */ /* 0x000ea200000e00ff */
[----:B-1----:R-:W-:-:S04]  /*12c50*/  SEL R3, R3, RZ, P2 ;  /* 0x000000ff03037207 */ /* 0x002fc80001000000 */
[----:B------:R-:W-:Y:S02]  /*12c60*/  IADD3 R16, P3, R3, R18, RZ ;  /* 0x0000001203107210 */ /* 0x000fe40007f7e0ff */
[----:B--2---:R-:W-:-:S03]  /*12c70*/  SEL R2, R2, RZ, P2 ;  /* 0x000000ff02027207 */ /* 0x004fc60001000000 */
[----:B------:R-:W1:Y:S01]  /*12c80*/  SHFL.UP PT, R3, R16, 0x4, RZ ;  /* 0x0480000010037989 */ /* 0x000e6200000e00ff */
[----:B------:R-:W-:Y:S02]  /*12c90*/  IADD3.X R17, R2, R19, RZ, P3, !PT ;  /* 0x0000001302117210 */ /* 0x000fe40001ffe4ff */
[----:B------:R-:W-:-:S03]  /*12ca0*/  ISETP.GE.U32.AND P3, PT, R20, 0x4, PT ;  /* 0x000000041400780c */ /* 0x000fc60003f66070 */
[----:B------:R-:W2:Y:S01]  /*12cb0*/  SHFL.UP PT, R2, R17, 0x4, RZ ;  /* 0x0480000011027989 */ /* 0x000ea200000e00ff */
[----:B-1----:R-:W-:-:S04]  /*12cc0*/  SEL R3, R3, RZ, P3 ;  /* 0x000000ff03037207 */ /* 0x002fc80001800000 */
[----:B------:R-:W-:Y:S02]  /*12cd0*/  IADD3 R18, P4, R3, R16, RZ ;  /* 0x0000001003127210 */ /* 0x000fe40007f9e0ff */
[----:B--2---:R-:W-:-:S03]  /*12ce0*/  SEL R2, R2, RZ, P3 ;  /* 0x000000ff02027207 */ /* 0x004fc60001800000 */
[----:B------:R-:W1:Y:S02]  /*12cf0*/  SHFL.UP PT, R3, R18, 0x8, RZ ;  /* 0x0500000012037989 */ /* 0x000e6400000e00ff */
[----:B------:R-:W-:Y:S01]  /*12d00*/  IMAD.X R19, R2, 0x1, R17, P4 ;  /* 0x0000000102137824 */ /* 0x000fe200020e0611 */
[----:B------:R-:W-:-:S04]  /*12d10*/  ISETP.GE.U32.AND P4, PT, R20, 0x8, PT ;  /* 0x000000081400780c */ /* 0x000fc80003f86070 */
        /* <DEDUP_REMOVED lines=10> */
[----:B--2---:R-:W-:-:S05]  /*12dc0*/  SEL R2, R2, RZ, P5 ;  /* 0x000000ff02027207 */ /* 0x004fca0002800000 */
[----:B------:R-:W-:Y:S01]  /*12dd0*/  IMAD.X R18, R2, 0x1, R17, P6 ;  /* 0x0000000102127824 */ /* 0x000fe200030e0611 */
[----:B------:R-:W-:-:S04]  /*12de0*/  IADD3 R2, P6, R19, UR5, RZ ;  /* 0x0000000513027c10 */ /* 0x000fc8000ffde0ff */
[----:B------:R-:W-:Y:S02]  /*12df0*/  IADD3.X R3, R18, UR6, RZ, P6, !PT ;  /* 0x0000000612037c10 */ /* 0x000fe4000b7fe4ff */
[----:B------:R-:W-:-:S04]  /*12e00*/  ISETP.GT.U32.AND P6, PT, R2, UR8, PT ;  /* 0x0000000802007c0c */ /* 0x000fc8000bfc4070 */
[----:B------:R-:W-:-:S13]  /*12e10*/  ISETP.GT.U32.AND.EX P6, PT, R3, UR7, PT, P6 ;  /* 0x0000000703007c0c */ /* 0x000fda000bfc4160 */
[----:B------:R-:W-:-:S04]  /*12e20*/  VOTE.ANY R16, PT, P6 ;  /* 0x0000000000107806 */ /* 0x000fc800030e0100 */
[----:B------:R-:W-:-:S13]  /*12e30*/  ISETP.NE.AND P6, PT, R16, RZ, PT ;  /* 0x000000ff1000720c */ /* 0x000fda0003fc5270 */
[----:B------:R-:W-:Y:S05]  /*12e40*/  @P6 BRA `(.L_x_332) ;  /* 0x0000000800786947 */ /* 0x000fea0003800000 */
[----:B------:R-:W-:Y:S01]  /*12e50*/  MOV R19, R2 ;  /* 0x0000000200137202 */ /* 0x000fe20000000f00 */
[----:B------:R-:W-:Y:S01]  /*12e60*/  IMAD.MOV.U32 R21, RZ, RZ, R3 ;  /* 0x000000ffff157224 */ /* 0x000fe200078e0003 */
[----:B------:R-:W-:Y:S01]  /*12e70*/  ULDC UR22, c[0x0][0x910] ;  /* 0x0002440000167ab9 */ /* 0x000fe20000000800 */
[----:B------:R-:W-:Y:S01]  /*12e80*/  ULDC UR23, c[0x0][0x8f4] ;  /* 0x00023d0000177ab9 */ /* 0x000fe20000000800 */
[----:B------:R-:W-:Y:S01]  /*12e90*/  ULDC UR4, c[0x0][0x8dc] ;  /* 0x0002370000047ab9 */ /* 0x000fe20000000800 */
[----:B------:R-:W-:Y:S01]  /*12ea0*/  ULDC UR30, c[0x0][0x8d8] ;  /* 0x00023600001e7ab9 */ /* 0x000fe20000000800 */
[----:B------:R-:W-:Y:S01]  /*12eb0*/  ULDC UR31, c[0x0][0x8f0] ;  /* 0x00023c00001f7ab9 */ /* 0x000fe20000000800 */
[----:B------:R-:W-:Y:S01]  /*12ec0*/  ULDC.64 UR24, c[0x0][0x8d0] ;  /* 0x0002340000187ab9 */ /* 0x000fe20000000a00 */
[----:B------:R-:W-:-:S05]  /*12ed0*/  ULDC.64 UR26, c[0x0][0x8e8] ;  /* 0x00023a00001a7ab9 */ /* 0x000fca0000000a00 */
.L_x_337:
[----:B------:R-:W-:Y:S01]  /*12ee0*/  MOV R11, R12 ;  /* 0x0000000c000b7202 */ /* 0x000fe20000000f00 */
[----:B------:R-:W-:Y:S01]  /*12ef0*/  VIADD R12, R12, 0x20 ;  /* 0x000000200c0c7836 */ /* 0x000fe20000000000 */
[----:B-----5:R-:W-:Y:S01]  /*12f00*/  MOV R17, R0 ;  /* 0x0000000000117202 */ /* 0x020fe20000000f00 */
[----:B------:R-:W-:-:S03]  /*12f10*/  IMAD.MOV.U32 R16, RZ, RZ, R8 ;  /* 0x000000ffff107224 */ /* 0x000fc600078e0008 */
[----:B------:R-:W-:-:S13]  /*12f20*/  ISETP.GE.AND P6, PT, R12, UR22, PT ;  /* 0x000000160c007c0c */ /* 0x000fda000bfc6270 */
[----:B------:R-:W1:Y:S01]  /*12f30*/  @!P6 LDC.64 R2, c[0x0][0x918] ;  /* 0x00024600ff02eb82 */ /* 0x000e620000000a00 */
[----:B------:R-:W2:Y:S01]  /*12f40*/  SHFL.IDX PT, R21, R21, 0x1f, 0x1f ;  /* 0x03e01f0015157f89 */ /* 0x000ea200000e0000 */
[----:B------:R-:W-:-:S03]  /*12f50*/  @!P6 IADD3 R7, R11, 0x20, RZ ;  /* 0x000000200b07e810 */ /* 0x000fc60007ffe0ff */
[----:B------:R-:W3:Y:S01]  /*12f60*/  SHFL.IDX PT, R19, R19, 0x1f, 0x1f ;  /* 0x03e01f0013137f89 */ /* 0x000ee200000e0000 */
[----:B------:R-:W-:Y:S01]  /*12f70*/  BSSY B0, `(.L_x_333) ;  /* 0x0000064000007945 */ /* 0x000fe20003800000 */
[----:B-1----:R-:W-:-:S05]  /*12f80*/  @!P6 IMAD.WIDE R2, R7, 0xc, R2 ;  /* 0x0000000c0702e825 */ /* 0x002fca00078e0202 */
[----:B------:R1:W5:Y:S04]  /*12f90*/  @!P6 LDG.E R8, desc[UR38][R2.64] ;  /* 0x000000260208e981 */ /* 0x000368000c1e1900 */
[----:B------:R1:W5:Y:S01]  /*12fa0*/  @!P6 LDG.E R0, desc[UR38][R2.64+0x4] ;  /* 0x000004260200e981 */ /* 0x000362000c1e1900 */
[----:B------:R-:W-:Y:S01]  /*12fb0*/  ISETP.GE.AND P6, PT, R11, UR22, PT ;  /* 0x000000160b007c0c */ /* 0x000fe2000bfc6270 */
[----:B------:R-:W-:Y:S01]  /*12fc0*/  IMAD.MOV.U32 R6, RZ, RZ, 0x7fffffff ;  /* 0x7fffffffff067424 */ /* 0x000fe200078e00ff */
[----:B--2---:R-:W-:Y:S02]  /*12fd0*/  R2UR UR6, R21 ;  /* 0x00000000150672ca */ /* 0x004fe400000e0000 */
[----:B---3--:R-:W-:Y:S02]  /*12fe0*/  R2UR UR5, R19 ;  /* 0x00000000130572ca */ /* 0x008fe400000e0000 */
[----:B------:R-:W-:-:S07]  /*12ff0*/  MOV R7, RZ ;  /* 0x000000ff00077202 */ /* 0x000fce0000000f00 */
[----:B-1----:R-:W-:Y:S06]  /*13000*/  @P6 BRA `(.L_x_334) ;  /* 0x0000000400686947 */ /* 0x002fec0003800000 */
[----:B------:R-:W-:-:S04]  /*13010*/  IADD3 R18, P6, R16, UR11, RZ ;  /* 0x0000000b10127c10 */ /* 0x000fc8000ffde0ff */
[----:B------:R-:W-:Y:S02]  /*13020*/  LEA.HI.X.SX32 R21, R16, UR13, 0x1, P6 ;  /* 0x0000000d10157c11 */ /* 0x000fe4000b0f0eff */
[----:B------:R-:W-:Y:S02]  /*13030*/  IABS R16, R9 ;  /* 0x0000000900107213 */ /* 0x000fe40000000000 */
[C---:B------:R-:W-:Y:S02]  /*13040*/  IADD3 R22, P6, R17.reuse, UR12, RZ ;  /* 0x0000000c11167c10 */ /* 0x040fe4000ffde0ff */
[----:B------:R-:W1:Y:S02]  /*13050*/  I2F.RP R2, R16 ;  /* 0x0000001000027306 */ /* 0x000e640000209400 */
[----:B------:R-:W-:Y:S02]  /*13060*/  LEA.HI.X.SX32 R23, R17, UR14, 0x1, P6 ;  /* 0x0000000e11177c11 */ /* 0x000fe4000b0f0eff */
[----:B------:R-:W-:-:S04]  /*13070*/  PLOP3.LUT P6, PT, PT, PT, UP0, 0x80, 0x0 ;  /* 0x000000000000781c */ /* 0x000fc80003fcf008 */
[----:B-1----:R-:W1:Y:S02]  /*13080*/  MUFU.RCP R2, R2 ;  /* 0x0000000200027308 */ /* 0x002e640000001000 */
[----:B-1----:R-:W-:-:S06]  /*13090*/  VIADD R17, R2, 0xffffffe ;  /* 0x0ffffffe02117836 */ /* 0x002fcc0000000000 */
[----:B------:R-:W1:Y:S02]  /*130a0*/  F2I.FTZ.U32.TRUNC.NTZ R17, R17 ;  /* 0x0000001100117305 */ /* 0x000e64000021f000 */
[----:B-1----:R-:W-:Y:S01]  /*130b0*/  IADD3 R19, RZ, -R17, RZ ;  /* 0x80000011ff137210 */ /* 0x002fe20007ffe0ff */
[----:B------:R-:W-:Y:S06]  /*130c0*/  @!P6 BRA `(.L_x_335) ;  /* 0x00000000002ce947 */ /* 0x000fec0003800000 */
        /* <DEDUP_REMOVED lines=11> */
.L_x_335:
[----:B------:R-:W-:Y:S05]  /*13180*/  @!P0 BRA `(.L_x_336) ;  /* 0x00000000002c8947 */ /* 0x000fea0003800000 */
[----:B------:R-:W-:-:S04]  /*13190*/  IADD3 R7, P6, R22, UR23, RZ ;  /* 0x0000001716077c10 */ /* 0x000fc8000ffde0ff */
[----:B------:R-:W-:-:S05]  /*131a0*/  IADD3.X R23, RZ, R23, RZ, P6, !PT ;  /* 0x00000017ff177210 */ /* 0x000fca00037fe4ff */
[----:B------:R-:W-:-:S04]  /*131b0*/  IMAD.WIDE.U32 R4, R23, UR26, RZ ;  /* 0x0000001a17047c25 */ /* 0x000fc8000f8e00ff */
[----:B------:R-:W-:-:S04]  /*131c0*/  IMAD.WIDE.U32 R4, P6, R7, UR27, R4 ;  /* 0x0000001b07047c25 */ /* 0x000fc8000f8c0004 */
[----:B------:R-:W-:Y:S01]  /*131d0*/  IMAD.WIDE.U32 R6, R7, UR26, RZ ;  /* 0x0000001a07067c25 */ /* 0x000fe2000f8e00ff */
[----:B------:R-:W-:-:S03]  /*131e0*/  MOV R2, R5 ;  /* 0x0000000500027202 */ /* 0x000fc60000000f00 */
[----:B------:R-:W-:Y:S01]  /*131f0*/  IMAD.X R3, RZ, RZ, RZ, P6 ;  /* 0x000000ffff037224 */ /* 0x000fe200030e06ff */
[----:B------:R-:W-:-:S05]  /*13200*/  IADD3 RZ, P6, R7, R4, RZ ;  /* 0x0000000407ff7210 */ /* 0x000fca0007fde0ff */
[----:B------:R-:W-:-:S04]  /*13210*/  IMAD.WIDE.U32.X R2, R23, UR27, R2, P6 ;  /* 0x0000001b17027c25 */ /* 0x000fc8000b0e0402 */
[----:B------:R-:W-:Y:S01]  /*13220*/  IMAD.MOV.U32 R22, RZ, RZ, R2 ;  /* 0x000000ffff167224 */ /* 0x000fe200078e0002 */
[----:B------:R-:W-:-:S07]  /*13230*/  MOV R23, R3 ;  /* 0x0000000300177202 */ /* 0x000fce0000000f00 */
.L_x_336:
[----:B------:R-:W-:Y:S01]  /*13240*/  SHF.R.U64 R4, R22, UR31, R23 ;  /* 0x0000001f16047c19 */ /* 0x000fe20008001217 */
[----:B------:R-:W-:Y:S01]  /*13250*/  IMAD R5, R19, R16, RZ ;  /* 0x0000001013057224 */ /* 0x000fe200078e02ff */
[----:B------:R-:W-:Y:S02]  /*13260*/  IABS R2, R9 ;  /* 0x0000000900027213 */ /* 0x000fe40000000000 */
[----:B------:R-:W-:Y:S01]  /*13270*/  MOV R3, R17 ;  /* 0x0000001100037202 */ /* 0x000fe20000000f00 */
[----:B------:R-:W-:Y:S01]  /*13280*/  VIADD R4, R4, UR17 ;  /* 0x0000001104047c36 */ /* 0x000fe20008000000 */
[----:B------:R-:W-:Y:S01]  /*13290*/  IADD3 R7, RZ, -R2, RZ ;  /* 0x80000002ff077210 */ /* 0x000fe20007ffe0ff */
[----:B------:R-:W-:Y:S01]  /*132a0*/  IMAD.MOV.U32 R2, RZ, RZ, RZ ;  /* 0x000000ffff027224 */ /* 0x000fe200078e00ff */
[----:B------:R-:W-:Y:S02]  /*132b0*/  SHF.R.U64 R18, R18, UR30, R21 ;  /* 0x0000001e12127c19 */ /* 0x000fe40008001215 */
[----:B------:R-:W-:Y:S01]  /*132c0*/  IABS R6, R4 ;  /* 0x0000000400067213 */ /* 0x000fe20000000000 */
[----:B------:R-:W-:Y:S01]  /*132d0*/  IMAD.HI.U32 R2, R17, R5, R2 ;  /* 0x0000000511027227 */ /* 0x000fe200078e0002 */
[----:B------:R-:W-:-:S02]  /*132e0*/  IABS R17, R10 ;  /* 0x0000000a00117213 */ /* 0x000fc40000000000 */
[----:B------:R-:W-:Y:S01]  /*132f0*/  MOV R3, R7 ;  /* 0x0000000700037202 */ /* 0x000fe20000000f00 */
[----:B------:R-:W-:Y:S01]  /*13300*/  IMAD.MOV.U32 R5, RZ, RZ, R6 ;  /* 0x000000ffff057224 */ /* 0x000fe200078e0006 */
[----:B------:R-:W-:Y:S01]  /*13310*/  IADD3 R7, R18, UR16, RZ ;  /* 0x0000001012077c10 */ /* 0x000fe2000fffe0ff */
[----:B------:R-:W1:Y:S01]  /*13320*/  I2F.RP R6, R17 ;  /* 0x0000001100067306 */ /* 0x000e620000209400 */
[----:B------:R-:W-:Y:S01]  /*13330*/  IABS R21, R10 ;  /* 0x0000000a00157213 */ /* 0x000fe20000000000 */
[----:B------:R-:W-:Y:S01]  /*13340*/  IMAD.HI.U32 R2, R2, R5, RZ ;  /* 0x0000000502027227 */ /* 0x000fe200078e00ff */
[----:B------:R-:W-:Y:S02]  /*13350*/  IABS R18, R7 ;  /* 0x0000000700127213 */ /* 0x000fe40000000000 */
[----:B------:R-:W-:Y:S01]  /*13360*/  IADD3 R21, RZ, -R21, RZ ;  /* 0x80000015ff157210 */ /* 0x000fe20007ffe0ff */
[----:B------:R-:W-:-:S05]  /*13370*/  IMAD R5, R2, R3, R5 ;  /* 0x0000000302057224 */ /* 0x000fca00078e0205 */
[----:B------:R-:W-:Y:S01]  /*13380*/  ISETP.GT.U32.AND P6, PT, R16, R5, PT ;  /* 0x000000051000720c */ /* 0x000fe20003fc4070 */
[----:B-1----:R-:W1:-:S12]  /*13390*/  MUFU.RCP R6, R6 ;  /* 0x0000000600067308 */ /* 0x002e580000001000 */
[----:B------:R-:W-:Y:S01]  /*133a0*/  @!P6 IMAD.IADD R5, R5, 0x1, -R16 ;  /* 0x000000010505e824 */ /* 0x000fe200078e0a10 */
[----:B-1----:R-:W-:-:S04]  /*133b0*/  IADD3 R2, R6, 0xffffffe, RZ ;  /* 0x0ffffffe06027810 */ /* 0x002fc80007ffe0ff */
[----:B------:R1:W2:Y:S02]  /*133c0*/  F2I.FTZ.U32.TRUNC.NTZ R3, R2 ;  /* 0x0000000200037305 */ /* 0x0002a4000021f000 */
[----:B-1----:R-:W-:Y:S02]  /*133d0*/  IMAD.MOV.U32 R2, RZ, RZ, RZ ;  /* 0x000000ffff027224 */ /* 0x002fe400078e00ff */
[----:B--2---:R-:W-:-:S04]  /*133e0*/  IMAD.MOV R22, RZ, RZ, -R3 ;  /* 0x000000ffff167224 */ /* 0x004fc800078e0a03 */
[----:B------:R-:W-:-:S04]  /*133f0*/  IMAD R19, R22, R17, RZ ;  /* 0x0000001116137224 */ /* 0x000fc800078e02ff */
[----:B------:R-:W-:-:S04]  /*13400*/  IMAD.HI.U32 R6, R3, R19, R2 ;  /* 0x0000001303067227 */ /* 0x000fc800078e0002 */
[----:B------:R-:W-:Y:S01]  /*13410*/  IMAD.MOV.U32 R3, RZ, RZ, R18 ;  /* 0x000000ffff037224 */ /* 0x000fe200078e0012 */
[----:B------:R-:W-:-:S03]  /*13420*/  MOV R18, R21 ;  /* 0x0000001500127202 */ /* 0x000fc60000000f00 */
[----:B------:R-:W-:-:S04]  /*13430*/  IMAD.HI.U32 R2, R6, R3, RZ ;  /* 0x0000000306027227 */ /* 0x000fc800078e00ff */
[----:B------:R-:W-:-:S05]  /*13440*/  IMAD R2, R2, R18, R3 ;  /* 0x0000001202027224 */ /* 0x000fca00078e0203 */
[----:B------:R-:W-:-:S13]  /*13450*/  ISETP.GT.U32.AND P6, PT, R17, R2, PT ;  /* 0x000000021100720c */ /* 0x000fda0003fc4070 */
[----:B------:R-:W-:Y:S01]  /*13460*/  @!P6 IMAD.IADD R2, R2, 0x1, -R17 ;  /* 0x000000010202e824 */ /* 0x000fe200078e0a11 */
[----:B------:R-:W-:-:S13]  /*13470*/  ISETP.GT.U32.AND P6, PT, R16, R5, PT ;  /* 0x000000051000720c */ /* 0x000fda0003fc4070 */
[----:B------:R-:W-:Y:S02]  /*13480*/  @!P6 IADD3 R5, R5, -R16, RZ ;  /* 0x800000100505e210 */ /* 0x000fe40007ffe0ff */
[----:B------:R-:W-:Y:S02]  /*13490*/  ISETP.GT.U32.AND P6, PT, R17, R2, PT ;  /* 0x000000021100720c */ /* 0x000fe40003fc4070 */
[----:B------:R-:W-:-:S11]  /*134a0*/  MOV R3, R5 ;  /* 0x0000000500037202 */ /* 0x000fd60000000f00 */
[----:B------:R-:W-:Y:S01]  /*134b0*/  @!P6 IMAD.IADD R2, R2, 0x1, -R17 ;  /* 0x000000010202e824 */ /* 0x000fe200078e0a11 */
        /* <DEDUP_REMOVED lines=9> */
[----:B------:R-:W-:Y:S02]  /*13550*/  PLOP3.LUT P6, PT, PT, PT, UP3, 0x80, 0x0 ;  /* 0x000000000000781c */ /* 0x000fe40003fcf038 */
[----:B------:R-:W-:-:S04]  /*13560*/  IADD3 R2, -R2, R7, RZ ;  /* 0x0000000702027210 */ /* 0x000fc80007ffe1ff */
[CC--:B------:R-:W-:Y:S01]  /*13570*/  SEL R4, R3.reuse, R2.reuse, !P6 ;  /* 0x0000000203047207 */ /* 0x0c0fe20007000000 */
[----:B------:R-:W-:-:S03]  /*13580*/  IMAD R6, R3, R2, RZ ;  /* 0x0000000203067224 */ /* 0x000fc600078e02ff */
[----:B------:R-:W-:Y:S02]  /*13590*/  SHF.R.S32.HI R5, RZ, 0x1f, R4 ;  /* 0x0000001fff057819 */ /* 0x000fe40000011404 */
[----:B------:R-:W-:-:S07]  /*135a0*/  SHF.R.S32.HI R7, RZ, 0x1f, R6 ;  /* 0x0000001fff077819 */ /* 0x000fce0000011406 */
.L_x_334:
[----:B------:R-:W-:Y:S05]  /*135b0*/  BSYNC B0 ;  /* 0x0000000000007941 */ /* 0x000fea0003800000 */
.L_x_333:
[----:B------:R-:W1:Y:S04]  /*135c0*/  SHFL.UP PT, R3, R6, 0x1, RZ ;  /* 0x0420000006037989 */ /* 0x000e6800000e00ff */
[----:B------:R-:W2:Y:S01]  /*135d0*/  SHFL.UP PT, R2, R7, 0x1, RZ ;  /* 0x0420000007027989 */ /* 0x000ea200000e00ff */
[----:B-1----:R-:W-:Y:S02]  /*135e0*/  SEL R3, R3, RZ, P1 ;  /* 0x000000ff03037207 */ /* 0x002fe40000800000 */
[----:B--2---:R-:W-:Y:S02]  /*135f0*/  SEL R2, R2, RZ, P1 ;  /* 0x000000ff02027207 */ /* 0x004fe40000800000 */
[----:B------:R-:W-:-:S05]  /*13600*/  IADD3 R18, P6, R3, R6, RZ ;  /* 0x0000000603127210 */ /* 0x000fca0007fde0ff */
[----:B------:R-:W-:Y:S01]  /*13610*/  IMAD.X R17, R2, 0x1, R7, P6 ;  /* 0x0000000102117824 */ /* 0x000fe200030e0607 */
[----:B------:R-:W1:Y:S04]  /*13620*/  SHFL.UP PT, R3, R18, 0x2, RZ ;  /* 0x0440000012037989 */ /* 0x000e6800000e00ff */
[----:B------:R-:W2:Y:S01]  /*13630*/  SHFL.UP PT, R2, R17, 0x2, RZ ;  /* 0x0440000011027989 */ /* 0x000ea200000e00ff */
[----:B-1----:R-:W-:Y:S02]  /*13640*/  SEL R3, R3, RZ, P2 ;  /* 0x000000ff03037207 */ /* 0x002fe40001000000 */
[----:B--2---:R-:W-:Y:S02]  /*13650*/  SEL R2, R2, RZ, P2 ;  /* 0x000000ff02027207 */ /* 0x004fe40001000000 */
[----:B------:R-:W-:-:S04]  /*13660*/  IADD3 R16, P6, R3, R18, RZ ;  /* 0x0000001203107210 */ /* 0x000fc80007fde0ff */
[----:B------:R-:W-:Y:S01]  /*13670*/  IADD3.X R21, R2, R17, RZ, P6, !PT ;  /* 0x0000001102157210 */ /* 0x000fe200037fe4ff */
        /* <DEDUP_REMOVED lines=18> */
[----:B------:R-:W-:-:S04]  /*137a0*/  IADD3 R19, P6, R2, UR5, RZ ;  /* 0x0000000502137c10 */ /* 0x000fc8000ffde0ff */
[----:B------:R-:W-:Y:S02]  /*137b0*/  IADD3.X R21, R3, UR6, RZ, P6, !PT ;  /* 0x0000000603157c10 */ /* 0x000fe4000b7fe4ff */
[----:B------:R-:W-:-:S04]  /*137c0*/  ISETP.GT.U32.AND P6, PT, R19, UR8, PT ;  /* 0x0000000813007c0c */ /* 0x000fc8000bfc4070 */
[----:B------:R-:W-:-:S13]  /*137d0*/  ISETP.GT.U32.AND.EX P6, PT, R21, UR7, PT, P6 ;  /* 0x0000000715007c0c */ /* 0x000fda000bfc4160 */
[----:B------:R-:W-:-:S04]  /*137e0*/  VOTE.ANY R16, PT, P6 ;  /* 0x0000000000107806 */ /* 0x000fc800030e0100 */
[----:B------:R-:W-:-:S13]  /*137f0*/  ISETP.NE.AND P6, PT, R16, RZ, PT ;  /* 0x000000ff1000720c */ /* 0x000fda0003fc5270 */
[----:B------:R-:W-:Y:S05]  /*13800*/  @!P6 BRA `(.L_x_337) ;  /* 0xfffffff400b4e947 */ /* 0x000fea000383ffff */
[----:B------:R-:W-:Y:S01]  /*13810*/  MOV R19, R2 ;  /* 0x0000000200137202 */ /* 0x000fe20000000f00 */
[----:B------:R-:W-:-:S07]  /*13820*/  IMAD.MOV.U32 R18, RZ, RZ, R3 ;  /* 0x000000ffff127224 */ /* 0x000fce00078e0003 */
.L_x_332:
[----:B------:R-:W1:Y:S08]  /*13830*/  BREV R16, R16 ;  /* 0x0000001000107301 */ /* 0x000e700000000000 */
[----:B-1----:R-:W1:Y:S02]  /*13840*/  FLO.U32.SH R17, R16 ;  /* 0x0000001000117300 */ /* 0x002e6400000e0400 */
[----:B-1----:R-:W1:Y:S02]  /*13850*/  SHFL.IDX PT, R11, R11, R17, 0x1f ;  /* 0x00001f110b0b7589 */ /* 0x002e6400000e0000 */
[----:B-1----:R-:W-:-:S13]  /*13860*/  R2UR UR4, R11 ;  /* 0x000000000b0472ca */ /* 0x002fda00000e0000 */
[----:B------:R-:W-:-:S04]  /*13870*/  IADD3 R21, R20, UR4, RZ ;  /* 0x0000000414157c10 */ /* 0x000fc8000fffe0ff */
[----:B------:R-:W-:-:S13]  /*13880*/  ISETP.GE.AND P1, PT, R21, UR22, PT ;  /* 0x0000001615007c0c */ /* 0x000fda000bf26270 */
[----:B------:R-:W1:Y:S02]  /*13890*/  @!P1 LDC.64 R2, c[0x0][0x918] ;  /* 0x00024600ff029b82 */ /* 0x000e640000000a00 */
[----:B-1----:R-:W-:-:S05]  /*138a0*/  @!P1 IMAD.WIDE R2, R21, 0xc, R2 ;  /* 0x0000000c15029825 */ /* 0x002fca00078e0202 */
[----:B-----5:R1:W5:Y:S04]  /*138b0*/  @!P1 LDG.E R8, desc[UR38][R2.64] ;  /* 0x0000002602089981 */ /* 0x020368000c1e1900 */
[----:B------:R1:W5:Y:S01]  /*138c0*/  @!P1 LDG.E R0, desc[UR38][R2.64+0x4] ;  /* 0x0000042602009981 */ /* 0x000362000c1e1900 */
[----:B------:R-:W-:-:S03]  /*138d0*/  IADD3 R12, P1, P2, R19, UR5, -R6 ;  /* 0x00000005130c7c10 */ /* 0x000fc6000fa3e806 */
[----:B------:R-:W-:Y:S01]  /*138e0*/  SHFL.IDX PT, R6, R6, R17, 0x1f ;  /* 0x00001f1106067589 */ /* 0x000fe200000e0000 */
[----:B------:R-:W-:-:S03]  /*138f0*/  IADD3.X R18, R18, UR6, ~R7, P1, P2 ;  /* 0x0000000612127c10 */ /* 0x000fc60008fe4c07 */
[----:B------:R-:W2:Y:S04]  /*13900*/  SHFL.IDX PT, R12, R12, R17, 0x1f ;  /* 0x00001f110c0c7589 */ /* 0x000ea800000e0000 */
[----:B------:R-:W3:Y:S04]  /*13910*/  SHFL.IDX PT, R18, R18, R17, 0x1f ;  /* 0x00001f1112127589 */ /* 0x000ee800000e0000 */
[----:B------:R1:W4:Y:S04]  /*13920*/  SHFL.IDX PT, R7, R7, R17, 0x1f ;  /* 0x00001f1107077589 */ /* 0x00032800000e0000 */
[----:B------:R1:W1:Y:S04]  /*13930*/  SHFL.IDX PT, R5, R5, R17, 0x1f ;  /* 0x00001f1105057589 */ /* 0x00026800000e0000 */
[----:B------:R1:W1:Y:S01]  /*13940*/  SHFL.IDX PT, R4, R4, R17, 0x1f ;  /* 0x00001f1104047589 */ /* 0x00026200000e0000 */
[----:B--2---:R-:W-:-:S02]  /*13950*/  R2UR UR5, R12 ;  /* 0x000000000c0572ca */ /* 0x004fc400000e0000 */
[----:B---3--:R-:W-:-:S15]  /*13960*/  R2UR UR6, R18 ;  /* 0x00000000120672ca */ /* 0x008fde00000e0000 */
.L_x_327:
[----:B-1----:R-:W1:Y:S01]  /*13970*/  LDC R2, c[0x0][0x910] ;  /* 0x00024400ff027b82 */ /* 0x002e620000000800 */
[----:B------:R-:W-:Y:S01]  /*13980*/  UMOV UR22, 0xffffffff ;  /* 0xffffffff00167882 */ /* 0x000fe20000000000 */
[----:B------:R-:W-:Y:S01]  /*13990*/  UMOV UR23, 0xffffffff ;  /* 0xffffffff00177882 */ /* 0x000fe20000000000 */
[----:B------:R-:W-:Y:S01]  /*139a0*/  UMOV UR24, 0xffffffff ;  /* 0xffffffff00187882 */ /* 0x000fe20000000000 */
[----:B------:R-:W-:Y:S01]  /*139b0*/  IMAD.MOV.U32 R19, RZ, RZ, RZ ;  /* 0x000000ffff137224 */ /* 0x000fe200078e00ff */
[----:B-1----:R-:W-:-:S13]  /*139c0*/  ISETP.LE.AND P1, PT, R2, UR4, PT ;  /* 0x0000000402007c0c */ /* 0x002fda000bf23270 */
[----:B------:R-:W-:Y:S05]  /*139d0*/  @P1 BRA `(.L_x_326) ;  /* 0x0000000000f01947 */ /* 0x000fea0003800000 */
[C---:B------:R-:W-:Y:S01]  /*139e0*/  R2UR UR22, R4.reuse ;  /* 0x00000000041672ca */ /* 0x040fe200000e0000 */
[----:B------:R-:W-:Y:S01]  /*139f0*/  UIADD3 UR24, UP1, -UR5, UR8, URZ ;  /* 0x0000000805187290 */ /* 0x000fe2000ff3e13f */
[----:B------:R-:W-:Y:S01]  /*13a00*/  R2UR UR23, R5 ;  /* 0x00000000051772ca */ /* 0x000fe200000e0000 */
[----:B------:R-:W-:Y:S01]  /*13a10*/  ULDC UR30, c[0x0][0x8c0] ;  /* 0x00023000001e7ab9 */ /* 0x000fe20000000800 */
[----:B------:R-:W-:Y:S01]  /*13a20*/  ULDC UR32, c[0x0][0x8b0] ;  /* 0x00022c0000207ab9 */ /* 0x000fe20000000800 */
[----:B------:R-:W-:Y:S01]  /*13a30*/  ULDC UR33, c[0x0][0x904] ;  /* 0x0002410000217ab9 */ /* 0x000fe20000000800 */
[----:B------:R-:W-:-:S03]  /*13a40*/  SHF.R.U64 R2, R4, UR32, R5 ;  /* 0x0000002004027c19 */ /* 0x000fc60008001205 */
[----:B------:R-:W-:-:S04]  /*13a50*/  UIADD3.X UR22, ~UR6, UR7, URZ, UP1, !UPT ;  /* 0x0000000706167290 */ /* 0x000fc80008ffe53f */
[----:B------:R-:W-:Y:S02]  /*13a60*/  USHF.R.U32.HI UR31, URZ, UR30, UR22 ;  /* 0x0000001e3f1f7299 */ /* 0x000fe40008011616 */
[----:B------:R-:W-:Y:S02]  /*13a70*/  USHF.R.U32.HI UR27, URZ, UR32, UR23 ;  /* 0x000000203f1b7299 */ /* 0x000fe40008011617 */
[----:B------:R-:W-:Y:S02]  /*13a80*/  USHF.R.U32.HI UR25, URZ, UR32, UR31 ;  /* 0x000000203f197299 */ /* 0x000fe4000801161f */
[----:B------:R-:W-:Y:S01]  /*13a90*/  USHF.R.U64 UR22, UR24, UR30, UR22 ;  /* 0x0000001e18167299 */ /* 0x000fe20008001216 */
[----:B------:R-:W-:Y:S01]  /*13aa0*/  R2UR UR24, R2 ;  /* 0x00000000021872ca */ /* 0x000fe200000e0000 */
[----:B------:R-:W-:Y:S02]  /*13ab0*/  USHF.R.U32.HI UR26, URZ, UR33, UR25 ;  /* 0x000000213f1a7299 */ /* 0x000fe40008011619 */
[----:B------:R-:W-:-:S02]  /*13ac0*/  USHF.R.U64 UR23, UR22, UR32, UR31 ;  /* 0x0000002016177299 */ /* 0x000fc4000800121f */
[----:B------:R-:W-:Y:S02]  /*13ad0*/  ULOP3.LUT UR30, UR26, UR27, URZ, 0xfc, !UPT ;  /* 0x0000001b1a1e7292 */ /* 0x000fe4000f8efc3f */
[----:B------:R-:W-:-:S04]  /*13ae0*/  USHF.R.U64 UR25, UR23, UR33, UR25 ;  /* 0x0000002117197299 */ /* 0x000fc80008001219 */
[----:B------:R-:W-:-:S13]  /*13af0*/  ISETP.NE.U32.AND P1, PT, RZ, UR30, PT ;  /* 0x0000001eff007c0c */ /* 0x000fda000bf25070 */
[----:B------:R-:W-:Y:S05]  /*13b00*/  @!P1 BRA `(.L_x_338) ;  /* 0x0000000000189947 */ /* 0x000fea0003800000 */
[----:B------:R-:W-:-:S07]  /*13b10*/  MOV R12, 0x13b30 ;  /* 0x00013b30000c7802 */ /* 0x000fce0000000f00 */
[----:B--2-45:R-:W-:Y:S05]  /*13b20*/  CALL.REL.NOINC `(.L_x_339) ;  /* 0x0000002400a07944 */ /* 0x034fea0003c00000 */
[----:B------:R-:W-:-:S04]  /*13b30*/  UIADD3 UR26, -UR27, URZ, URZ ;  /* 0x0000003f1b1a7290 */ /* 0x000fc8000fffe13f */
[----:B------:R-:W-:-:S03]  /*13b40*/  UIMAD UR25, UR24, UR26, UR25 ;  /* 0x0000001a181972a4 */ /* 0x000fc6000f8e0219 */
[----:B------:R-:W-:Y:S01]  /*13b50*/  UMOV UR24, UR27 ;  /* 0x0000001b00187c82 */ /* 0x000fe20008000000 */
[----:B------:R-:W-:Y:S08]  /*13b60*/  BRA `(.L_x_340) ;  /* 0x0000000000587947 */ /* 0x000ff00003800000 */
.L_x_338:
[----:B------:R-:W1:Y:S01]  /*13b70*/  I2F.U32.RP R2, UR24 ;  /* 0x0000001800027d06 */ /* 0x000e620008209000 */
[----:B------:R-:W-:Y:S01]  /*13b80*/  UMOV UR26, URZ ;  /* 0x0000003f001a7c82 */ /* 0x000fe20008000000 */
[----:B------:R-:W-:-:S06]  /*13b90*/  UISETP.NE.U32.AND UP4, UPT, UR24, URZ, UPT ;  /* 0x0000003f1800728c */ /* 0x000fcc000bf85070 */
[----:B-1----:R-:W1:Y:S02]  /*13ba0*/  MUFU.RCP R2, R2 ;  /* 0x0000000200027308 */ /* 0x002e640000001000 */
[----:B-1----:R-:W-:-:S06]  /*13bb0*/  IADD3 R3, R2, 0xffffffe, RZ ;  /* 0x0ffffffe02037810 */ /* 0x002fcc0007ffe0ff */
[----:B------:R-:W1:Y:S02]  /*13bc0*/  F2I.FTZ.U32.TRUNC.NTZ R3, R3 ;  /* 0x0000000300037305 */ /* 0x000e64000021f000 */
[----:B-1----:R-:W-:-:S13]  /*13bd0*/  R2UR UR27, R3 ;  /* 0x00000000031b72ca */ /* 0x002fda00000e0000 */
[----:B------:R-:W-:-:S04]  /*13be0*/  UIADD3 UR30, URZ, -UR27, URZ ;  /* 0x8000001b3f1e7290 */ /* 0x000fc8000fffe03f */
[----:B------:R-:W-:-:S04]  /*13bf0*/  UIMAD UR30, UR30, UR24, URZ ;  /* 0x000000181e1e72a4 */ /* 0x000fc8000f8e023f */
[----:B------:R-:W-:-:S04]  /*13c00*/  UIMAD.WIDE.U32 UR26, UR27, UR30, UR26 ;  /* 0x0000001e1b1a72a5 */ /* 0x000fc8000f8e001a */
[----:B------:R-:W-:-:S04]  /*13c10*/  UIMAD.WIDE.U32 UR26, UR27, UR25, URZ ;  /* 0x000000191b1a72a5 */ /* 0x000fc8000f8e003f */
[----:B------:R-:W-:-:S04]  /*13c20*/  UIADD3 UR26, -UR27, URZ, URZ ;  /* 0x0000003f1b1a7290 */ /* 0x000fc8000fffe13f */
[----:B------:R-:W-:-:S04]  /*13c30*/  UIMAD UR26, UR24, UR26, UR25 ;  /* 0x0000001a181a72a4 */ /* 0x000fc8000f8e0219 */
[----:B------:R-:W-:-:S11]  /*13c40*/  UISETP.GE.U32.AND UP1, UPT, UR26, UR24, UPT ;  /* 0x000000181a00728c */ /* 0x000fd6000bf26070 */
[----:B------:R-:W-:Y:S02]  /*13c50*/  @UP1 UIADD3 UR26, UR26, -UR24, URZ ;  /* 0x800000181a1a1290 */ /* 0x000fe4000fffe03f */
[----:B------:R-:W-:Y:S02]  /*13c60*/  @UP1 UIADD3 UR27, UR27, 0x1, URZ ;  /* 0x000000011b1b1890 */ /* 0x000fe4000fffe03f */
[----:B------:R-:W-:-:S11]  /*13c70*/  UISETP.GE.U32.AND UP2, UPT, UR26, UR24, UPT ;  /* 0x000000181a00728c */ /* 0x000fd6000bf46070 */
[----:B------:R-:W-:Y:S02]  /*13c80*/  @UP2 UIADD3 UR27, UR27, 0x1, URZ ;  /* 0x000000011b1b2890 */ /* 0x000fe4000fffe03f */
[----:B------:R-:W-:-:S04]  /*13c90*/  @!UP4 ULOP3.LUT UR27, URZ, UR24, URZ, 0x33, !UPT ;  /* 0x000000183f1bc292 */ /* 0x000fc8000f8e333f */
[----:B------:R-:W-:-:S04]  /*13ca0*/  UIADD3 UR26, -UR27, URZ, URZ ;  /* 0x0000003f1b1a7290 */ /* 0x000fc8000fffe13f */
[----:B------:R-:W-:-:S03]  /*13cb0*/  UIMAD UR25, UR24, UR26, UR25 ;  /* 0x0000001a181972a4 */ /* 0x000fc6000f8e0219 */
[----:B------:R-:W-:-:S09]  /*13cc0*/  UMOV UR24, UR27 ;  /* 0x0000001b00187c82 */ /* 0x000fd20008000000 */
.L_x_340:
[----:B------:R-:W-:Y:S01]  /*13cd0*/  ULOP3.LUT UR23, UR23, UR20, URZ, 0xc0, !UPT ;  /* 0x0000001417177292 */ /* 0x000fe2000f8ec03f */
[----:B------:R-:W-:Y:S01]  /*13ce0*/  IMAD.MOV.U32 R19, RZ, RZ, 0x1 ;  /* 0x00000001ff137424 */ /* 0x000fe200078e00ff */
[----:B------:R-:W-:Y:S02]  /*13cf0*/  ULOP3.LUT UR22, UR22, UR18, URZ, 0xc0, !UPT ;  /* 0x0000001216167292 */ /* 0x000fe4000f8ec03f */
[----:B------:R-:W-:Y:S01]  /*13d00*/  UIMAD UR23, UR19, UR24, UR23 ;  /* 0x00000018131772a4 */ /* 0x000fe2000f8e0217 */
[----:B------:R-:W-:Y:S01]  /*13d10*/  ULDC UR27, c[0x0][0x8a8] ;  /* 0x00022a00001b7ab9 */ /* 0x000fe20000000800 */
[----:B------:R-:W-:Y:S01]  /*13d20*/  ULDC UR26, c[0x0][0x8b8] ;  /* 0x00022e00001a7ab9 */ /* 0x000fe20000000800 */
[----:B------:R-:W-:Y:S02]  /*13d30*/  UIMAD UR25, UR25, UR27, UR22 ;  /* 0x0000001b191972a4 */ /* 0x000fe4000f8e0216 */
[----:B------:R-:W-:Y:S01]  /*13d40*/  UIMAD UR23, UR23, UR26, UR57 ;  /* 0x0000001a171772a4 */ /* 0x000fe2000f8e0239 */
[----:B------:R-:W-:Y:S01]  /*13d50*/  @UP3 UMOV UR24, UR4 ;  /* 0x0000000400183c82 */ /* 0x000fe20008000000 */
[----:B------:R-:W-:-:S03]  /*13d60*/  @!UP3 UMOV UR24, UR4 ;  /* 0x000000040018bc82 */ /* 0x000fc60008000000 */
[----:B------:R-:W-:Y:S02]  /*13d70*/  @UP3 UMOV UR22, UR25 ;  /* 0x0000001900163c82 */ /* 0x000fe40008000000 */
[----:B------:R-:W-:Y:S01]  /*13d80*/  @!UP3 UMOV UR22, UR23 ;  /* 0x000000170016bc82 */ /* 0x000fe20008000000 */
[----:B------:R-:W-:-:S05]  /*13d90*/  @!UP3 UMOV UR23, UR25 ;  /* 0x000000190017bc82 */ /* 0x000fca0008000000 */
.L_x_326:
[----:B------:R-:W-:-:S06]  /*13da0*/  UISETP.NE.AND UP1, UPT, UR15, 0x3, UPT ;  /* 0x000000030f00788c */ /* 0x000fcc000bf25270 */
[----:B------:R-:W-:-:S13]  /*13db0*/  PLOP3.LUT P1, PT, PT, PT, UP1, 0x80, 0x0 ;  /* 0x000000000000781c */ /* 0x000fda0003f2f018 */
[----:B------:R-:W-:Y:S05]  /*13dc0*/  @!P1 BRA `(.L_x_341) ;  /* 0x0000000000049947 */ /* 0x000fea0003800000 */
[----:B--2---:R-:W-:Y:S01]  /*13dd0*/  BPT.TRAP 0x1 ;  /* 0x000000040000795c */ /* 0x004fe20000300000 */
.L_x_341:
[----:B------:R-:W1:Y:S01]  /*13de0*/  S2R R3, SR_CgaCtaId ;  /* 0x0000000000037919 */ /* 0x000e620000008800 */
[----:B------:R-:W-:-:S04]  /*13df0*/  MOV R2, 0x400 ;  /* 0x0000040000027802 */ /* 0x000fc80000000f00 */
[----:B-1----:R-:W-:Y:S02]  /*13e00*/  LEA R2, R3, R2, 0x18 ;  /* 0x0000000203027211 */ /* 0x002fe400078ec0ff */
[----:B------:R-:W-:Y:S02]  /*13e10*/  SHF.L.U32 R3, R14, 0x1f, RZ ;  /* 0x0000001f0e037819 */ /* 0x000fe400000006ff */
[----:B------:R-:W-:-:S04]  /*13e20*/  LEA R12, R13, R2, 0x3 ;  /* 0x000000020d0c7211 */ /* 0x000fc800078e18ff */
[----:B------:R-:W1:Y:S02]  /*13e30*/  SYNCS.PHASECHK.TRANS64.TRYWAIT P2, [R12+URZ+0x34440], R3 ;  /* 0x034440030c0075a7 */ /* 0x000e64000804017f */
[----:B-1----:R-:W-:Y:S05]  /*13e40*/  @!P2 BRA `(.L_x_342) ;  /* 0x0000001c0040a947 */ /* 0x002fea0003800000 */
.L_x_429:
[----:B------:R-:W-:Y:S01]  /*13e50*/  ELECT P2, URZ, PT ;  /* 0x00000000003f782f */ /* 0x000fe20003840000 */
[----:B------:R-:W-:-:S12]  /*13e60*/  BSSY B0, `(.L_x_343) ;  /* 0x0000010000007945 */ /* 0x000fd80003800000 */
[----:B------:R-:W-:Y:S05]  /*13e70*/  @!P2 BRA `(.L_x_344) ;  /* 0x000000000038a947 */ /* 0x000fea0003800000 */
[----:B-1----:R-:W-:Y:S01]  /*13e80*/  IMAD R3, R13, 0x10, R2 ;  /* 0x000000100d037824 */ /* 0x002fe200078e0202 */
[----:B------:R-:W-:Y:S01]  /*13e90*/  MOV R18, UR24 ;  /* 0x0000001800127c02 */ /* 0x000fe20008000f00 */
[----:B------:R-:W-:Y:S01]  /*13ea0*/  IMAD.U32 R17, RZ, RZ, UR23 ;  /* 0x00000017ff117e24 */ /* 0x000fe2000f8e00ff */
[----:B------:R-:W-:-:S05]  /*13eb0*/  MOV R16, UR22 ;  /* 0x0000001600107c02 */ /* 0x000fca0008000f00 */
[----:B------:R1:W-:Y:S01]  /*13ec0*/  STS.128 [R3+0x34570], R16 ;  /* 0x0345701003007388 */ /* 0x0003e20000000c00 */
[----:B------:R-:W-:Y:S01]  /*13ed0*/  @!PT LDS RZ, [RZ] ;  /* 0x00000000fffff984 */ /* 0x000fe20000000800 */
[----:B------:R-:W-:Y:S01]  /*13ee0*/  @!PT LDS RZ, [RZ] ;  /* 0x00000000fffff984 */ /* 0x000fe20000000800 */
[----:B------:R-:W-:Y:S01]  /*13ef0*/  @!PT LDS RZ, [RZ] ;  /* 0x00000000fffff984 */ /* 0x000fe20000000800 */
[----:B------:R-:W-:Y:S01]  /*13f00*/  @!PT LDS RZ, [RZ] ;  /* 0x00000000fffff984 */ /* 0x000fe20000000800 */
[----:B------:R3:W-:Y:S06]  /*13f10*/  MEMBAR.ALL.CTA ;  /* 0x0000000000007992 */ /* 0x0007ec0000008000 */
[----:B---3--:R-:W3:Y:S01]  /*13f20*/  FENCE.VIEW.ASYNC.S ;  /* 0x00000000000073c6 */ /* 0x008ee20000000000 */
[----:B------:R-:W-:Y:S05]  /*13f30*/  @!P1 BRA `(.L_x_345) ;  /* 0x0000000000049947 */ /* 0x000fea0003800000 */
[----:B--2---:R-:W-:Y:S01]  /*13f40*/  BPT.TRAP 0x1 ;  /* 0x000000040000795c */ /* 0x004fe20000300000 */
.L_x_345:
[----:B---3--:R3:W-:Y:S02]  /*13f50*/  SYNCS.ARRIVE.TRANS64.A1T0 RZ, [R12+URZ+0x34400], RZ ;  /* 0x034400ff0cff79a7 */ /* 0x0087e4000810003f */
.L_x_344:
[----:B--2---:R-:W-:Y:S05]  /*13f60*/  BSYNC B0 ;  /* 0x0000000000007941 */ /* 0x004fea0003800000 */
.L_x_343:
[----:B------:R-:W-:Y:S01]  /*13f70*/  ISETP.NE.AND P3, PT, R19, RZ, PT ;  /* 0x000000ff1300720c */ /* 0x000fe20003f65270 */
[----:B------:R-:W-:-:S05]  /*13f80*/  VIADD R13, R13, 0x1 ;  /* 0x000000010d0d7836 */ /* 0x000fca0000000000 */
[----:B------:R-:W-:-:S04]  /*13f90*/  ISETP.NE.AND P2, PT, R13, 0x8, PT ;  /* 0x000000080d00780c */ /* 0x000fc80003f45270 */
[----:B-1----:R-:W-:Y:S02]  /*13fa0*/  SEL R3, RZ, 0x1, P2 ;  /* 0x00000001ff037807 */ /* 0x002fe40001000000 */
[----:B------:R-:W-:Y:S02]  /*13fb0*/  SEL R13, R13, RZ, P2 ;  /* 0x000000ff0d0d7207 */ /* 0x000fe40001000000 */
[----:B------:R-:W-:Y:S01]  /*13fc0*/  LOP3.LUT R14, R14, R3, RZ, 0x3c, !PT ;  /* 0x000000030e0e7212 */ /* 0x000fe200078e3cff */
[----:B------:R-:W-:Y:S06]  /*13fd0*/  @P3 BRA `(.L_x_346) ;  /* 0xffffffe000fc3947 */ /* 0x000fec000383ffff */
[----:B------:R-:W-:Y:S05]  /*13fe0*/  @!P1 BRA `(.L_x_347) ;  /* 0x0000000000049947 */ /* 0x000fea0003800000 */
[----:B------:R-:W-:Y:S01]  /*13ff0*/  BPT.TRAP 0x1 ;  /* 0x000000040000795c */ /* 0x000fe20000300000 */
.L_x_347:
[----:B------:R-:W-:Y:S02]  /*14000*/  LEA R3, R13, R2, 0x3 ;  /* 0x000000020d037211 */ /* 0x000fe400078e18ff */
[----:B-----5:R-:W-:-:S04]  /*14010*/  SHF.L.U32 R0, R14, 0x1f, RZ ;  /* 0x0000001f0e007819 */ /* 0x020fc800000006ff */
[----:B------:R-:W1:Y:S02]  /*14020*/  SYNCS.PHASECHK.TRANS64.TRYWAIT P0, [R3+URZ+0x34440], R0 ;  /* 0x03444000030075a7 */ /* 0x000e64000800017f */
[----:B-1----:R-:W-:Y:S05]  /*14030*/  @!P0 BRA `(.L_x_348) ;  /* 0x0000001800d88947 */ /* 0x002fea0003800000 */
.L_x_430:
[----:B------:R-:W-:Y:S05]  /*14040*/  @!P1 BRA `(.L_x_349) ;  /* 0x0000000000049947 */ /* 0x000fea0003800000 */
[----:B------:R-:W-:Y:S01]  /*14050*/  BPT.TRAP 0x1 ;  /* 0x000000040000795c */ /* 0x000fe20000300000 */
.L_x_349:
[----:B------:R-:W-:-:S05]  /*14060*/  VIADD R13, R13, 0x1 ;  /* 0x000000010d0d7836 */ /* 0x000fca0000000000 */
[----:B------:R-:W-:-:S04]  /*14070*/  ISETP.NE.AND P0, PT, R13, 0x8, PT ;  /* 0x000000080d00780c */ /* 0x000fc80003f05270 */
[----:B-1----:R-:W-:Y:S02]  /*14080*/  SEL R3, RZ, 0x1, P0 ;  /* 0x00000001ff037807 */ /* 0x002fe40000000000 */
[----:B------:R-:W-:Y:S02]  /*14090*/  SEL R13, R13, RZ, P0 ;  /* 0x000000ff0d0d7207 */ /* 0x000fe40000000000 */
[----:B------:R-:W-:Y:S02]  /*140a0*/  LOP3.LUT R14, R14, R3, RZ, 0x3c, !PT ;  /* 0x000000030e0e7212 */ /* 0x000fe400078e3cff */
[----:B------:R-:W-:Y:S02]  /*140b0*/  LEA R3, R13, R2, 0x3 ;  /* 0x000000020d037211 */ /* 0x000fe400078e18ff */
[----:B------:R-:W-:-:S04]  /*140c0*/  SHF.L.U32 R0, R14, 0x1f, RZ ;  /* 0x0000001f0e007819 */ /* 0x000fc800000006ff */
[----:B------:R-:W1:Y:S02]  /*140d0*/  SYNCS.PHASECHK.TRANS64.TRYWAIT P0, [R3+URZ+0x34440], R0 ;  /* 0x03444000030075a7 */ /* 0x000e64000800017f */
[----:B-1----:R-:W-:Y:S05]  /*140e0*/  @!P0 BRA `(.L_x_350) ;  /* 0x0000001800c08947 */ /* 0x002fea0003800000 */
.L_x_431:
[----:B------:R-:W-:Y:S05]  /*140f0*/  @!P1 BRA `(.L_x_351) ;  /* 0x0000000000049947 */ /* 0x000fea0003800000 */
[----:B------:R-:W-:Y:S01]  /*14100*/  BPT.TRAP 0x1 ;  /* 0x000000040000795c */ /* 0x000fe20000300000 */
.L_x_351:
[----:B-1----:R-:W-:-:S05]  /*14110*/  VIADD R0, R13, 0x1 ;  /* 0x000000010d007836 */ /* 0x002fca0000000000 */
[----:B------:R-:W-:-:S04]  /*14120*/  ISETP.NE.AND P0, PT, R0, 0x8, PT ;  /* 0x000000080000780c */ /* 0x000fc80003f05270 */
[----:B------:R-:W-:Y:S02]  /*14130*/  SEL R3, RZ, 0x1, P0 ;  /* 0x00000001ff037807 */ /* 0x000fe40000000000 */
[----:B------:R-:W-:Y:S02]  /*14140*/  SEL R5, R0, RZ, P0 ;  /* 0x000000ff00057207 */ /* 0x000fe40000000000 */
[----:B------:R-:W-:Y:S02]  /*14150*/  LOP3.LUT R14, R14, R3, RZ, 0x3c, !PT ;  /* 0x000000030e0e7212 */ /* 0x000fe400078e3cff */
[----:B------:R-:W-:Y:S02]  /*14160*/  LEA R3, R5, R2, 0x3 ;  /* 0x0000000205037211 */ /* 0x000fe400078e18ff */
[----:B------:R-:W-:-:S04]  /*14170*/  SHF.L.U32 R0, R14, 0x1f, RZ ;  /* 0x0000001f0e007819 */ /* 0x000fc800000006ff */
[----:B------:R-:W1:Y:S02]  /*14180*/  SYNCS.PHASECHK.TRANS64.TRYWAIT P0, [R3+URZ+0x34440], R0 ;  /* 0x03444000030075a7 */ /* 0x000e64000800017f */
[----:B-1----:R-:W-:Y:S05]  /*14190*/  @!P0 BRA `(.L_x_352) ;  /* 0x0000001800a88947 */ /* 0x002fea0003800000 */
.L_x_432:
[----:B------:R-:W-:Y:S05]  /*141a0*/  @!P1 BRA `(.L_x_353) ;  /* 0x0000000000049947 */ /* 0x000fea0003800000 */
[----:B------:R-:W-:Y:S01]  /*141b0*/  BPT.TRAP 0x1 ;  /* 0x000000040000795c */ /* 0x000fe20000300000 */
.L_x_353:
        /* <DEDUP_REMOVED lines=9> */
.L_x_433:
[----:B------:R-:W-:Y:S05]  /*14250*/  @!P1 BRA `(.L_x_355) ;  /* 0x0000000000049947 */ /* 0x000fea0003800000 */
[----:B------:R-:W-:Y:S01]  /*14260*/  BPT.TRAP 0x1 ;  /* 0x000000040000795c */ /* 0x000fe20000300000 */
.L_x_355:
        /* <DEDUP_REMOVED lines=9> */
.L_x_434:
[----:B------:R-:W-:Y:S05]  /*14300*/  @!P1 BRA `(.L_x_357) ;  /* 0x0000000000049947 */ /* 0x000fea0003800000 */
[----:B------:R-:W-:Y:S01]  /*14310*/  BPT.TRAP 0x1 ;  /* 0x000000040000795c */ /* 0x000fe20000300000 */
.L_x_357:
        /* <DEDUP_REMOVED lines=9> */
.L_x_435:
[----:B------:R-:W-:Y:S05]  /*143b0*/  @!P1 BRA `(.L_x_359) ;  /* 0x0000000000049947 */ /* 0x000fea0003800000 */
[----:B------:R-:W-:Y:S01]  /*143c0*/  BPT.TRAP 0x1 ;  /* 0x000000040000795c */ /* 0x000fe20000300000 */
.L_x_359:
[----:B-1----:R-:W-:-:S05]  /*143d0*/  VIADD R0, R5, 0x1 ;  /* 0x0000000105007836 */ /* 0x002fca0000000000 */
[----:B------:R-:W-:-:S04]  /*143e0*/  ISETP.NE.AND P0, PT, R0, 0x8, PT ;  /* 0x000000080000780c */ /* 0x000fc80003f05270 */
[----:B------:R-:W-:Y:S02]  /*143f0*/  SEL R3, RZ, 0x1, P0 ;  /* 0x00000001ff037807 */ /* 0x000fe40000000000 */
[----:B------:R-:W-:Y:S02]  /*14400*/  SEL R5, R0, RZ, P0 ;  /* 0x000000ff00057207 */ /* 0x000fe40000000000 */
[----:B----4-:R-:W-:Y:S02]  /*14410*/  LOP3.LUT R7, R14, R3, RZ, 0x3c, !PT ;  /* 0x000000030e077212 */ /* 0x010fe400078e3cff */
[----:B------:R-:W-:Y:S02]  /*14420*/  LEA R3, R5, R2, 0x3 ;  /* 0x0000000205037211 */ /* 0x000fe400078e18ff */
[----:B------:R-:W-:-:S04]  /*14430*/  SHF.L.U32 R0, R7, 0x1f, RZ ;  /* 0x0000001f07007819 */ /* 0x000fc800000006ff */
[----:B------:R-:W1:Y:S02]  /*14440*/  SYNCS.PHASECHK.TRANS64.TRYWAIT P0, [R3+URZ+0x34440], R0 ;  /* 0x03444000030075a7 */ /* 0x000e64000800017f */
[----:B-1----:R-:W-:Y:S05]  /*14450*/  @!P0 BRA `(.L_x_360) ;  /* 0x0000001800488947 */ /* 0x002fea0003800000 */
.L_x_436:
[----:B------:R-:W-:Y:S05]  /*14460*/  @!P1 BRA `(.L_x_361) ;  /* 0x0000000000049947 */ /* 0x000fea0003800000 */
[----:B------:R-:W-:Y:S01]  /*14470*/  BPT.TRAP 0x1 ;  /* 0x000000040000795c */ /* 0x000fe20000300000 */
.L_x_361:
[----:B-1----:R-:W-:-:S05]  /*14480*/  VIADD R0, R5, 0x1 ;  /* 0x0000000105007836 */ /* 0x002fca0000000000 */
[----:B------:R-:W-:-:S04]  /*14490*/  ISETP.NE.AND P0, PT, R0, 0x8, PT ;  /* 0x000000080000780c */ /* 0x000fc80003f05270 */
[----:B------:R-:W-:Y:S02]  /*144a0*/  SEL R4, RZ, 0x1, P0 ;  /* 0x00000001ff047807 */ /* 0x000fe40000000000 */
[----:B------:R-:W-:Y:S02]  /*144b0*/  SEL R3, R0, RZ, P0 ;  /* 0x000000ff00037207 */ /* 0x000fe40000000000 */
[----:B------:R-:W-:Y:S02]  /*144c0*/  LOP3.LUT R0, R7, R4, RZ, 0x3c, !PT ;  /* 0x0000000407007212 */ /* 0x000fe400078e3cff */
[----:B------:R-:W-:Y:S02]  /*144d0*/  LEA R3, R3, R2, 0x3 ;  /* 0x0000000203037211 */ /* 0x000fe400078e18ff */
[----:B------:R-:W-:-:S07]  /*144e0*/  SHF.L.U32 R0, R0, 0x1f, RZ ;  /* 0x0000001f00007819 */ /* 0x000fce00000006ff */
.L_x_362:
[----:B-1----:R1:W2:Y:S02]  /*144f0*/  SYNCS.PHASECHK.TRANS64.TRYWAIT P0, [R3+URZ+0x34440], R0 ;  /* 0x03444000030075a7 */ /* 0x0022a4000800017f */
[----:B--2---:R-:W-:Y:S05]  /*14500*/  @!P0 NANOSLEEP.SYNCS 0x989680 ;  /* 0x009896800000895d */ /* 0x004fea0003900000 */
[----:B------:R-:W2:Y:S02]  /*14510*/  @!P0 SYNCS.PHASECHK.TRANS64 P0, [R3+URZ+0x34440], R0 ;  /* 0x03444000030085a7 */ /* 0x000ea4000800007f */
[----:B--2---:R-:W-:Y:S05]  /*14520*/  @P0 EXIT ;  /* 0x000000000000094d */ /* 0x004fea0003800000 */
[----:B------:R-:W-:Y:S05]  /*14530*/  BRA `(.L_x_362) ;  /* 0xfffffffc00ec7947 */ /* 0x000fea000383ffff */
.L_x_22:
[----:B-1----:R-:W-:-:S04]  /*14540*/  IMAD.U32 R12, RZ, RZ, UR11 ;  /* 0x0000000bff0c7e24 */ /* 0x002fc8000f8e00ff */
[----:B------:R1:W2:Y:S03]  /*14550*/  SYNCS.PHASECHK.TRANS64.TRYWAIT P1, [R12+URZ+0x34400], R3 ;  /* 0x034400030c0075a7 */ /* 0x0002a6000802017f */
[----:B--2---:R-:W-:Y:S05]  /*14560*/  @!P1 NANOSLEEP.SYNCS 0x989680 ;  /* 0x009896800000995d */ /* 0x004fea0003900000 */
[----:B------:R-:W2:Y:S02]  /*14570*/  @!P1 SYNCS.PHASECHK.TRANS64 P1, [R12+URZ+0x34400], R3 ;  /* 0x034400030c0095a7 */ /* 0x000ea4000802007f */
[----:B--2---:R-:W-:Y:S05]  /*14580*/  @!P1 BRA `(.L_x_22) ;  /* 0xfffffffc00ec9947 */ /* 0x004fea000383ffff */
[----:B------:R-:W-:Y:S05]  /*14590*/  BRA `(.L_x_363) ;  /* 0xfffffee800247947 */ /* 0x000fea000383ffff */
.L_x_34:
[----:B------:R-:W-:-:S06]  /*145a0*/  UIADD3 UR4, UR47, UR51, URZ ;  /* 0x000000332f047290 */ /* 0x000fcc000fffe03f */
[----:B-1----:R-:W-:-:S04]  /*145b0*/  MOV R0, UR4 ;  /* 0x0000000400007c02 */ /* 0x002fc80008000f00 */
[----:B------:R1:W2:Y:S03]  /*145c0*/  SYNCS.PHASECHK.TRANS64.TRYWAIT P0, [R0+URZ], R7 ;  /* 0x00000007000075a7 */ /* 0x0002a6000800017f */
[----:B--2---:R-:W-:Y:S05]  /*145d0*/  @!P0 NANOSLEEP.SYNCS 0x989680 ;  /* 0x009896800000895d */ /* 0x004fea0003900000 */
[----:B------:R-:W2:Y:S02]  /*145e0*/  @!P0 SYNCS.PHASECHK.TRANS64 P0, [R0+URZ], R7 ;  /* 0x00000007000085a7 */ /* 0x000ea4000800007f */
[----:B--2---:R-:W-:Y:S05]  /*145f0*/  @!P0 BRA `(.L_x_34) ;  /* 0xfffffffc00e88947 */ /* 0x004fea000383ffff */
[----:B------:R-:W-:Y:S05]  /*14600*/  BRA `(.L_x_364) ;  /* 0xfffffef400707947 */ /* 0x000fea000383ffff */
.L_x_39:
[----:B---3--:R-:W-:-:S04]  /*14610*/  IMAD.U32 R3, RZ, RZ, UR4 ;  /* 0x00000004ff037e24 */ /* 0x008fc8000f8e00ff */
[----:B------:R3:W4:Y:S03]  /*14620*/  SYNCS.PHASECHK.TRANS64.TRYWAIT P0, [R3+URZ+0x34480], R0 ;  /* 0x03448000030075a7 */ /* 0x000726000800017f */
[----:B----4-:R-:W-:Y:S05]  /*14630*/  @!P0 NANOSLEEP.SYNCS 0x989680 ;  /* 0x009896800000895d */ /* 0x010fea0003900000 */
[----:B------:R-:W4:Y:S02]  /*14640*/  @!P0 SYNCS.PHASECHK.TRANS64 P0, [R3+URZ+0x34480], R0 ;  /* 0x03448000030085a7 */ /* 0x000f24000800007f */
[----:B----4-:R-:W-:Y:S05]  /*14650*/  @!P0 BRA `(.L_x_39) ;  /* 0xfffffffc00ec8947 */ /* 0x010fea000383ffff */
[----:B------:R-:W-:Y:S05]  /*14660*/  BRA `(.L_x_38) ;  /* 0xffffff0000207947 */ /* 0x000fea000383ffff */
.L_x_44:
[----:B---3--:R-:W-:-:S04]  /*14670*/  MOV R7, UR4 ;  /* 0x0000000400077c02 */ /* 0x008fc80008000f00 */
[----:B------:R3:W4:Y:S03]  /*14680*/  SYNCS.PHASECHK.TRANS64.TRYWAIT P0, [R7+URZ+0x34480], R3 ;  /* 0x03448003070075a7 */ /* 0x000726000800017f */
[----:B----4-:R-:W-:Y:S05]  /*14690*/  @!P0 NANOSLEEP.SYNCS 0x989680 ;  /* 0x009896800000895d */ /* 0x010fea0003900000 */
[----:B------:R-:W4:Y:S02]  /*146a0*/  @!P0 SYNCS.PHASECHK.TRANS64 P0, [R7+URZ+0x34480], R3 ;  /* 0x03448003070085a7 */ /* 0x000f24000800007f */
[----:B----4-:R-:W-:Y:S05]  /*146b0*/  @!P0 BRA `(.L_x_44) ;  /* 0xfffffffc00ec8947 */ /* 0x010fea000383ffff */
[----:B------:R-:W-:Y:S05]  /*146c0*/  BRA `(.L_x_43) ;  /* 0xffffff1000b07947 */ /* 0x000fea000383ffff */
.L_x_50:
[----:B------:R-:W-:-:S06]  /*146d0*/  UIADD3 UR4, UR47, UR51, URZ ;  /* 0x000000332f047290 */ /* 0x000fcc000fffe03f */
[----:B-1----:R-:W-:-:S04]  /*146e0*/  IMAD.U32 R2, RZ, RZ, UR4 ;  /* 0x00000004ff027e24 */ /* 0x002fc8000f8e00ff */
[----:B------:R1:W3:Y:S03]  /*146f0*/  SYNCS.PHASECHK.TRANS64.TRYWAIT P0, [R2+URZ+0x10], R0 ;  /* 0x00001000020075a7 */ /* 0x0002e6000800017f */
[----:B---3--:R-:W-:Y:S05]  /*14700*/  @!P0 NANOSLEEP.SYNCS 0x989680 ;  /* 0x009896800000895d */ /* 0x008fea0003900000 */
[----:B------:R-:W3:Y:S02]  /*14710*/  @!P0 SYNCS.PHASECHK.TRANS64 P0, [R2+URZ+0x10], R0 ;  /* 0x00001000020085a7 */ /* 0x000ee4000800007f */
[----:B---3--:R-:W-:Y:S05]  /*14720*/  @!P0 BRA `(.L_x_50) ;  /* 0xfffffffc00e88947 */ /* 0x008fea000383ffff */
[----:B------:R-:W-:Y:S05]  /*14730*/  BRA `(.L_x_365) ;  /* 0xffffff2800b87947 */ /* 0x000fea000383ffff */
.L_x_62:
[----:B------:R-:W-:-:S07]  /*14740*/  MOV R15, 0xffffffff ;  /* 0xffffffff000f7802 */ /* 0x000fce0000000f00 */
[----:B-123-5:R-:W-:Y:S05]  /*14750*/  WARPSYNC.COLLECTIVE R15, `(.L_x_366) ;  /* 0x000000000f0c7348 */ /* 0x02efea0003c00000 */
[----:B------:R-:W-:Y:S02]  /*14760*/  ELECT P6, UR62, PT ;  /* 0x00000000003e782f */ /* 0x000fe400038c0000 */
[----:B------:R-:W-:Y:S01]  /*14770*/  MOV R14, UR62 ;  /* 0x0000003e000e7c02 */ /* 0x000fe20008000f00 */
[----:B-123-5:R-:W-:Y:S10]  /*14780*/  ENDCOLLECTIVE ;  /* 0x000000000000791b */ /* 0x02eff40003800000 */
.L_x_366:
[----:B------:R-:W-:Y:S05]  /*14790*/  BRA `(.L_x_367) ;  /* 0xffffff3000407947 */ /* 0x000fea000383ffff */
.L_x_64:
[----:B-1----:R-:W-:-:S04]  /*147a0*/  IMAD.U32 R3, RZ, RZ, UR50 ;  /* 0x00000032ff037e24 */ /* 0x002fc8000f8e00ff */
[----:B------:R1:W3:Y:S03]  /*147b0*/  SYNCS.PHASECHK.TRANS64.TRYWAIT P2, [R3+URZ+0x34500], R222 ;  /* 0x034500de030075a7 */ /* 0x0002e6000804017f */
[----:B---3--:R-:W-:Y:S05]  /*147c0*/  @!P2 NANOSLEEP.SYNCS 0x989680 ;  /* 0x009896800000a95d */ /* 0x008fea0003900000 */
[----:B------:R-:W3:Y:S02]  /*147d0*/  @!P2 SYNCS.PHASECHK.TRANS64 P2, [R3+URZ+0x34500], R222 ;  /* 0x034500de0300a5a7 */ /* 0x000ee4000804007f */
[----:B---3--:R-:W-:Y:S05]  /*147e0*/  @!P2 BRA `(.L_x_64) ;  /* 0xfffffffc00eca947 */ /* 0x008fea000383ffff */
[----:B------:R-:W-:Y:S05]  /*147f0*/  BRA `(.L_x_368) ;  /* 0xffffff3000507947 */ /* 0x000fea000383ffff */
.L_x_70:
[----:B-1----:R-:W-:-:S04]  /*14800*/  MOV R12, UR50 ;  /* 0x00000032000c7c02 */ /* 0x002fc80008000f00 */
[----:B------:R1:W2:Y:S03]  /*14810*/  SYNCS.PHASECHK.TRANS64.TRYWAIT P3, [R12+URZ+0x34508], R222 ;  /* 0x034508de0c0075a7 */ /* 0x0002a6000806017f */
[----:B--2---:R-:W-:Y:S05]  /*14820*/  @!P3 NANOSLEEP.SYNCS 0x989680 ;  /* 0x009896800000b95d */ /* 0x004fea0003900000 */
[----:B------:R-:W2:Y:S02]  /*14830*/  @!P3 SYNCS.PHASECHK.TRANS64 P3, [R12+URZ+0x34508], R222 ;  /* 0x034508de0c00b5a7 */ /* 0x000ea4000806007f */
[----:B--2---:R-:W-:Y:S05]  /*14840*/  @!P3 BRA `(.L_x_70) ;  /* 0xfffffffc00ecb947 */ /* 0x004fea000383ffff */
[----:B------:R-:W-:Y:S05]  /*14850*/  BRA `(.L_x_369) ;  /* 0xffffff3400f07947 */ /* 0x000fea000383ffff */
.L_x_75:
[----:B-1----:R-:W-:-:S04]  /*14860*/  IMAD.U32 R12, RZ, RZ, UR50 ;  /* 0x00000032ff0c7e24 */ /* 0x002fc8000f8e00ff */
[----:B------:R1:W2:Y:S03]  /*14870*/  SYNCS.PHASECHK.TRANS64.TRYWAIT P3, [R12+URZ+0x34510], R222 ;  /* 0x034510de0c0075a7 */ /* 0x0002a6000806017f */
[----:B--2---:R-:W-:Y:S05]  /*14880*/  @!P3 NANOSLEEP.SYNCS 0x989680 ;  /* 0x009896800000b95d */ /* 0x004fea0003900000 */
[----:B------:R-:W2:Y:S02]  /*14890*/  @!P3 SYNCS.PHASECHK.TRANS64 P3, [R12+URZ+0x34510], R222 ;  /* 0x034510de0c00b5a7 */ /* 0x000ea4000806007f */
[----:B--2---:R-:W-:Y:S05]  /*148a0*/  @!P3 BRA `(.L_x_75) ;  /* 0xfffffffc00ecb947 */ /* 0x004fea000383ffff */
[----:B------:R-:W-:Y:S05]  /*148b0*/  BRA `(.L_x_370) ;  /* 0xffffff3c00387947 */ /* 0x000fea000383ffff */
.L_x_80:
[----:B-1----:R-:W-:-:S04]  /*148c0*/  MOV R13, UR50 ;  /* 0x00000032000d7c02 */ /* 0x002fc80008000f00 */
[----:B------:R1:W2:Y:S03]  /*148d0*/  SYNCS.PHASECHK.TRANS64.TRYWAIT P3, [R13+URZ+0x34518], R222 ;  /* 0x034518de0d0075a7 */ /* 0x0002a6000806017f */
[----:B--2---:R-:W-:Y:S05]  /*148e0*/  @!P3 NANOSLEEP.SYNCS 0x989680 ;  /* 0x009896800000b95d */ /* 0x004fea0003900000 */
[----:B------:R-:W2:Y:S02]  /*148f0*/  @!P3 SYNCS.PHASECHK.TRANS64 P3, [R13+URZ+0x34518], R222 ;  /* 0x034518de0d00b5a7 */ /* 0x000ea4000806007f */
[----:B--2---:R-:W-:Y:S05]  /*14900*/  @!P3 BRA `(.L_x_80) ;  /* 0xfffffffc00ecb947 */ /* 0x004fea000383ffff */
[----:B------:R-:W-:Y:S05]  /*14910*/  BRA `(.L_x_371) ;  /* 0xffffff4000807947 */ /* 0x000fea000383ffff */
.L_x_85:
[----:B-1----:R-:W-:-:S04]  /*14920*/  IMAD.U32 R13, RZ, RZ, UR50 ;  /* 0x00000032ff0d7e24 */ /* 0x002fc8000f8e00ff */
[----:B------:R1:W2:Y:S03]  /*14930*/  SYNCS.PHASECHK.TRANS64.TRYWAIT P3, [R13+URZ+0x34500], R20 ;  /* 0x034500140d0075a7 */ /* 0x0002a6000806017f */
[----:B--2---:R-:W-:Y:S05]  /*14940*/  @!P3 NANOSLEEP.SYNCS 0x989680 ;  /* 0x009896800000b95d */ /* 0x004fea0003900000 */
[----:B------:R-:W2:Y:S02]  /*14950*/  @!P3 SYNCS.PHASECHK.TRANS64 P3, [R13+URZ+0x34500], R20 ;  /* 0x034500140d00b5a7 */ /* 0x000ea4000806007f */
[----:B--2---:R-:W-:Y:S05]  /*14960*/  @!P3 BRA `(.L_x_85) ;  /* 0xfffffffc00ecb947 */ /* 0x004fea000383ffff */
[----:B------:R-:W-:Y:S05]  /*14970*/  BRA `(.L_x_372) ;  /* 0xffffff4400d07947 */ /* 0x000fea000383ffff */
.L_x_90:
[----:B-1----:R-:W-:-:S04]  /*14980*/  MOV R13, UR50 ;  /* 0x00000032000d7c02 */ /* 0x002fc80008000f00 */
[----:B------:R1:W2:Y:S03]  /*14990*/  SYNCS.PHASECHK.TRANS64.TRYWAIT P3, [R13+URZ+0x34508], R20 ;  /* 0x034508140d0075a7 */ /* 0x0002a6000806017f */
[----:B--2---:R-:W-:Y:S05]  /*149a0*/  @!P3 NANOSLEEP.SYNCS 0x989680 ;  /* 0x009896800000b95d */ /* 0x004fea0003900000 */
[----:B------:R-:W2:Y:S02]  /*149b0*/  @!P3 SYNCS.PHASECHK.TRANS64 P3, [R13+URZ+0x34508], R20 ;  /* 0x034508140d00b5a7 */ /* 0x000ea4000806007f */
[----:B--2---:R-:W-:Y:S05]  /*149c0*/  @!P3 BRA `(.L_x_90) ;  /* 0xfffffffc00ecb947 */ /* 0x004fea000383ffff */
[----:B------:R-:W-:Y:S05]  /*149d0*/  BRA `(.L_x_373) ;  /* 0xffffff4c00587947 */ /* 0x000fea000383ffff */
.L_x_95:
[----:B-1----:R-:W-:-:S04]  /*149e0*/  IMAD.U32 R13, RZ, RZ, UR50 ;  /* 0x00000032ff0d7e24 */ /* 0x002fc8000f8e00ff */
[----:B------:R1:W2:Y:S03]  /*149f0*/  SYNCS.PHASECHK.TRANS64.TRYWAIT P3, [R13+URZ+0x34510], R20 ;  /* 0x034510140d0075a7 */ /* 0x0002a6000806017f */
[----:B--2---:R-:W-:Y:S05]  /*14a00*/  @!P3 NANOSLEEP.SYNCS 0x989680 ;  /* 0x009896800000b95d */ /* 0x004fea0003900000 */
[----:B------:R-:W2:Y:S02]  /*14a10*/  @!P3 SYNCS.PHASECHK.TRANS64 P3, [R13+URZ+0x34510], R20 ;  /* 0x034510140d00b5a7 */ /* 0x000ea4000806007f */
[----:B--2---:R-:W-:Y:S05]  /*14a20*/  @!P3 BRA `(.L_x_95) ;  /* 0xfffffffc00ecb947 */ /* 0x004fea000383ffff */
[----:B------:R-:W-:Y:S05]  /*14a30*/  BRA `(.L_x_374) ;  /* 0xffffff5000987947 */ /* 0x000fea000383ffff */
.L_x_100:
[----:B-1----:R-:W-:-:S04]  /*14a40*/  MOV R13, UR50 ;  /* 0x00000032000d7c02 */ /* 0x002fc80008000f00 */
[----:B------:R1:W2:Y:S03]  /*14a50*/  SYNCS.PHASECHK.TRANS64.TRYWAIT P3, [R13+URZ+0x34518], R20 ;  /* 0x034518140d0075a7 */ /* 0x0002a6000806017f */
[----:B--2---:R-:W-:Y:S05]  /*14a60*/  @!P3 NANOSLEEP.SYNCS 0x989680 ;  /* 0x009896800000b95d */ /* 0x004fea0003900000 */
[----:B------:R-:W2:Y:S02]  /*14a70*/  @!P3 SYNCS.PHASECHK.TRANS64 P3, [R13+URZ+0x34518], R20 ;  /* 0x034518140d00b5a7 */ /* 0x000ea4000806007f */
[----:B--2---:R-:W-:Y:S05]  /*14a80*/  @!P3 BRA `(.L_x_100) ;  /* 0xfffffffc00ecb947 */ /* 0x004fea000383ffff */
[----:B------:R-:W-:Y:S05]  /*14a90*/  BRA `(.L_x_375) ;  /* 0xffffff5400d87947 */ /* 0x000fea000383ffff */
.L_x_105:
[----:B-1----:R-:W-:-:S04]  /*14aa0*/  IMAD.U32 R13, RZ, RZ, UR50 ;  /* 0x00000032ff0d7e24 */ /* 0x002fc8000f8e00ff */
[----:B------:R1:W2:Y:S03]  /*14ab0*/  SYNCS.PHASECHK.TRANS64.TRYWAIT P3, [R13+URZ+0x34500], R222 ;  /* 0x034500de0d0075a7 */ /* 0x0002a6000806017f */
[----:B--2---:R-:W-:Y:S05]  /*14ac0*/  @!P3 NANOSLEEP.SYNCS 0x989680 ;  /* 0x009896800000b95d */ /* 0x004fea0003900000 */
[----:B------:R-:W2:Y:S02]  /*14ad0*/  @!P3 SYNCS.PHASECHK.TRANS64 P3, [R13+URZ+0x34500], R222 ;  /* 0x034500de0d00b5a7 */ /* 0x000ea4000806007f */
[----:B--2---:R-:W-:Y:S05]  /*14ae0*/  @!P3 BRA `(.L_x_105) ;  /* 0xfffffffc00ecb947 */ /* 0x004fea000383ffff */
[----:B------:R-:W-:Y:S05]  /*14af0*/  BRA `(.L_x_376) ;  /* 0xffffff5c00187947 */ /* 0x000fea000383ffff */
.L_x_110:
[----:B-1----:R-:W-:-:S04]  /*14b00*/  MOV R13, UR50 ;  /* 0x00000032000d7c02 */ /* 0x002fc80008000f00 */
[----:B------:R1:W2:Y:S03]  /*14b10*/  SYNCS.PHASECHK.TRANS64.TRYWAIT P3, [R13+URZ+0x34508], R222 ;  /* 0x034508de0d0075a7 */ /* 0x0002a6000806017f */
[----:B--2---:R-:W-:Y:S05]  /*14b20*/  @!P3 NANOSLEEP.SYNCS 0x989680 ;  /* 0x009896800000b95d */ /* 0x004fea0003900000 */
[----:B------:R-:W2:Y:S02]  /*14b30*/  @!P3 SYNCS.PHASECHK.TRANS64 P3, [R13+URZ+0x34508], R222 ;  /* 0x034508de0d00b5a7 */ /* 0x000ea4000806007f */
[----:B--2---:R-:W-:Y:S05]  /*14b40*/  @!P3 BRA `(.L_x_110) ;  /* 0xfffffffc00ecb947 */ /* 0x004fea000383ffff */
[----:B------:R-:W-:Y:S05]  /*14b50*/  BRA `(.L_x_377) ;  /* 0xffffff6000987947 */ /* 0x000fea000383ffff */
.L_x_115:
[----:B-1----:R-:W-:-:S04]  /*14b60*/  IMAD.U32 R13, RZ, RZ, UR50 ;  /* 0x00000032ff0d7e24 */ /* 0x002fc8000f8e00ff */
[----:B------:R1:W2:Y:S03]  /*14b70*/  SYNCS.PHASECHK.TRANS64.TRYWAIT P3, [R13+URZ+0x34510], R222 ;  /* 0x034510de0d0075a7 */ /* 0x0002a6000806017f */
[----:B--2---:R-:W-:Y:S05]  /*14b80*/  @!P3 NANOSLEEP.SYNCS 0x989680 ;  /* 0x009896800000b95d */ /* 0x004fea0003900000 */
[----:B------:R-:W2:Y:S02]  /*14b90*/  @!P3 SYNCS.PHASECHK.TRANS64 P3, [R13+URZ+0x34510], R222 ;  /* 0x034510de0d00b5a7 */ /* 0x000ea4000806007f */
[----:B--2---:R-:W-:Y:S05]  /*14ba0*/  @!P3 BRA `(.L_x_115) ;  /* 0xfffffffc00ecb947 */ /* 0x004fea000383ffff */
[----:B------:R-:W-:Y:S05]  /*14bb0*/  BRA `(.L_x_378) ;  /* 0xffffff6400d87947 */ /* 0x000fea000383ffff */
.L_x_120:
[----:B-1----:R-:W-:-:S04]  /*14bc0*/  MOV R13, UR50 ;  /* 0x00000032000d7c02 */ /* 0x002fc80008000f00 */
[----:B------:R1:W2:Y:S03]  /*14bd0*/  SYNCS.PHASECHK.TRANS64.TRYWAIT P3, [R13+URZ+0x34518], R222 ;  /* 0x034518de0d0075a7 */ /* 0x0002a6000806017f */
[----:B--2---:R-:W-:Y:S05]  /*14be0*/  @!P3 NANOSLEEP.SYNCS 0x989680 ;  /* 0x009896800000b95d */ /* 0x004fea0003900000 */
[----:B------:R-:W2:Y:S02]  /*14bf0*/  @!P3 SYNCS.PHASECHK.TRANS64 P3, [R13+URZ+0x34518], R222 ;  /* 0x034518de0d00b5a7 */ /* 0x000ea4000806007f */
[----:B--2---:R-:W-:Y:S05]  /*14c00*/  @!P3 BRA `(.L_x_120) ;  /* 0xfffffffc00ecb947 */ /* 0x004fea000383ffff */
[----:B------:R-:W-:Y:S05]  /*14c10*/  BRA `(.L_x_379) ;  /* 0xffffff6c00187947 */ /* 0x000fea000383ffff */
.L_x_125:
[----:B-1----:R-:W-:-:S04]  /*14c20*/  IMAD.U32 R13, RZ, RZ, UR50 ;  /* 0x00000032ff0d7e24 */ /* 0x002fc8000f8e00ff */
[----:B------:R1:W2:Y:S03]  /*14c30*/  SYNCS.PHASECHK.TRANS64.TRYWAIT P3, [R13+URZ+0x34500], R20 ;  /* 0x034500140d0075a7 */ /* 0x0002a6000806017f */
[----:B--2---:R-:W-:Y:S05]  /*14c40*/  @!P3 NANOSLEEP.SYNCS 0x989680 ;  /* 0x009896800000b95d */ /* 0x004fea0003900000 */
[----:B------:R-:W2:Y:S02]  /*14c50*/  @!P3 SYNCS.PHASECHK.TRANS64 P3, [R13+URZ+0x34500], R20 ;  /* 0x034500140d00b5a7 */ /* 0x000ea4000806007f */
[----:B--2---:R-:W-:Y:S05]  /*14c60*/  @!P3 BRA `(.L_x_125) ;  /* 0xfffffffc00ecb947 */ /* 0x004fea000383ffff */
[----:B------:R-:W-:Y:S05]  /*14c70*/  BRA `(.L_x_380) ;  /* 0xffffff7000587947 */ /* 0x000fea000383ffff */
.L_x_130:
[----:B-1----:R-:W-:-:S04]  /*14c80*/  MOV R13, UR50 ;  /* 0x00000032000d7c02 */ /* 0x002fc80008000f00 */
[----:B------:R1:W2:Y:S03]  /*14c90*/  SYNCS.PHASECHK.TRANS64.TRYWAIT P3, [R13+URZ+0x34508], R20 ;  /* 0x034508140d0075a7 */ /* 0x0002a6000806017f */
[----:B--2---:R-:W-:Y:S05]  /*14ca0*/  @!P3 NANOSLEEP.SYNCS 0x989680 ;  /* 0x009896800000b95d */ /* 0x004fea0003900000 */
[----:B------:R-:W2:Y:S02]  /*14cb0*/  @!P3 SYNCS.PHASECHK.TRANS64 P3, [R13+URZ+0x34508], R20 ;  /* 0x034508140d00b5a7 */ /* 0x000ea4000806007f */
[----:B--2---:R-:W-:Y:S05]  /*14cc0*/  @!P3 BRA `(.L_x_130) ;  /* 0xfffffffc00ecb947 */ /* 0x004fea000383ffff */
[----:B------:R-:W-:Y:S05]  /*14cd0*/  BRA `(.L_x_381) ;  /* 0xffffff7400d87947 */ /* 0x000fea000383ffff */
.L_x_135:
[----:B-1----:R-:W-:-:S04]  /*14ce0*/  IMAD.U32 R13, RZ, RZ, UR50 ;  /* 0x00000032ff0d7e24 */ /* 0x002fc8000f8e00ff */
[----:B------:R1:W2:Y:S03]  /*14cf0*/  SYNCS.PHASECHK.TRANS64.TRYWAIT P3, [R13+URZ+0x34510], R20 ;  /* 0x034510140d0075a7 */ /* 0x0002a6000806017f */
[----:B--2---:R-:W-:Y:S05]  /*14d00*/  @!P3 NANOSLEEP.SYNCS 0x989680 ;  /* 0x009896800000b95d */ /* 0x004fea0003900000 */
[----:B------:R-:W2:Y:S02]  /*14d10*/  @!P3 SYNCS.PHASECHK.TRANS64 P3, [R13+URZ+0x34510], R20 ;  /* 0x034510140d00b5a7 */ /* 0x000ea4000806007f */
[----:B--2---:R-:W-:Y:S05]  /*14d20*/  @!P3 BRA `(.L_x_135) ;  /* 0xfffffffc00ecb947 */ /* 0x004fea000383ffff */
[----:B------:R-:W-:Y:S05]  /*14d30*/  BRA `(.L_x_382) ;  /* 0xffffff7c00187947 */ /* 0x000fea000383ffff */
.L_x_140:
[----:B-1----:R-:W-:-:S04]  /*14d40*/  MOV R13, UR50 ;  /* 0x00000032000d7c02 */ /* 0x002fc80008000f00 */
[----:B------:R1:W2:Y:S03]  /*14d50*/  SYNCS.PHASECHK.TRANS64.TRYWAIT P3, [R13+URZ+0x34518], R20 ;  /* 0x034518140d0075a7 */ /* 0x0002a6000806017f */
[----:B--2---:R-:W-:Y:S05]  /*14d60*/  @!P3 NANOSLEEP.SYNCS 0x989680 ;  /* 0x009896800000b95d */ /* 0x004fea0003900000 */
[----:B------:R-:W2:Y:S02]  /*14d70*/  @!P3 SYNCS.PHASECHK.TRANS64 P3, [R13+URZ+0x34518], R20 ;  /* 0x034518140d00b5a7 */ /* 0x000ea4000806007f */
[----:B--2---:R-:W-:Y:S05]  /*14d80*/  @!P3 BRA `(.L_x_140) ;  /* 0xfffffffc00ecb947 */ /* 0x004fea000383ffff */
[----:B------:R-:W-:Y:S05]  /*14d90*/  BRA `(.L_x_383) ;  /* 0xffffff8000587947 */ /* 0x000fea000383ffff */
.L_x_145:
[----:B-1----:R-:W-:-:S04]  /*14da0*/  IMAD.U32 R3, RZ, RZ, UR4 ;  /* 0x00000004ff037e24 */ /* 0x002fc8000f8e00ff */
[----:B------:R1:W2:Y:S03]  /*14db0*/  SYNCS.PHASECHK.TRANS64.TRYWAIT P2, [R3+URZ+0x34400], R0 ;  /* 0x03440000030075a7 */ /* 0x0002a6000804017f */
[----:B--2---:R-:W-:Y:S05]  /*14dc0*/  @!P2 NANOSLEEP.SYNCS 0x989680 ;  /* 0x009896800000a95d */ /* 0x004fea0003900000 */
[----:B------:R-:W2:Y:S02]  /*14dd0*/  @!P2 SYNCS.PHASECHK.TRANS64 P2, [R3+URZ+0x34400], R0 ;  /* 0x034400000300a5a7 */ /* 0x000ea4000804007f */
[----:B--2---:R-:W-:Y:S05]  /*14de0*/  @!P2 BRA `(.L_x_145) ;  /* 0xfffffffc00eca947 */ /* 0x004fea000383ffff */
[----:B------:R-:W-:Y:S05]  /*14df0*/  BRA `(.L_x_384) ;  /* 0xffffff8400b07947 */ /* 0x000fea000383ffff */
.L_x_149:
[----:B-1----:R-:W-:-:S04]  /*14e00*/  MOV R3, UR4 ;  /* 0x0000000400037c02 */ /* 0x002fc80008000f00 */
[----:B------:R1:W2:Y:S03]  /*14e10*/  SYNCS.PHASECHK.TRANS64.TRYWAIT P2, [R3+URZ+0x34400], R2 ;  /* 0x03440002030075a7 */ /* 0x0002a6000804017f */
[----:B--2---:R-:W-:Y:S05]  /*14e20*/  @!P2 NANOSLEEP.SYNCS 0x989680 ;  /* 0x009896800000a95d */ /* 0x004fea0003900000 */
[----:B------:R-:W2:Y:S02]  /*14e30*/  @!P2 SYNCS.PHASECHK.TRANS64 P2, [R3+URZ+0x34400], R2 ;  /* 0x034400020300a5a7 */ /* 0x000ea4000804007f */
[----:B--2---:R-:W-:Y:S05]  /*14e40*/  @!P2 BRA `(.L_x_149) ;  /* 0xfffffffc00eca947 */ /* 0x004fea000383ffff */
[----:B------:R-:W-:Y:S05]  /*14e50*/  BRA `(.L_x_385) ;  /* 0xffffff8800507947 */ /* 0x000fea000383ffff */
.L_x_167:
[----:B-1----:R-:W-:-:S04]  /*14e60*/  IMAD.U32 R3, RZ, RZ, UR6 ;  /* 0x00000006ff037e24 */ /* 0x002fc8000f8e00ff */
[----:B------:R1:W2:Y:S03]  /*14e70*/  SYNCS.PHASECHK.TRANS64.TRYWAIT P0, [R3+URZ+0x34548], R0 ;  /* 0x03454800030075a7 */ /* 0x0002a6000800017f */
[----:B--2---:R-:W-:Y:S05]  /*14e80*/  @!P0 NANOSLEEP.SYNCS 0x989680 ;  /* 0x009896800000895d */ /* 0x004fea0003900000 */
[----:B------:R-:W2:Y:S02]  /*14e90*/  @!P0 SYNCS.PHASECHK.TRANS64 P0, [R3+URZ+0x34548], R0 ;  /* 0x03454800030085a7 */ /* 0x000ea4000800007f */
[----:B--2---:R-:W-:Y:S05]  /*14ea0*/  @!P0 BRA `(.L_x_167) ;  /* 0xfffffffc00ec8947 */ /* 0x004fea000383ffff */
[----:B------:R-:W-:Y:S05]  /*14eb0*/  BRA `(.L_x_386) ;  /* 0xffffff9400b07947 */ /* 0x000fea000383ffff */
.L_x_169:
[----:B-1----:R-:W-:-:S04]  /*14ec0*/  MOV R6, UR7 ;  /* 0x0000000700067c02 */ /* 0x002fc80008000f00 */
[----:B------:R1:W2:Y:S03]  /*14ed0*/  SYNCS.PHASECHK.TRANS64.TRYWAIT P0, [R6+URZ+0x34400], R3 ;  /* 0x03440003060075a7 */ /* 0x0002a6000800017f */
[----:B--2---:R-:W-:Y:S05]  /*14ee0*/  @!P0 NANOSLEEP.SYNCS 0x989680 ;  /* 0x009896800000895d */ /* 0x004fea0003900000 */
[----:B------:R-:W2:Y:S02]  /*14ef0*/  @!P0 SYNCS.PHASECHK.TRANS64 P0, [R6+URZ+0x34400], R3 ;  /* 0x03440003060085a7 */ /* 0x000ea4000800007f */
[----:B--2---:R-:W-:Y:S05]  /*14f00*/  @!P0 BRA `(.L_x_169) ;  /* 0xfffffffc00ec8947 */ /* 0x004fea000383ffff */
[----:B------:R-:W-:Y:S05]  /*14f10*/  BRA `(.L_x_387) ;  /* 0xffffff9400d87947 */ /* 0x000fea000383ffff */
.L_x_175:
[----:B--2---:R-:W-:-:S04]  /*14f20*/  IMAD.U32 R3, RZ, RZ, UR6 ;  /* 0x00000006ff037e24 */ /* 0x004fc8000f8e00ff */
[----:B------:R2:W3:Y:S03]  /*14f30*/  SYNCS.PHASECHK.TRANS64.TRYWAIT P1, [R3+URZ+0x34520], R8 ;  /* 0x03452008030075a7 */ /* 0x0004e6000802017f */
[----:B---3--:R-:W-:Y:S05]  /*14f40*/  @!P1 NANOSLEEP.SYNCS 0x989680 ;  /* 0x009896800000995d */ /* 0x008fea0003900000 */
[----:B------:R-:W3:Y:S02]  /*14f50*/  @!P1 SYNCS.PHASECHK.TRANS64 P1, [R3+URZ+0x34520], R8 ;  /* 0x03452008030095a7 */ /* 0x000ee4000802007f */
[----:B---3--:R-:W-:Y:S05]  /*14f60*/  @!P1 BRA `(.L_x_175) ;  /* 0xfffffffc00ec9947 */ /* 0x008fea000383ffff */
[----:B------:R-:W-:Y:S05]  /*14f70*/  BRA `(.L_x_388) ;  /* 0xffffff9800847947 */ /* 0x000fea000383ffff */
.L_x_181:
[----:B--2---:R-:W-:-:S04]  /*14f80*/  MOV R3, UR6 ;  /* 0x0000000600037c02 */ /* 0x004fc80008000f00 */
[----:B------:R2:W4:Y:S03]  /*14f90*/  SYNCS.PHASECHK.TRANS64.TRYWAIT P1, [R3+URZ+0x34528], R8 ;  /* 0x03452808030075a7 */ /* 0x000526000802017f */
[----:B----4-:R-:W-:Y:S05]  /*14fa0*/  @!P1 NANOSLEEP.SYNCS 0x989680 ;  /* 0x009896800000995d */ /* 0x010fea0003900000 */
[----:B------:R-:W4:Y:S02]  /*14fb0*/  @!P1 SYNCS.PHASECHK.TRANS64 P1, [R3+URZ+0x34528], R8 ;  /* 0x03452808030095a7 */ /* 0x000f24000802007f */
[----:B----4-:R-:W-:Y:S05]  /*14fc0*/  @!P1 BRA `(.L_x_181) ;  /* 0xfffffffc00ec9947 */ /* 0x010fea000383ffff */
[----:B------:R-:W-:Y:S05]  /*14fd0*/  BRA `(.L_x_389) ;  /* 0xffffff9800c07947 */ /* 0x000fea000383ffff */
.L_x_187:
[----:B--2---:R-:W-:-:S04]  /*14fe0*/  IMAD.U32 R3, RZ, RZ, UR6 ;  /* 0x00000006ff037e24 */ /* 0x004fc8000f8e00ff */
[----:B------:R2:W1:Y:S03]  /*14ff0*/  SYNCS.PHASECHK.TRANS64.TRYWAIT P1, [R3+URZ+0x34530], R8 ;  /* 0x03453008030075a7 */ /* 0x000466000802017f */
[----:B-1----:R-:W-:Y:S05]  /*15000*/  @!P1 NANOSLEEP.SYNCS 0x989680 ;  /* 0x009896800000995d */ /* 0x002fea0003900000 */
[----:B------:R-:W1:Y:S02]  /*15010*/  @!P1 SYNCS.PHASECHK.TRANS64 P1, [R3+URZ+0x34530], R8 ;  /* 0x03453008030095a7 */ /* 0x000e64000802007f */
[----:B-1----:R-:W-:Y:S05]  /*15020*/  @!P1 BRA `(.L_x_187) ;  /* 0xfffffffc00ec9947 */ /* 0x002fea000383ffff */
[----:B------:R-:W-:Y:S05]  /*15030*/  BRA `(.L_x_390) ;  /* 0xffffff9c00047947 */ /* 0x000fea000383ffff */
.L_x_193:
[----:B--2---:R-:W-:-:S04]  /*15040*/  MOV R3, UR6 ;  /* 0x0000000600037c02 */ /* 0x004fc80008000f00 */
[----:B------:R2:W1:Y:S03]  /*15050*/  SYNCS.PHASECHK.TRANS64.TRYWAIT P1, [R3+URZ+0x34538], R8 ;  /* 0x03453808030075a7 */ /* 0x000466000802017f */
[----:B-1----:R-:W-:Y:S05]  /*15060*/  @!P1 NANOSLEEP.SYNCS 0x989680 ;  /* 0x009896800000995d */ /* 0x002fea0003900000 */
[----:B------:R-:W1:Y:S02]  /*15070*/  @!P1 SYNCS.PHASECHK.TRANS64 P1, [R3+URZ+0x34538], R8 ;  /* 0x03453808030095a7 */ /* 0x000e64000802007f */
[----:B-1----:R-:W-:Y:S05]  /*15080*/  @!P1 BRA `(.L_x_193) ;  /* 0xfffffffc00ec9947 */ /* 0x002fea000383ffff */
[----:B------:R-:W-:Y:S05]  /*15090*/  BRA `(.L_x_391) ;  /* 0xffffff9c00487947 */ /* 0x000fea000383ffff */
.L_x_199:
[----:B-12---:R-:W-:-:S04]  /*150a0*/  IMAD.U32 R3, RZ, RZ, UR6 ;  /* 0x00000006ff037e24 */ /* 0x006fc8000f8e00ff */
[----:B------:R1:W2:Y:S03]  /*150b0*/  SYNCS.PHASECHK.TRANS64.TRYWAIT P1, [R3+URZ+0x34520], R2 ;  /* 0x03452002030075a7 */ /* 0x0002a6000802017f */
[----:B--2---:R-:W-:Y:S05]  /*150c0*/  @!P1 NANOSLEEP.SYNCS 0x989680 ;  /* 0x009896800000995d */ /* 0x004fea0003900000 */
[----:B------:R-:W2:Y:S02]  /*150d0*/  @!P1 SYNCS.PHASECHK.TRANS64 P1, [R3+URZ+0x34520], R2 ;  /* 0x03452002030095a7 */ /* 0x000ea4000802007f */
[----:B--2---:R-:W-:Y:S05]  /*150e0*/  @!P1 BRA `(.L_x_199) ;  /* 0xfffffffc00ec9947 */ /* 0x004fea000383ffff */
[----:B------:R-:W-:Y:S05]  /*150f0*/  BRA `(.L_x_392) ;  /* 0xffffff9c00947947 */ /* 0x000fea000383ffff */
.L_x_205:
[----:B-123--:R-:W-:-:S04]  /*15100*/  MOV R3, UR6 ;  /* 0x0000000600037c02 */ /* 0x00efc80008000f00 */
[----:B------:R1:W2:Y:S03]  /*15110*/  SYNCS.PHASECHK.TRANS64.TRYWAIT P1, [R3+URZ+0x34528], R2 ;  /* 0x03452802030075a7 */ /* 0x0002a6000802017f */
[----:B--2---:R-:W-:Y:S05]  /*15120*/  @!P1 NANOSLEEP.SYNCS 0x989680 ;  /* 0x009896800000995d */ /* 0x004fea0003900000 */
[----:B------:R-:W2:Y:S02]  /*15130*/  @!P1 SYNCS.PHASECHK.TRANS64 P1, [R3+URZ+0x34528], R2 ;  /* 0x03452802030095a7 */ /* 0x000ea4000802007f */
[----:B--2---:R-:W-:Y:S05]  /*15140*/  @!P1 BRA `(.L_x_205) ;  /* 0xfffffffc00ec9947 */ /* 0x004fea000383ffff */
[----:B------:R-:W-:Y:S05]  /*15150*/  BRA `(.L_x_393) ;  /* 0xffffff9c00c87947 */ /* 0x000fea000383ffff */
.L_x_211:
[----:B-1234-:R-:W-:-:S04]  /*15160*/  IMAD.U32 R3, RZ, RZ, UR6 ;  /* 0x00000006ff037e24 */ /* 0x01efc8000f8e00ff */
[----:B------:R1:W2:Y:S03]  /*15170*/  SYNCS.PHASECHK.TRANS64.TRYWAIT P1, [R3+URZ+0x34530], R2 ;  /* 0x03453002030075a7 */ /* 0x0002a6000802017f */
[----:B--2---:R-:W-:Y:S05]  /*15180*/  @!P1 NANOSLEEP.SYNCS 0x989680 ;  /* 0x009896800000995d */ /* 0x004fea0003900000 */
[----:B------:R-:W2:Y:S02]  /*15190*/  @!P1 SYNCS.PHASECHK.TRANS64 P1, [R3+URZ+0x34530], R2 ;  /* 0x03453002030095a7 */ /* 0x000ea4000802007f */
[----:B--2---:R-:W-:Y:S05]  /*151a0*/  @!P1 BRA `(.L_x_211) ;  /* 0xfffffffc00ec9947 */ /* 0x004fea000383ffff */
[----:B------:R-:W-:Y:S05]  /*151b0*/  BRA `(.L_x_394) ;  /* 0xffffffa000007947 */ /* 0x000fea000383ffff */
.L_x_217:
[----:B-1234-:R-:W-:-:S04]  /*151c0*/  MOV R3, UR6 ;  /* 0x0000000600037c02 */ /* 0x01efc80008000f00 */
[----:B------:R1:W2:Y:S03]  /*151d0*/  SYNCS.PHASECHK.TRANS64.TRYWAIT P1, [R3+URZ+0x34538], R2 ;  /* 0x03453802030075a7 */ /* 0x0002a6000802017f */
[----:B--2---:R-:W-:Y:S05]  /*151e0*/  @!P1 NANOSLEEP.SYNCS 0x989680 ;  /* 0x009896800000995d */ /* 0x004fea0003900000 */
[----:B------:R-:W2:Y:S02]  /*151f0*/  @!P1 SYNCS.PHASECHK.TRANS64 P1, [R3+URZ+0x34538], R2 ;  /* 0x03453802030095a7 */ /* 0x000ea4000802007f */
[----:B--2---:R-:W-:Y:S05]  /*15200*/  @!P1 BRA `(.L_x_217) ;  /* 0xfffffffc00ec9947 */ /* 0x004fea000383ffff */
[----:B------:R-:W-:Y:S05]  /*15210*/  BRA `(.L_x_395) ;  /* 0xffffffa000387947 */ /* 0x000fea000383ffff */
.L_x_223:
[----:B-1234-:R-:W-:-:S04]  /*15220*/  IMAD.U32 R3, RZ, RZ, UR6 ;  /* 0x00000006ff037e24 */ /* 0x01efc8000f8e00ff */
[----:B------:R1:W2:Y:S03]  /*15230*/  SYNCS.PHASECHK.TRANS64.TRYWAIT P1, [R3+URZ+0x34520], R8 ;  /* 0x03452008030075a7 */ /* 0x0002a6000802017f */
[----:B--2---:R-:W-:Y:S05]  /*15240*/  @!P1 NANOSLEEP.SYNCS 0x989680 ;  /* 0x009896800000995d */ /* 0x004fea0003900000 */
[----:B------:R-:W2:Y:S02]  /*15250*/  @!P1 SYNCS.PHASECHK.TRANS64 P1, [R3+URZ+0x34520], R8 ;  /* 0x03452008030095a7 */ /* 0x000ea4000802007f */
[----:B--2---:R-:W-:Y:S05]  /*15260*/  @!P1 BRA `(.L_x_223) ;  /* 0xfffffffc00ec9947 */ /* 0x004fea000383ffff */
[----:B------:R-:W-:Y:S05]  /*15270*/  BRA `(.L_x_396) ;  /* 0xffffffa000747947 */ /* 0x000fea000383ffff */
.L_x_229:
[----:B-1234-:R-:W-:-:S04]  /*15280*/  MOV R3, UR6 ;  /* 0x0000000600037c02 */ /* 0x01efc80008000f00 */
[----:B------:R1:W2:Y:S03]  /*15290*/  SYNCS.PHASECHK.TRANS64.TRYWAIT P1, [R3+URZ+0x34528], R8 ;  /* 0x03452808030075a7 */ /* 0x0002a6000802017f */
[----:B--2---:R-:W-:Y:S05]  /*152a0*/  @!P1 NANOSLEEP.SYNCS 0x989680 ;  /* 0x009896800000995d */ /* 0x004fea0003900000 */
[----:B------:R-:W2:Y:S02]  /*152b0*/  @!P1 SYNCS.PHASECHK.TRANS64 P1, [R3+URZ+0x34528], R8 ;  /* 0x03452808030095a7 */ /* 0x000ea4000802007f */
[----:B--2---:R-:W-:Y:S05]  /*152c0*/  @!P1 BRA `(.L_x_229) ;  /* 0xfffffffc00ec9947 */ /* 0x004fea000383ffff */
[----:B------:R-:W-:Y:S05]  /*152d0*/  BRA `(.L_x_397) ;  /* 0xffffffa000a87947 */ /* 0x000fea000383ffff */
.L_x_235:
[----:B-1234-:R-:W-:-:S04]  /*152e0*/  IMAD.U32 R3, RZ, RZ, UR6 ;  /* 0x00000006ff037e24 */ /* 0x01efc8000f8e00ff */
[----:B------:R1:W2:Y:S03]  /*152f0*/  SYNCS.PHASECHK.TRANS64.TRYWAIT P1, [R3+URZ+0x34530], R8 ;  /* 0x03453008030075a7 */ /* 0x0002a6000802017f */
[----:B--2---:R-:W-:Y:S05]  /*15300*/  @!P1 NANOSLEEP.SYNCS 0x989680 ;  /* 0x009896800000995d */ /* 0x004fea0003900000 */
[----:B------:R-:W2:Y:S02]  /*15310*/  @!P1 SYNCS.PHASECHK.TRANS64 P1, [R3+URZ+0x34530], R8 ;  /* 0x03453008030095a7 */ /* 0x000ea4000802007f */
[----:B--2---:R-:W-:Y:S05]  /*15320*/  @!P1 BRA `(.L_x_235) ;  /* 0xfffffffc00ec9947 */ /* 0x004fea000383ffff */
[----:B------:R-:W-:Y:S05]  /*15330*/  BRA `(.L_x_398) ;  /* 0xffffffa000e07947 */ /* 0x000fea000383ffff */
.L_x_241:
[----:B-1234-:R-:W-:-:S04]  /*15340*/  MOV R3, UR6 ;  /* 0x0000000600037c02 */ /* 0x01efc80008000f00 */
[----:B------:R1:W2:Y:S03]  /*15350*/  SYNCS.PHASECHK.TRANS64.TRYWAIT P1, [R3+URZ+0x34538], R8 ;  /* 0x03453808030075a7 */ /* 0x0002a6000802017f */
[----:B--2---:R-:W-:Y:S05]  /*15360*/  @!P1 NANOSLEEP.SYNCS 0x989680 ;  /* 0x009896800000995d */ /* 0x004fea0003900000 */
[----:B------:R-:W2:Y:S02]  /*15370*/  @!P1 SYNCS.PHASECHK.TRANS64 P1, [R3+URZ+0x34538], R8 ;  /* 0x03453808030095a7 */ /* 0x000ea4000802007f */
[----:B--2---:R-:W-:Y:S05]  /*15380*/  @!P1 BRA `(.L_x_241) ;  /* 0xfffffffc00ec9947 */ /* 0x004fea000383ffff */
[----:B------:R-:W-:Y:S05]  /*15390*/  BRA `(.L_x_399) ;  /* 0xffffffa400187947 */ /* 0x000fea000383ffff */
.L_x_247:
[----:B-1234-:R-:W-:-:S04]  /*153a0*/  IMAD.U32 R3, RZ, RZ, UR6 ;  /* 0x00000006ff037e24 */ /* 0x01efc8000f8e00ff */
[----:B------:R1:W2:Y:S03]  /*153b0*/  SYNCS.PHASECHK.TRANS64.TRYWAIT P1, [R3+URZ+0x34520], R2 ;  /* 0x03452002030075a7 */ /* 0x0002a6000802017f */
[----:B--2---:R-:W-:Y:S05]  /*153c0*/  @!P1 NANOSLEEP.SYNCS 0x989680 ;  /* 0x009896800000995d */ /* 0x004fea0003900000 */
[----:B------:R-:W2:Y:S02]  /*153d0*/  @!P1 SYNCS.PHASECHK.TRANS64 P1, [R3+URZ+0x34520], R2 ;  /* 0x03452002030095a7 */ /* 0x000ea4000802007f */
[----:B--2---:R-:W-:Y:S05]  /*153e0*/  @!P1 BRA `(.L_x_247) ;  /* 0xfffffffc00ec9947 */ /* 0x004fea000383ffff */
[----:B------:R-:W-:Y:S05]  /*153f0*/  BRA `(.L_x_400) ;  /* 0xffffffa400547947 */ /* 0x000fea000383ffff */
.L_x_253:
[----:B-1234-:R-:W-:-:S04]  /*15400*/  MOV R3, UR6 ;  /* 0x0000000600037c02 */ /* 0x01efc80008000f00 */
[----:B------:R1:W2:Y:S03]  /*15410*/  SYNCS.PHASECHK.TRANS64.TRYWAIT P1, [R3+URZ+0x34528], R2 ;  /* 0x03452802030075a7 */ /* 0x0002a6000802017f */
[----:B--2---:R-:W-:Y:S05]  /*15420*/  @!P1 NANOSLEEP.SYNCS 0x989680 ;  /* 0x009896800000995d */ /* 0x004fea0003900000 */
[----:B------:R-:W2:Y:S02]  /*15430*/  @!P1 SYNCS.PHASECHK.TRANS64 P1, [R3+URZ+0x34528], R2 ;  /* 0x03452802030095a7 */ /* 0x000ea4000802007f */
[----:B--2---:R-:W-:Y:S05]  /*15440*/  @!P1 BRA `(.L_x_253) ;  /* 0xfffffffc00ec9947 */ /* 0x004fea000383ffff */
[----:B------:R-:W-:Y:S05]  /*15450*/  BRA `(.L_x_401) ;  /* 0xffffffa400887947 */ /* 0x000fea000383ffff */
.L_x_259:
[----:B-1234-:R-:W-:-:S04]  /*15460*/  IMAD.U32 R3, RZ, RZ, UR6 ;  /* 0x00000006ff037e24 */ /* 0x01efc8000f8e00ff */
[----:B------:R1:W2:Y:S03]  /*15470*/  SYNCS.PHASECHK.TRANS64.TRYWAIT P1, [R3+URZ+0x34530], R2 ;  /* 0x03453002030075a7 */ /* 0x0002a6000802017f */
[----:B--2---:R-:W-:Y:S05]  /*15480*/  @!P1 NANOSLEEP.SYNCS 0x989680 ;  /* 0x009896800000995d */ /* 0x004fea0003900000 */
[----:B------:R-:W2:Y:S02]  /*15490*/  @!P1 SYNCS.PHASECHK.TRANS64 P1, [R3+URZ+0x34530], R2 ;  /* 0x03453002030095a7 */ /* 0x000ea4000802007f */
[----:B--2---:R-:W-:Y:S05]  /*154a0*/  @!P1 BRA `(.L_x_259) ;  /* 0xfffffffc00ec9947 */ /* 0x004fea000383ffff */
[----:B------:R-:W-:Y:S05]  /*154b0*/  BRA `(.L_x_402) ;  /* 0xffffffa400c47947 */ /* 0x000fea000383ffff */
.L_x_265:
[----:B-1234-:R-:W-:-:S04]  /*154c0*/  MOV R3, UR6 ;  /* 0x0000000600037c02 */ /* 0x01efc80008000f00 */
[----:B------:R1:W2:Y:S03]  /*154d0*/  SYNCS.PHASECHK.TRANS64.TRYWAIT P1, [R3+URZ+0x34538], R2 ;  /* 0x03453802030075a7 */ /* 0x0002a6000802017f */
[----:B--2---:R-:W-:Y:S05]  /*154e0*/  @!P1 NANOSLEEP.SYNCS 0x989680 ;  /* 0x009896800000995d */ /* 0x004fea0003900000 */
[----:B------:R-:W2:Y:S02]  /*154f0*/  @!P1 SYNCS.PHASECHK.TRANS64 P1, [R3+URZ+0x34538], R2 ;  /* 0x03453802030095a7 */ /* 0x000ea4000802007f */
[----:B--2---:R-:W-:Y:S05]  /*15500*/  @!P1 BRA `(.L_x_265) ;  /* 0xfffffffc00ec9947 */ /* 0x004fea000383ffff */
[----:B------:R-:W-:Y:S05]  /*15510*/  BRA `(.L_x_403) ;  /* 0xffffffa800007947 */ /* 0x000fea000383ffff */
.L_x_280:
[----:B-1----:R-:W-:-:S04]  /*15520*/  IMAD.U32 R3, RZ, RZ, UR6 ;  /* 0x00000006ff037e24 */ /* 0x002fc8000f8e00ff */
[----:B------:R1:W2:Y:S03]  /*15530*/  SYNCS.PHASECHK.TRANS64.TRYWAIT P0, [R3+URZ+0x34520], R8 ;  /* 0x03452008030075a7 */ /* 0x0002a6000800017f */
[----:B--2---:R-:W-:Y:S05]  /*15540*/  @!P0 NANOSLEEP.SYNCS 0x989680 ;  /* 0x009896800000895d */ /* 0x004fea0003900000 */
[----:B------:R-:W2:Y:S02]  /*15550*/  @!P0 SYNCS.PHASECHK.TRANS64 P0, [R3+URZ+0x34520], R8 ;  /* 0x03452008030085a7 */ /* 0x000ea4000800007f */
[----:B--2---:R-:W-:Y:S05]  /*15560*/  @!P0 BRA `(.L_x_280) ;  /* 0xfffffffc00ec8947 */ /* 0x004fea000383ffff */
[----:B------:R-:W-:Y:S05]  /*15570*/  BRA `(.L_x_404) ;  /* 0xffffffac00887947 */ /* 0x000fea000383ffff */
.L_x_282:
[----:B-1----:R-:W-:-:S04]  /*15580*/  MOV R3, UR6 ;  /* 0x0000000600037c02 */ /* 0x002fc80008000f00 */
[----:B------:R1:W2:Y:S03]  /*15590*/  SYNCS.PHASECHK.TRANS64.TRYWAIT P0, [R3+URZ+0x34528], R8 ;  /* 0x03452808030075a7 */ /* 0x0002a6000800017f */
[----:B--2---:R-:W-:Y:S05]  /*155a0*/  @!P0 NANOSLEEP.SYNCS 0x989680 ;  /* 0x009896800000895d */ /* 0x004fea0003900000 */
[----:B------:R-:W2:Y:S02]  /*155b0*/  @!P0 SYNCS.PHASECHK.TRANS64 P0, [R3+URZ+0x34528], R8 ;  /* 0x03452808030085a7 */ /* 0x000ea4000800007f */
[----:B--2---:R-:W-:Y:S05]  /*155c0*/  @!P0 BRA `(.L_x_282) ;  /* 0xfffffffc00ec8947 */ /* 0x004fea000383ffff */
[----:B------:R-:W-:Y:S05]  /*155d0*/  BRA `(.L_x_405) ;  /* 0xffffffac00807947 */ /* 0x000fea000383ffff */
.L_x_284:
[----:B-1----:R-:W-:-:S04]  /*155e0*/  IMAD.U32 R3, RZ, RZ, UR6 ;  /* 0x00000006ff037e24 */ /* 0x002fc8000f8e00ff */
[----:B------:R1:W2:Y:S03]  /*155f0*/  SYNCS.PHASECHK.TRANS64.TRYWAIT P0, [R3+URZ+0x34530], R8 ;  /* 0x03453008030075a7 */ /* 0x0002a6000800017f */
[----:B--2---:R-:W-:Y:S05]  /*15600*/  @!P0 NANOSLEEP.SYNCS 0x989680 ;  /* 0x009896800000895d */ /* 0x004fea0003900000 */
[----:B------:R-:W2:Y:S02]  /*15610*/  @!P0 SYNCS.PHASECHK.TRANS64 P0, [R3+URZ+0x34530], R8 ;  /* 0x03453008030085a7 */ /* 0x000ea4000800007f */
[----:B--2---:R-:W-:Y:S05]  /*15620*/  @!P0 BRA `(.L_x_284) ;  /* 0xfffffffc00ec8947 */ /* 0x004fea000383ffff */
[----:B------:R-:W-:Y:S05]  /*15630*/  BRA `(.L_x_406) ;  /* 0xffffffac00787947 */ /* 0x000fea000383ffff */
.L_x_296:
[----:B------:R-:W-:Y:S01]  /*15640*/  BSSY B1, `(.L_x_407) ;  /* 0x0000006000017945 */ /* 0x000fe20003800000 */
[----:B------:R-:W-:-:S07]  /*15650*/  MOV R15, 0xffffffff ;  /* 0xffffffff000f7802 */ /* 0x000fce0000000f00 */
[----:B------:R-:W-:Y:S05]  /*15660*/  WARPSYNC.COLLECTIVE R15, `(.L_x_408) ;  /* 0x000000000f0c7348 */ /* 0x000fea0003c00000 */
[----:B------:R-:W-:Y:S02]  /*15670*/  ELECT P6, UR62, PT ;  /* 0x00000000003e782f */ /* 0x000fe400038c0000 */
[----:B------:R-:W-:Y:S01]  /*15680*/  MOV R14, UR62 ;  /* 0x0000003e000e7c02 */ /* 0x000fe20008000f00 */
[----:B------:R-:W-:Y:S10]  /*15690*/  ENDCOLLECTIVE ;  /* 0x000000000000791b */ /* 0x000ff40003800000 */
.L_x_408:
[----:B------:R-:W-:Y:S05]  /*156a0*/  BSYNC B1 ;  /* 0x0000000000017941 */ /* 0x000fea0003800000 */
.L_x_407:
[----:B------:R-:W-:Y:S05]  /*156b0*/  BRA `(.L_x_409) ;  /* 0xffffffb800687947 */ /* 0x000fea000383ffff */
.L_x_299:
[----:B--2---:R2:W3:Y:S02]  /*156c0*/  SYNCS.PHASECHK.TRANS64.TRYWAIT P0, [R8+URZ+0x344c0], R5 ;  /* 0x0344c005080075a7 */ /* 0x0044e4000800017f */
[----:B---3--:R-:W-:Y:S05]  /*156d0*/  @!P0 NANOSLEEP.SYNCS 0x989680 ;  /* 0x009896800000895d */ /* 0x008fea0003900000 */
[----:B------:R-:W3:Y:S02]  /*156e0*/  @!P0 SYNCS.PHASECHK.TRANS64 P0, [R8+URZ+0x344c0], R5 ;  /* 0x0344c005080085a7 */ /* 0x000ee4000800007f */
[----:B---3--:R-:W-:Y:S05]  /*156f0*/  @!P0 BRA `(.L_x_299) ;  /* 0xfffffffc00f08947 */ /* 0x008fea000383ffff */
[----:B------:R-:W-:Y:S05]  /*15700*/  BRA `(.L_x_410) ;  /* 0xffffffb800907947 */ /* 0x000fea000383ffff */
.L_x_305:
[----:B-1----:R1:W3:Y:S02]  /*15710*/  SYNCS.PHASECHK.TRANS64.TRYWAIT P0, [R3+URZ+0x34400], R2 ;  /* 0x03440002030075a7 */ /* 0x0022e4000800017f */
[----:B---3--:R-:W-:Y:S05]  /*15720*/  @!P0 NANOSLEEP.SYNCS 0x989680 ;  /* 0x009896800000895d */ /* 0x008fea0003900000 */
[----:B------:R-:W3:Y:S02]  /*15730*/  @!P0 SYNCS.PHASECHK.TRANS64 P0, [R3+URZ+0x34400], R2 ;  /* 0x03440002030085a7 */ /* 0x000ee4000800007f */
[----:B---3--:R-:W-:Y:S05]  /*15740*/  @!P0 BRA `(.L_x_305) ;  /* 0xfffffffc00f08947 */ /* 0x008fea000383ffff */
[----:B------:R-:W-:Y:S05]  /*15750*/  BRA `(.L_x_411) ;  /* 0xffffffbc005c7947 */ /* 0x000fea000383ffff */
.L_x_308:
[----:B------:R-:W-:Y:S01]  /*15760*/  BSSY B1, `(.L_x_412) ;  /* 0x0000006000017945 */ /* 0x000fe20003800000 */
[----:B------:R-:W-:-:S07]  /*15770*/  IMAD.MOV.U32 R15, RZ, RZ, -0x1 ;  /* 0xffffffffff0f7424 */ /* 0x000fce00078e00ff */
[----:B-1---5:R-:W-:Y:S05]  /*15780*/  WARPSYNC.COLLECTIVE R15, `(.L_x_413) ;  /* 0x000000000f0c7348 */ /* 0x022fea0003c00000 */
[----:B------:R-:W-:Y:S02]  /*15790*/  ELECT P6, UR62, PT ;  /* 0x00000000003e782f */ /* 0x000fe400038c0000 */
[----:B------:R-:W-:Y:S01]  /*157a0*/  MOV R14, UR62 ;  /* 0x0000003e000e7c02 */ /* 0x000fe20008000f00 */
[----:B-1---5:R-:W-:Y:S10]  /*157b0*/  ENDCOLLECTIVE ;  /* 0x000000000000791b */ /* 0x022ff40003800000 */
.L_x_413:
[----:B------:R-:W-:Y:S05]  /*157c0*/  BSYNC B1 ;  /* 0x0000000000017941 */ /* 0x000fea0003800000 */
.L_x_412:
[----:B------:R-:W-:Y:S05]  /*157d0*/  BRA `(.L_x_414) ;  /* 0xffffffbc00a47947 */ /* 0x000fea000383ffff */
.L_x_311:
[----:B------:R-:W-:Y:S01]  /*157e0*/  BSSY B1, `(.L_x_415) ;  /* 0x0000005000017945 */ /* 0x000fe20003800000 */
[----:B--2---:R-:W-:-:S07]  /*157f0*/  MOV R15, 0xffffffff ;  /* 0xffffffff000f7802 */ /* 0x004fce0000000f00 */
[----:B-1---5:R-:W-:Y:S05]  /*15800*/  WARPSYNC.COLLECTIVE R15, `(.L_x_416) ;  /* 0x000000000f087348 */ /* 0x022fea0003c00000 */
[----:B------:R-:W-:Y:S01]  /*15810*/  NOP ;  /* 0x0000000000007918 */ /* 0x000fe20000000000 */
[----:B-1---5:R-:W-:Y:S01]  /*15820*/  ENDCOLLECTIVE ;  /* 0x000000000000791b */ /* 0x022fe20003800000 */
.L_x_416:
[----:B------:R-:W-:Y:S05]  /*15830*/  BSYNC B1 ;  /* 0x0000000000017941 */ /* 0x000fea0003800000 */
.L_x_415:
[----:B------:R-:W-:-:S07]  /*15840*/  IMAD.MOV.U32 R15, RZ, RZ, -0x1 ;  /* 0xffffffffff0f7424 */ /* 0x000fce00078e00ff */
[----:B------:R-:W-:Y:S05]  /*15850*/  WARPSYNC.COLLECTIVE R15, `(.L_x_417) ;  /* 0x000000000f0c7348 */ /* 0x000fea0003c00000 */
[----:B------:R-:W-:Y:S02]  /*15860*/  ELECT P6, UR62, PT ;  /* 0x00000000003e782f */ /* 0x000fe400038c0000 */
[----:B------:R-:W-:Y:S01]  /*15870*/  MOV R14, UR62 ;  /* 0x0000003e000e7c02 */ /* 0x000fe20008000f00 */
[----:B------:R-:W-:Y:S10]  /*15880*/  ENDCOLLECTIVE ;  /* 0x000000000000791b */ /* 0x000ff40003800000 */
.L_x_417:
[----:B------:R-:W-:Y:S05]  /*15890*/  BRA `(.L_x_418) ;  /* 0xffffffc000ac7947 */ /* 0x000fea000383ffff */
.L_x_314:
[----:B------:R-:W-:Y:S01]  /*158a0*/  BSSY B0, `(.L_x_419) ;  /* 0x0000006000007945 */ /* 0x000fe20003800000 */
[----:B------:R-:W-:-:S07]  /*158b0*/  MOV R15, 0xffffffff ;  /* 0xffffffff000f7802 */ /* 0x000fce0000000f00 */
[----:B-----5:R-:W-:Y:S05]  /*158c0*/  WARPSYNC.COLLECTIVE R15, `(.L_x_420) ;  /* 0x000000000f0c7348 */ /* 0x020fea0003c00000 */
[----:B-----5:R-:W-:Y:S02]  /*158d0*/  ELECT P6, UR62, PT ;  /* 0x00000000003e782f */ /* 0x020fe400038c0000 */
[----:B------:R-:W-:Y:S01]  /*158e0*/  MOV R14, UR62 ;  /* 0x0000003e000e7c02 */ /* 0x000fe20008000f00 */
[----:B------:R-:W-:Y:S10]  /*158f0*/  ENDCOLLECTIVE ;  /* 0x000000000000791b */ /* 0x000ff40003800000 */
.L_x_420:
[----:B------:R-:W-:Y:S05]  /*15900*/  BSYNC B0 ;  /* 0x0000000000007941 */ /* 0x000fea0003800000 */
.L_x_419:
[----:B------:R-:W-:Y:S05]  /*15910*/  BRA `(.L_x_421) ;  /* 0xffffffc000fc7947 */ /* 0x000fea000383ffff */
.L_x_318:
[----:B-1----:R1:W2:Y:S02]  /*15920*/  SYNCS.PHASECHK.TRANS64.TRYWAIT P0, [R7+URZ], R2 ;  /* 0x00000002070075a7 */ /* 0x0022a4000800017f */
[----:B--2---:R-:W-:Y:S05]  /*15930*/  @!P0 NANOSLEEP.SYNCS 0x989680 ;  /* 0x009896800000895d */ /* 0x004fea0003900000 */
[----:B------:R-:W2:Y:S02]  /*15940*/  @!P0 SYNCS.PHASECHK.TRANS64 P0, [R7+URZ], R2 ;  /* 0x00000002070085a7 */ /* 0x000ea4000800007f */
[----:B--2---:R-:W-:Y:S05]  /*15950*/  @!P0 BRA `(.L_x_318) ;  /* 0xfffffffc00f08947 */ /* 0x004fea000383ffff */
[----:B------:R-:W-:Y:S05]  /*15960*/  BRA `(.L_x_422) ;  /* 0xffffffc400387947 */ /* 0x000fea000383ffff */
.L_x_319:
[----:B-1----:R1:W2:Y:S02]  /*15970*/  SYNCS.PHASECHK.TRANS64.TRYWAIT P0, [R9+URZ], R4 ;  /* 0x00000004090075a7 */ /* 0x0022a4000800017f */
[----:B--2---:R-:W-:Y:S05]  /*15980*/  @!P0 NANOSLEEP.SYNCS 0x989680 ;  /* 0x009896800000895d */ /* 0x004fea0003900000 */
[----:B------:R-:W2:Y:S02]  /*15990*/  @!P0 SYNCS.PHASECHK.TRANS64 P0, [R9+URZ], R4 ;  /* 0x00000004090085a7 */ /* 0x000ea4000800007f */
[----:B--2---:R-:W-:Y:S05]  /*159a0*/  @!P0 BRA `(.L_x_319) ;  /* 0xfffffffc00f08947 */ /* 0x004fea000383ffff */
[----:B------:R-:W-:Y:S05]  /*159b0*/  BRA `(.L_x_423) ;  /* 0xffffffc400487947 */ /* 0x000fea000383ffff */
.L_x_320:
[----:B-1----:R1:W2:Y:S02]  /*159c0*/  SYNCS.PHASECHK.TRANS64.TRYWAIT P0, [R6+URZ], R5 ;  /* 0x00000005060075a7 */ /* 0x0022a4000800017f */
[----:B--2---:R-:W-:Y:S05]  /*159d0*/  @!P0 NANOSLEEP.SYNCS 0x989680 ;  /* 0x009896800000895d */ /* 0x004fea0003900000 */
[----:B------:R-:W2:Y:S02]  /*159e0*/  @!P0 SYNCS.PHASECHK.TRANS64 P0, [R6+URZ], R5 ;  /* 0x00000005060085a7 */ /* 0x000ea4000800007f */
[----:B--2---:R-:W-:Y:S05]  /*159f0*/  @!P0 BRA `(.L_x_320) ;  /* 0xfffffffc00f08947 */ /* 0x004fea000383ffff */
[----:B------:R-:W-:Y:S05]  /*15a00*/  BRA `(.L_x_424) ;  /* 0xffffffc400587947 */ /* 0x000fea000383ffff */
.L_x_321:
[----:B-1----:R1:W2:Y:S02]  /*15a10*/  SYNCS.PHASECHK.TRANS64.TRYWAIT P0, [R9+URZ], R4 ;  /* 0x00000004090075a7 */ /* 0x0022a4000800017f */
[----:B--2---:R-:W-:Y:S05]  /*15a20*/  @!P0 NANOSLEEP.SYNCS 0x989680 ;  /* 0x009896800000895d */ /* 0x004fea0003900000 */
[----:B------:R-:W2:Y:S02]  /*15a30*/  @!P0 SYNCS.PHASECHK.TRANS64 P0, [R9+URZ], R4 ;  /* 0x00000004090085a7 */ /* 0x000ea4000800007f */
[----:B--2---:R-:W-:Y:S05]  /*15a40*/  @!P0 BRA `(.L_x_321) ;  /* 0xfffffffc00f08947 */ /* 0x004fea000383ffff */
[----:B------:R-:W-:Y:S05]  /*15a50*/  BRA `(.L_x_425) ;  /* 0xffffffc400687947 */ /* 0x000fea000383ffff */
.L_x_322:
[----:B-1----:R1:W2:Y:S02]  /*15a60*/  SYNCS.PHASECHK.TRANS64.TRYWAIT P0, [R6+URZ], R5 ;  /* 0x00000005060075a7 */ /* 0x0022a4000800017f */
[----:B--2---:R-:W-:Y:S05]  /*15a70*/  @!P0 NANOSLEEP.SYNCS 0x989680 ;  /* 0x009896800000895d */ /* 0x004fea0003900000 */
[----:B------:R-:W2:Y:S02]  /*15a80*/  @!P0 SYNCS.PHASECHK.TRANS64 P0, [R6+URZ], R5 ;  /* 0x00000005060085a7 */ /* 0x000ea4000800007f */
[----:B--2---:R-:W-:Y:S05]  /*15a90*/  @!P0 BRA `(.L_x_322) ;  /* 0xfffffffc00f08947 */ /* 0x004fea000383ffff */
[----:B------:R-:W-:Y:S05]  /*15aa0*/  BRA `(.L_x_426) ;  /* 0xffffffc400787947 */ /* 0x000fea000383ffff */
.L_x_323:
[----:B-1----:R1:W2:Y:S02]  /*15ab0*/  SYNCS.PHASECHK.TRANS64.TRYWAIT P0, [R9+URZ], R4 ;  /* 0x00000004090075a7 */ /* 0x0022a4000800017f */
[----:B--2---:R-:W-:Y:S05]  /*15ac0*/  @!P0 NANOSLEEP.SYNCS 0x989680 ;  /* 0x009896800000895d */ /* 0x004fea0003900000 */
[----:B------:R-:W2:Y:S02]  /*15ad0*/  @!P0 SYNCS.PHASECHK.TRANS64 P0, [R9+URZ], R4 ;  /* 0x00000004090085a7 */ /* 0x000ea4000800007f */
[----:B--2---:R-:W-:Y:S05]  /*15ae0*/  @!P0 BRA `(.L_x_323) ;  /* 0xfffffffc00f08947 */ /* 0x004fea000383ffff */
[----:B------:R-:W-:Y:S05]  /*15af0*/  BRA `(.L_x_427) ;  /* 0xffffffc400887947 */ /* 0x000fea000383ffff */
.L_x_324:
[----:B--2---:R2:W3:Y:S02]  /*15b00*/  SYNCS.PHASECHK.TRANS64.TRYWAIT P0, [R6+URZ], R5 ;  /* 0x00000005060075a7 */ /* 0x0044e4000800017f */
[----:B---3--:R-:W-:Y:S05]  /*15b10*/  @!P0 NANOSLEEP.SYNCS 0x989680 ;  /* 0x009896800000895d */ /* 0x008fea0003900000 */
[----:B------:R-:W3:Y:S02]  /*15b20*/  @!P0 SYNCS.PHASECHK.TRANS64 P0, [R6+URZ], R5 ;  /* 0x00000005060085a7 */ /* 0x000ee4000800007f */
[----:B---3--:R-:W-:Y:S05]  /*15b30*/  @!P0 BRA `(.L_x_324) ;  /* 0xfffffffc00f08947 */ /* 0x008fea000383ffff */
[----:B------:R-:W-:Y:S05]  /*15b40*/  BRA `(.L_x_428) ;  /* 0xffffffc400907947 */ /* 0x000fea000383ffff */
.L_x_342:
[----:B-1----:R1:W3:Y:S02]  /*15b50*/  SYNCS.PHASECHK.TRANS64.TRYWAIT P2, [R12+URZ+0x34440], R3 ;  /* 0x034440030c0075a7 */ /* 0x0022e4000804017f */
[----:B---3--:R-:W-:Y:S05]  /*15b60*/  @!P2 NANOSLEEP.SYNCS 0x989680 ;  /* 0x009896800000a95d */ /* 0x008fea0003900000 */
[----:B------:R-:W3:Y:S02]  /*15b70*/  @!P2 SYNCS.PHASECHK.TRANS64 P2, [R12+URZ+0x34440], R3 ;  /* 0x034440030c00a5a7 */ /* 0x000ee4000804007f */
[----:B---3--:R-:W-:Y:S05]  /*15b80*/  @!P2 BRA `(.L_x_342) ;  /* 0xfffffffc00f0a947 */ /* 0x008fea000383ffff */
[----:B------:R-:W-:Y:S05]  /*15b90*/  BRA `(.L_x_429) ;  /* 0xffffffe000ac7947 */ /* 0x000fea000383ffff */
.L_x_348:
[----:B-1----:R1:W2:Y:S02]  /*15ba0*/  SYNCS.PHASECHK.TRANS64.TRYWAIT P0, [R3+URZ+0x34440], R0 ;  /* 0x03444000030075a7 */ /* 0x0022a4000800017f */
[----:B--2---:R-:W-:Y:S05]  /*15bb0*/  @!P0 NANOSLEEP.SYNCS 0x989680 ;  /* 0x009896800000895d */ /* 0x004fea0003900000 */
[----:B------:R-:W2:Y:S02]  /*15bc0*/  @!P0 SYNCS.PHASECHK.TRANS64 P0, [R3+URZ+0x34440], R0 ;  /* 0x03444000030085a7 */ /* 0x000ea4000800007f */
[----:B--2---:R-:W-:Y:S05]  /*15bd0*/  @!P0 BRA `(.L_x_348) ;  /* 0xfffffffc00f08947 */ /* 0x004fea000383ffff */
[----:B------:R-:W-:Y:S05]  /*15be0*/  BRA `(.L_x_430) ;  /* 0xffffffe400147947 */ /* 0x000fea000383ffff */
.L_x_350:
[----:B-1----:R1:W2:Y:S02]  /*15bf0*/  SYNCS.PHASECHK.TRANS64.TRYWAIT P0, [R3+URZ+0x34440], R0 ;  /* 0x03444000030075a7 */ /* 0x0022a4000800017f */
[----:B--2---:R-:W-:Y:S05]  /*15c00*/  @!P0 NANOSLEEP.SYNCS 0x989680 ;  /* 0x009896800000895d */ /* 0x004fea0003900000 */
[----:B------:R-:W2:Y:S02]  /*15c10*/  @!P0 SYNCS.PHASECHK.TRANS64 P0, [R3+URZ+0x34440], R0 ;  /* 0x03444000030085a7 */ /* 0x000ea4000800007f */
[----:B--2---:R-:W-:Y:S05]  /*15c20*/  @!P0 BRA `(.L_x_350) ;  /* 0xfffffffc00f08947 */ /* 0x004fea000383ffff */
[----:B------:R-:W-:Y:S05]  /*15c30*/  BRA `(.L_x_431) ;  /* 0xffffffe4002c7947 */ /* 0x000fea000383ffff */
.L_x_352:
[----:B-1----:R1:W2:Y:S02]  /*15c40*/  SYNCS.PHASECHK.TRANS64.TRYWAIT P0, [R3+URZ+0x34440], R0 ;  /* 0x03444000030075a7 */ /* 0x0022a4000800017f */
[----:B--2---:R-:W-:Y:S05]  /*15c50*/  @!P0 NANOSLEEP.SYNCS 0x989680 ;  /* 0x009896800000895d */ /* 0x004fea0003900000 */
[----:B------:R-:W2:Y:S02]  /*15c60*/  @!P0 SYNCS.PHASECHK.TRANS64 P0, [R3+URZ+0x34440], R0 ;  /* 0x03444000030085a7 */ /* 0x000ea4000800007f */
[----:B--2---:R-:W-:Y:S05]  /*15c70*/  @!P0 BRA `(.L_x_352) ;  /* 0xfffffffc00f08947 */ /* 0x004fea000383ffff */
[----:B------:R-:W-:Y:S05]  /*15c80*/  BRA `(.L_x_432) ;  /* 0xffffffe400447947 */ /* 0x000fea000383ffff */
.L_x_354:
[----:B-1----:R1:W2:Y:S02]  /*15c90*/  SYNCS.PHASECHK.TRANS64.TRYWAIT P0, [R3+URZ+0x34440], R0 ;  /* 0x03444000030075a7 */ /* 0x0022a4000800017f */
[----:B--2---:R-:W-:Y:S05]  /*15ca0*/  @!P0 NANOSLEEP.SYNCS 0x989680 ;  /* 0x009896800000895d */ /* 0x004fea0003900000 */
[----:B------:R-:W2:Y:S02]  /*15cb0*/  @!P0 SYNCS.PHASECHK.TRANS64 P0, [R3+URZ+0x34440], R0 ;  /* 0x03444000030085a7 */ /* 0x000ea4000800007f */
[----:B--2---:R-:W-:Y:S05]  /*15cc0*/  @!P0 BRA `(.L_x_354) ;  /* 0xfffffffc00f08947 */ /* 0x004fea000383ffff */
[----:B------:R-:W-:Y:S05]  /*15cd0*/  BRA `(.L_x_433) ;  /* 0xffffffe4005c7947 */ /* 0x000fea000383ffff */
.L_x_356:
[----:B-1----:R1:W2:Y:S02]  /*15ce0*/  SYNCS.PHASECHK.TRANS64.TRYWAIT P0, [R3+URZ+0x34440], R0 ;  /* 0x03444000030075a7 */ /* 0x0022a4000800017f */
[----:B--2---:R-:W-:Y:S05]  /*15cf0*/  @!P0 NANOSLEEP.SYNCS 0x989680 ;  /* 0x009896800000895d */ /* 0x004fea0003900000 */
[----:B------:R-:W2:Y:S02]  /*15d00*/  @!P0 SYNCS.PHASECHK.TRANS64 P0, [R3+URZ+0x34440], R0 ;  /* 0x03444000030085a7 */ /* 0x000ea4000800007f */
[----:B--2---:R-:W-:Y:S05]  /*15d10*/  @!P0 BRA `(.L_x_356) ;  /* 0xfffffffc00f08947 */ /* 0x004fea000383ffff */
[----:B------:R-:W-:Y:S05]  /*15d20*/  BRA `(.L_x_434) ;  /* 0xffffffe400747947 */ /* 0x000fea000383ffff */
.L_x_358:
[----:B-1----:R1:W2:Y:S02]  /*15d30*/  SYNCS.PHASECHK.TRANS64.TRYWAIT P0, [R3+URZ+0x34440], R0 ;  /* 0x03444000030075a7 */ /* 0x0022a4000800017f */
[----:B--2---:R-:W-:Y:S05]  /*15d40*/  @!P0 NANOSLEEP.SYNCS 0x989680 ;  /* 0x009896800000895d */ /* 0x004fea0003900000 */
[----:B------:R-:W2:Y:S02]  /*15d50*/  @!P0 SYNCS.PHASECHK.TRANS64 P0, [R3+URZ+0x34440], R0 ;  /* 0x03444000030085a7 */ /* 0x000ea4000800007f */
[----:B--2---:R-:W-:Y:S05]  /*15d60*/  @!P0 BRA `(.L_x_358) ;  /* 0xfffffffc00f08947 */ /* 0x004fea000383ffff */
[----:B------:R-:W-:Y:S05]  /*15d70*/  BRA `(.L_x_435) ;  /* 0xffffffe4008c7947 */ /* 0x000fea000383ffff */
.L_x_360:
[----:B-1----:R1:W2:Y:S02]  /*15d80*/  SYNCS.PHASECHK.TRANS64.TRYWAIT P0, [R3+URZ+0x34440], R0 ;  /* 0x03444000030075a7 */ /* 0x0022a4000800017f */
[----:B--2---:R-:W-:Y:S05]  /*15d90*/  @!P0 NANOSLEEP.SYNCS 0x989680 ;  /* 0x009896800000895d */ /* 0x004fea0003900000 */
[----:B------:R-:W2:Y:S02]  /*15da0*/  @!P0 SYNCS.PHASECHK.TRANS64 P0, [R3+URZ+0x34440], R0 ;  /* 0x03444000030085a7 */ /* 0x000ea4000800007f */
[----:B--2---:R-:W-:Y:S05]  /*15db0*/  @!P0 BRA `(.L_x_360) ;  /* 0xfffffffc00f08947 */ /* 0x004fea000383ffff */
[----:B------:R-:W-:Y:S05]  /*15dc0*/  BRA `(.L_x_436) ;  /* 0xffffffe400a47947 */ /* 0x000fea000383ffff */
        .weak           $__internal_0_$__cuda_sm20_div_u64
        .type           $__internal_0_$__cuda_sm20_div_u64,@function
        .size           $__internal_0_$__cuda_sm20_div_u64,(.L_x_339 - $__internal_0_$__cuda_sm20_div_u64)
$__internal_0_$__cuda_sm20_div_u64:
[----:B------:R-:W1:Y:S08]  /*15dd0*/  I2F.U64.RP R3, R22 ;  /* 0x0000001600037312 */ /* 0x000e700000309000 */
[----:B-1----:R-:W1:Y:S02]  /*15de0*/  MUFU.RCP R3, R3 ;  /* 0x0000000300037308 */ /* 0x002e640000001000 */
[----:B-1----:R-:W-:-:S06]  /*15df0*/  VIADD R16, R3, 0x1ffffffe ;  /* 0x1ffffffe03107836 */ /* 0x002fcc0000000000 */
[----:B------:R-:W1:Y:S02]  /*15e00*/  F2I.U64.TRUNC R16, R16 ;  /* 0x0000001000107311 */ /* 0x000e64000020d800 */
[----:B-1----:R-:W-:-:S04]  /*15e10*/  IMAD.WIDE.U32 R18, R16, R22, RZ ;  /* 0x0000001610127225 */ /* 0x002fc800078e00ff */
[C---:B------:R-:W-:Y:S01]  /*15e20*/  IMAD R11, R16.reuse, R23, R19 ;  /* 0x00000017100b7224 */ /* 0x040fe200078e0213 */
[----:B------:R-:W-:Y:S01]  /*15e30*/  IADD3 R13, P1, RZ, -R18, RZ ;  /* 0x80000012ff0d7210 */ /* 0x000fe20007f3e0ff */
[----:B------:R-:W-:Y:S02]  /*15e40*/  IMAD.MOV.U32 R19, RZ, RZ, R16 ;  /* 0x000000ffff137224 */ /* 0x000fe400078e0010 */
[----:B------:R-:W-:Y:S02]  /*15e50*/  IMAD R11, R17, R22, R11 ;  /* 0x00000016110b7224 */ /* 0x000fe400078e020b */
[----:B------:R-:W-:-:S03]  /*15e60*/  IMAD.HI.U32 R18, R16, R13, RZ ;  /* 0x0000000d10127227 */ /* 0x000fc600078e00ff */
[----:B------:R-:W-:-:S05]  /*15e70*/  IADD3.X R11, RZ, ~R11, RZ, P1, !PT ;  /* 0x8000000bff0b7210 */ /* 0x000fca0000ffe4ff */
[----:B------:R-:W-:-:S04]  /*15e80*/  IMAD.WIDE.U32 R18, P1, R16, R11, R18 ;  /* 0x0000000b10127225 */ /* 0x000fc80007820012 */
[C---:B------:R-:W-:Y:S02]  /*15e90*/  IMAD R25, R17.reuse, R11, RZ ;  /* 0x0000000b11197224 */ /* 0x040fe400078e02ff */
[----:B------:R-:W-:-:S04]  /*15ea0*/  IMAD.HI.U32 R18, P2, R17, R13, R18 ;  /* 0x0000000d11127227 */ /* 0x000fc80007840012 */
[----:B------:R-:W-:Y:S01]  /*15eb0*/  IMAD.HI.U32 R3, R17, R11, RZ ;  /* 0x0000000b11037227 */ /* 0x000fe200078e00ff */
[----:B------:R-:W-:-:S04]  /*15ec0*/  IADD3 R19, P3, R25, R18, RZ ;  /* 0x0000001219137210 */ /* 0x000fc80007f7e0ff */
[----:B------:R-:W-:Y:S01]  /*15ed0*/  IADD3.X R3, R3, R17, RZ, P1, !PT ;  /* 0x0000001103037210 */ /* 0x000fe20000ffe4ff */
[----:B------:R-:W-:-:S03]  /*15ee0*/  IMAD.WIDE.U32 R16, R19, R22, RZ ;  /* 0x0000001613107225 */ /* 0x000fc600078e00ff */
[----:B------:R-:W-:Y:S01]  /*15ef0*/  IADD3.X R3, RZ, RZ, R3, P3, P2 ;  /* 0x000000ffff037210 */ /* 0x000fe20001fe4403 */
[----:B------:R-:W-:Y:S01]  /*15f00*/  IMAD R14, R19, R23, R17 ;  /* 0x00000017130e7224 */ /* 0x000fe200078e0211 */
[----:B------:R-:W-:Y:S01]  /*15f10*/  IADD3 R11, P1, RZ, -R16, RZ ;  /* 0x80000010ff0b7210 */ /* 0x000fe20007f3e0ff */
[----:B------:R-:W-:Y:S02]  /*15f20*/  IMAD.MOV.U32 R17, RZ, RZ, RZ ;  /* 0x000000ffff117224 */ /* 0x000fe400078e00ff */
[----:B------:R-:W-:Y:S02]  /*15f30*/  IMAD R14, R3, R22, R14 ;  /* 0x00000016030e7224 */ /* 0x000fe400078e020e */
[----:B------:R-:W-:-:S04]  /*15f40*/  IMAD.HI.U32 R18, R19, R11, RZ ;  /* 0x0000000b13127227 */ /* 0x000fc800078e00ff */
[----:B------:R-:W-:-:S04]  /*15f50*/  IMAD.X R14, RZ, RZ, ~R14, P1 ;  /* 0x000000ffff0e7224 */ /* 0x000fc800008e0e0e */
[----:B------:R-:W-:-:S04]  /*15f60*/  IMAD.WIDE.U32 R18, P1, R19, R14, R18 ;  /* 0x0000000e13127225 */ /* 0x000fc80007820012 */
[C---:B------:R-:W-:Y:S02]  /*15f70*/  IMAD R16, R3.reuse, R14, RZ ;  /* 0x0000000e03107224 */ /* 0x040fe400078e02ff */
[----:B------:R-:W-:-:S04]  /*15f80*/  IMAD.HI.U32 R11, P2, R3, R11, R18 ;  /* 0x0000000b030b7227 */ /* 0x000fc80007840012 */
[----:B------:R-:W-:Y:S01]  /*15f90*/  IMAD.HI.U32 R14, R3, R14, RZ ;  /* 0x0000000e030e7227 */ /* 0x000fe200078e00ff */
[----:B------:R-:W-:-:S04]  /*15fa0*/  IADD3 R11, P3, R16, R11, RZ ;  /* 0x0000000b100b7210 */ /* 0x000fc80007f7e0ff */
[----:B------:R-:W-:Y:S01]  /*15fb0*/  IADD3.X R3, R14, R3, RZ, P1, !PT ;  /* 0x000000030e037210 */ /* 0x000fe20000ffe4ff */
[----:B------:R-:W-:-:S03]  /*15fc0*/  IMAD.HI.U32 R16, R11, UR14, RZ ;  /* 0x0000000e0b107c27 */ /* 0x000fc6000f8e00ff */
[----:B------:R-:W-:Y:S01]  /*15fd0*/  IADD3.X R3, RZ, RZ, R3, P3, P2 ;  /* 0x000000ffff037210 */ /* 0x000fe20001fe4403 */
[----:B------:R-:W-:-:S04]  /*15fe0*/  IMAD.WIDE.U32 R16, R11, UR21, R16 ;  /* 0x000000150b107c25 */ /* 0x000fc8000f8e0010 */
[C---:B------:R-:W-:Y:S02]  /*15ff0*/  IMAD R14, R3.reuse, UR21, RZ ;  /* 0x00000015030e7c24 */ /* 0x040fe4000f8e02ff */
[----:B------:R-:W-:-:S04]  /*16000*/  IMAD.HI.U32 R11, P1, R3, UR14, R16 ;  /* 0x0000000e030b7c27 */ /* 0x000fc8000f820010 */
[----:B------:R-:W-:Y:S01]  /*16010*/  IMAD.HI.U32 R3, R3, UR21, RZ ;  /* 0x0000001503037c27 */ /* 0x000fe2000f8e00ff */
[----:B------:R-:W-:-:S04]  /*16020*/  IADD3 R11, P2, R14, R11, RZ ;  /* 0x0000000b0e0b7210 */ /* 0x000fc80007f5e0ff */
[----:B------:R-:W-:Y:S01]  /*16030*/  IADD3.X R3, R3, RZ, RZ, P1, !PT ;  /* 0x000000ff03037210 */ /* 0x000fe20000ffe4ff */
[----:B------:R-:W-:-:S04]  /*16040*/  IMAD.WIDE.U32 R16, R11, R22, RZ ;  /* 0x000000160b107225 */ /* 0x000fc800078e00ff */
[----:B------:R-:W-:Y:S01]  /*16050*/  IMAD.X R3, RZ, RZ, R3, P2 ;  /* 0x000000ffff037224 */ /* 0x000fe200010e0603 */
[----:B------:R-:W-:Y:S01]  /*16060*/  IADD3 R16, P2, -R16, UR14, RZ ;  /* 0x0000000e10107c10 */ /* 0x000fe2000ff5e1ff */
[----:B------:R-:W-:-:S03]  /*16070*/  IMAD R14, R11, R23, R17 ;  /* 0x000000170b0e7224 */ /* 0x000fc600078e0211 */
[-C--:B------:R-:W-:Y:S01]  /*16080*/  ISETP.GE.U32.AND P1, PT, R16, R22.reuse, PT ;  /* 0x000000161000720c */ /* 0x080fe20003f26070 */
[----:B------:R-:W-:Y:S02]  /*16090*/  IMAD R3, R3, R22, R14 ;  /* 0x0000001603037224 */ /* 0x000fe400078e020e */
[----:B------:R-:W-:-:S03]  /*160a0*/  VIADD R14, R11, 0x1 ;  /* 0x000000010b0e7836 */ /* 0x000fc60000000000 */
[----:B------:R-:W-:Y:S02]  /*160b0*/  IADD3.X R18, ~R3, UR21, RZ, P2, !PT ;  /* 0x0000001503127c10 */ /* 0x000fe400097fe5ff */
[----:B------:R-:W-:Y:S02]  /*160c0*/  IADD3 R3, P2, -R22, R16, RZ ;  /* 0x0000001016037210 */ /* 0x000fe40007f5e1ff */
[----:B------:R-:W-:Y:S02]  /*160d0*/  ISETP.GE.U32.AND.EX P1, PT, R18, R23, PT, P1 ;  /* 0x000000171200720c */ /* 0x000fe40003f26110 */
[----:B------:R-:W-:Y:S02]  /*160e0*/  IADD3.X R13, ~R23, R18, RZ, P2, !PT ;  /* 0x00000012170d7210 */ /* 0x000fe400017fe5ff */
[----:B------:R-:W-:Y:S02]  /*160f0*/  SEL R3, R3, R16, P1 ;  /* 0x0000001003037207 */ /* 0x000fe40000800000 */
[----:B------:R-:W-:-:S02]  /*16100*/  SEL R13, R13, R18, P1 ;  /* 0x000000120d0d7207 */ /* 0x000fc40000800000 */
[----:B------:R-:W-:Y:S02]  /*16110*/  SEL R14, R14, R11, P1 ;  /* 0x0000000b0e0e7207 */ /* 0x000fe40000800000 */
[----:B------:R-:W-:Y:S02]  /*16120*/  ISETP.GE.U32.AND P1, PT, R3, R22, PT ;  /* 0x000000160300720c */ /* 0x000fe40003f26070 */
[----:B------:R-:W-:Y:S02]  /*16130*/  ISETP.NE.U32.AND P2, PT, R22, RZ, PT ;  /* 0x000000ff1600720c */ /* 0x000fe40003f45070 */
[----:B------:R-:W-:Y:S02]  /*16140*/  IADD3 R3, R14, 0x1, RZ ;  /* 0x000000010e037810 */ /* 0x000fe40007ffe0ff */
[----:B------:R-:W-:Y:S01]  /*16150*/  ISETP.GE.U32.AND.EX P1, PT, R13, R23, PT, P1 ;  /* 0x000000170d00720c */ /* 0x000fe20003f26110 */
[----:B------:R-:W-:Y:S01]  /*16160*/  IMAD.MOV.U32 R13, RZ, RZ, 0x0 ;  /* 0x00000000ff0d7424 */ /* 0x000fe200078e00ff */
[----:B------:R-:W-:-:S02]  /*16170*/  ISETP.NE.AND.EX P2, PT, R23, RZ, PT, P2 ;  /* 0x000000ff1700720c */ /* 0x000fc40003f45320 */
[----:B------:R-:W-:-:S04]  /*16180*/  SEL R3, R3, R14, P1 ;  /* 0x0000000e03037207 */ /* 0x000fc80000800000 */
[----:B------:R-:W-:Y:S01]  /*16190*/  SEL R3, R3, 0xffffffff, P2 ;  /* 0xffffffff03037807 */ /* 0x000fe20001000000 */
[----:B------:R-:W-:Y:S06]  /*161a0*/  RET.REL.NODEC R12 `(_ZN7cutlass13device_kernelINS_4gemm6kernel13GemmUniversalINS1_17GroupProblemShapeIN4cute5tupleIJiiiEEEEENS1_10collective13CollectiveMmaINS1_39MainloopSm90ArrayTmaGmmaWarpSpecializedILi8ENS6_IJNS5_1CILi1EEESD_SD_EEENS1_52KernelPtrArrayTmaWarpSpecializedPingpongFP8FastAccumEEENS6_IJNSC_ILi256EEENSC_ILi128EEENSC_ILi64EEEEEENS_12float_e4m3_tEPNS6_IJlSD_NSC_ILi0EEEEEESL_SO_NS5_8TiledMMAINS5_8MMA_AtomIJNS5_4SM904GMMA31MMA_64x128x32_F32E4M3E4M3_SS_TNILNSS_7ScaleInE1ELSU_1EEEEEENS5_6LayoutISE_NS6_IJSM_SM_SM_EEEEENS6_IJNS5_10UnderscoreES10_S10_EEEEENS5_13SM90_TMA_LOADENS5_14ComposedLayoutINS5_7SwizzleILi2ELi4ELi3EEENS5_18smem_ptr_flag_bitsILi8EEENSX_INS6_IJNSC_ILi8EEESJ_EEENS6_IJSJ_SD_EEEEEEEvNS5_8identityES13_S1D_vS1E_EENS_8epilogue10collective18CollectiveEpilogueINS1G_30Sm90PtrArrayTmaWarpSpecializedILi4ELi2ELi16ELb1ELb0ELi2EEEJSK_NS6_IJSJ_NSC_ILi32EEEEEENS_6half_tEPNS6_IJSD_lSM_EEES1N_S1P_NS1G_6fusion15FusionCallbacksIS1K_NS1Q_17LinearCombinationIS1N_fS1N_fLNS_15FloatRoundStyleE2EEESK_S1M_JEEES13_NS14_INS15_ILi3ELi4ELi3EEENS17_ILi16EEENSX_INS6_IJSJ_S19_EEENS6_IJSD_SJ_EEEEEEENS5_17SM75_U16x8_LDSM_TENS5_14SM90_TMA_STOREES21_NS5_17SM90_U16x8_STSM_TENS5_9Copy_AtomIJNS5_17SM90_U32x4_STSM_NES1N_EEEvEEEvvEEEEvNT_6ParamsE) ;  /* 0xfffffe9c0c947950 */ /* 0x000fec0003c3ffff */
.L_x_339:
[----:B------:R-:W-:Y:S01]  /*161b0*/  UMOV UR30, UR24 ;  /* 0x00000018001e7c82 */ /* 0x000fe20008000000 */
[----:B------:R-:W-:Y:S02]  /*161c0*/  UMOV UR31, UR27 ;  /* 0x0000001b001f7c82 */ /* 0x000fe40008000000 */
[----:B------:R-:W1:Y:S08]  /*161d0*/  I2F.U64.RP R11, UR30 ;  /* 0x0000001e000b7d12 */ /* 0x000e700008309000 */
[----:B-1----:R-:W1:Y:S02]  /*161e0*/  MUFU.RCP R11, R11 ;  /* 0x0000000b000b7308 */ /* 0x002e640000001000 */
[----:B-1----:R-:W-:-:S06]  /*161f0*/  IADD3 R2, R11, 0x1ffffffe, RZ ;  /* 0x1ffffffe0b027810 */ /* 0x002fcc0007ffe0ff */
[----:B------:R-:W1:Y:S02]  /*16200*/  F2I.U64.TRUNC R2, R2 ;  /* 0x0000000200027311 */ /* 0x000e64000020d800 */
[----:B-1----:R-:W-:Y:S01]  /*16210*/  R2UR UR30, R2 ;  /* 0x00000000021e72ca */ /* 0x002fe200000e0000 */
[----:B------:R-:W-:Y:S01]  /*16220*/  IMAD.MOV.U32 R2, RZ, RZ, R12 ;  /* 0x000000ffff027224 */ /* 0x000fe200078e000c */
[----:B------:R-:W-:Y:S02]  /*16230*/  R2UR UR31, R3 ;  /* 0x00000000031f72ca */ /* 0x000fe400000e0000 */
[----:B------:R-:W-:-:S09]  /*16240*/  MOV R3, 0x0 ;  /* 0x0000000000037802 */ /* 0x000fd20000000f00 */
[----:B------:R-:W-:-:S04]  /*16250*/  UIMAD.WIDE.U32 UR32, UR30, UR24, URZ ;  /* 0x000000181e2072a5 */ /* 0x000fc8000f8e003f */
[----:B------:R-:W-:Y:S02]  /*16260*/  UIMAD UR33, UR30, UR27, UR33 ;  /* 0x0000001b1e2172a4 */ /* 0x000fe4000f8e0221 */
[----:B------:R-:W-:Y:S02]  /*16270*/  UIADD3 UR36, UP1, URZ, -UR32, URZ ;  /* 0x800000203f247290 */ /* 0x000fe4000ff3e03f */
[----:B------:R-:W-:Y:S02]  /*16280*/  UIMAD UR34, UR31, UR24, UR33 ;  /* 0x000000181f2272a4 */ /* 0x000fe4000f8e0221 */
[----:B------:R-:W-:Y:S02]  /*16290*/  UIMAD.WIDE.U32 UR32, UR30, UR36, URZ ;  /* 0x000000241e2072a5 */ /* 0x000fe4000f8e003f */
[----:B------:R-:W-:-:S05]  /*162a0*/  UIADD3.X UR37, URZ, ~UR34, URZ, UP1, !UPT ;  /* 0x800000223f257290 */ /* 0x000fca0008ffe43f */
[----:B------:R-:W-:Y:S01]  /*162b0*/  UMOV UR32, UR33 ;  /* 0x0000002100207c82 */ /* 0x000fe20008000000 */
[----:B------:R-:W-:Y:S02]  /*162c0*/  UMOV UR33, UR30 ;  /* 0x0000001e00217c82 */ /* 0x000fe40008000000 */
[----:B------:R-:W-:Y:S02]  /*162d0*/  UIMAD.WIDE.U32 UR34, UP1, UR30, UR37, UR32 ;  /* 0x000000251e2272a5 */ /* 0x000fe4000f820020 */
[----:B------:R-:W-:Y:S02]  /*162e0*/  UIMAD.WIDE.U32 UR32, UR31, UR37, URZ ;  /* 0x000000251f2072a5 */ /* 0x000fe4000f8e003f */
[----:B------:R-:W-:Y:S02]  /*162f0*/  UIMAD.WIDE.U32 UR34, UP2, UR31, UR36, UR34 ;  /* 0x000000241f2272a5 */ /* 0x000fe4000f840022 */
[----:B------:R-:W-:Y:S02]  /*16300*/  UIMAD UR37, UR31, UR37, URZ ;  /* 0x000000251f2572a4 */ /* 0x000fe4000f8e023f */
[----:B------:R-:W-:-:S02]  /*16310*/  UIADD3.X UR32, UR33, UR31, URZ, UP1, !UPT ;  /* 0x0000001f21207290 */ /* 0x000fc40008ffe43f */
[----:B------:R-:W-:-:S04]  /*16320*/  UIADD3 UR35, UP4, UR37, UR35, URZ ;  /* 0x0000002325237290 */ /* 0x000fc8000ff9e03f */
[----:B------:R-:W-:Y:S02]  /*16330*/  UIMAD.WIDE.U32 UR30, UR35, UR24, URZ ;  /* 0x00000018231e72a5 */ /* 0x000fe4000f8e003f */
[----:B------:R-:W-:Y:S02]  /*16340*/  UIADD3.X UR36, URZ, URZ, UR32, UP4, UP2 ;  /* 0x0000003f3f247290 */ /* 0x000fe4000a7e4420 */
[----:B------:R-:W-:Y:S02]  /*16350*/  UIMAD UR31, UR35, UR27, UR31 ;  /* 0x0000001b231f72a4 */ /* 0x000fe4000f8e021f */
[----:B------:R-:W-:Y:S02]  /*16360*/  UIADD3 UR37, UP1, URZ, -UR30, URZ ;  /* 0x8000001e3f257290 */ /* 0x000fe4000ff3e03f */
[----:B------:R-:W-:Y:S02]  /*16370*/  UIMAD UR32, UR36, UR24, UR31 ;  /* 0x00000018242072a4 */ /* 0x000fe4000f8e021f */
[----:B------:R-:W-:-:S02]  /*16380*/  UIMAD.WIDE.U32 UR30, UR35, UR37, URZ ;  /* 0x00000025231e72a5 */ /* 0x000fc4000f8e003f */
[----:B------:R-:W-:-:S05]  /*16390*/  UIADD3.X UR41, URZ, ~UR32, URZ, UP1, !UPT ;  /* 0x800000203f297290 */ /* 0x000fca0008ffe43f */
[----:B------:R-:W-:Y:S01]  /*163a0*/  UMOV UR34, UR31 ;  /* 0x0000001f00227c82 */ /* 0x000fe20008000000 */
[----:B------:R-:W-:Y:S02]  /*163b0*/  UIMAD.WIDE.U32 UR30, UR36, UR41, URZ ;  /* 0x00000029241e72a5 */ /* 0x000fe4000f8e003f */
[----:B------:R-:W-:Y:S02]  /*163c0*/  UIMAD.WIDE.U32 UR32, UP1, UR35, UR41, UR34 ;  /* 0x00000029232072a5 */ /* 0x000fe4000f820022 */
[----:B------:R-:W-:Y:S02]  /*163d0*/  UIMAD UR34, UR36, UR41, URZ ;  /* 0x00000029242272a4 */ /* 0x000fe4000f8e023f */
[----:B------:R-:W-:Y:S02]  /*163e0*/  UIMAD.WIDE.U32 UR32, UP2, UR36, UR37, UR32 ;  /* 0x00000025242072a5 */ /* 0x000fe4000f840020 */
[----:B------:R-:W-:Y:S02]  /*163f0*/  UIADD3.X UR36, UR31, UR36, URZ, UP1, !UPT ;  /* 0x000000241f247290 */ /* 0x000fe40008ffe43f */
[----:B------:R-:W-:-:S04]  /*16400*/  UIADD3 UR34, UP4, UR34, UR33, URZ ;  /* 0x0000002122227290 */ /* 0x000fc8000ff9e03f */
[----:B------:R-:W-:Y:S02]  /*16410*/  UIMAD.WIDE.U32 UR32, UR34, UR25, URZ ;  /* 0x00000019222072a5 */ /* 0x000fe4000f8e003f */
[----:B------:R-:W-:-:S05]  /*16420*/  UIADD3.X UR36, URZ, URZ, UR36, UP4, UP2 ;  /* 0x0000003f3f247290 */ /* 0x000fca000a7e4424 */
[----:B------:R-:W-:Y:S01]  /*16430*/  UMOV UR32, UR33 ;  /* 0x0000002100207c82 */ /* 0x000fe20008000000 */
[----:B------:R-:W-:Y:S02]  /*16440*/  UMOV UR33, URZ ;  /* 0x0000003f00217c82 */ /* 0x000fe40008000000 */
[----:B------:R-:W-:Y:S02]  /*16450*/  UIMAD.WIDE.U32 UR30, UR34, UR26, UR32 ;  /* 0x0000001a221e72a5 */ /* 0x000fe4000f8e0020 */
[----:B------:R-:W-:Y:S02]  /*16460*/  UIMAD UR34, UR36, UR26, URZ ;  /* 0x0000001a242272a4 */ /* 0x000fe4000f8e023f */
[----:B------:R-:W-:Y:S02]  /*16470*/  UIMAD.WIDE.U32 UR30, UP1, UR36, UR25, UR30 ;  /* 0x00000019241e72a5 */ /* 0x000fe4000f82001e */
[----:B------:R-:W-:Y:S02]  /*16480*/  UIMAD.WIDE.U32 UR32, UR36, UR26, URZ ;  /* 0x0000001a242072a5 */ /* 0x000fe4000f8e003f */
[----:B------:R-:W-:-:S02]  /*16490*/  UIADD3 UR34, UP2, UR34, UR31, URZ ;  /* 0x0000001f22227290 */ /* 0x000fc4000ff5e03f */
[----:B------:R-:W-:Y:S02]  /*164a0*/  UIADD3.X UR32, UR33, URZ, URZ, UP1, !UPT ;  /* 0x0000003f21207290 */ /* 0x000fe40008ffe43f */
[----:B------:R-:W-:Y:S02]  /*164b0*/  UIMAD.WIDE.U32 UR30, UR34, UR24, URZ ;  /* 0x00000018221e72a5 */ /* 0x000fe4000f8e003f */
[----:B------:R-:W-:Y:S02]  /*164c0*/  UIADD3.X UR32, URZ, UR32, URZ, UP2, !UPT ;  /* 0x000000203f207290 */ /* 0x000fe400097fe43f */
[----:B------:R-:W-:Y:S02]  /*164d0*/  UIMAD UR31, UR34, UR27, UR31 ;  /* 0x0000001b221f72a4 */ /* 0x000fe4000f8e021f */
[----:B------:R-:W-:Y:S02]  /*164e0*/  UIADD3 UR33, UP2, -UR30, UR25, URZ ;  /* 0x000000191e217290 */ /* 0x000fe4000ff5e13f */
[----:B------:R-:W-:-:S02]  /*164f0*/  UIMAD UR31, UR32, UR24, UR31 ;  /* 0x00000018201f72a4 */ /* 0x000fc4000f8e021f */
[----:B------:R-:W-:Y:S02]  /*16500*/  UISETP.GE.U32.AND UP1, UPT, UR33, UR24, UPT ;  /* 0x000000182100728c */ /* 0x000fe4000bf26070 */
[----:B------:R-:W-:Y:S02]  /*16510*/  UIADD3.X UR32, ~UR31, UR26, URZ, UP2, !UPT ;  /* 0x0000001a1f207290 */ /* 0x000fe400097fe53f */
[----:B------:R-:W-:Y:S02]  /*16520*/  UIADD3 UR26, UP2, -UR24, UR33, URZ ;  /* 0x00000021181a7290 */ /* 0x000fe4000ff5e13f */
[----:B------:R-:W-:Y:S02]  /*16530*/  UISETP.GE.U32.AND.EX UP1, UPT, UR32, UR27, UPT, UP1 ;  /* 0x0000001b2000728c */ /* 0x000fe4000bf26110 */
[----:B------:R-:W-:Y:S02]  /*16540*/  UIADD3 UR30, UR34, 0x1, URZ ;  /* 0x00000001221e7890 */ /* 0x000fe4000fffe03f */
[----:B------:R-:W-:-:S02]  /*16550*/  UIADD3.X UR31, ~UR27, UR32, URZ, UP2, !UPT ;  /* 0x000000201b1f7290 */ /* 0x000fc400097fe53f */
[----:B------:R-:W-:Y:S02]  /*16560*/  USEL UR26, UR26, UR33, UP1 ;  /* 0x000000211a1a7287 */ /* 0x000fe40008800000 */
[----:B------:R-:W-:Y:S02]  /*16570*/  USEL UR31, UR31, UR32, UP1 ;  /* 0x000000201f1f7287 */ /* 0x000fe40008800000 */
[----:B------:R-:W-:Y:S02]  /*16580*/  USEL UR34, UR30, UR34, UP1 ;  /* 0x000000221e227287 */ /* 0x000fe40008800000 */
[----:B------:R-:W-:Y:S02]  /*16590*/  UISETP.GE.U32.AND UP1, UPT, UR26, UR24, UPT ;  /* 0x000000181a00728c */ /* 0x000fe4000bf26070 */
[----:B------:R-:W-:Y:S02]  /*165a0*/  UISETP.NE.U32.AND UP2, UPT, UR24, URZ, UPT ;  /* 0x0000003f1800728c */ /* 0x000fe4000bf45070 */
[----:B------:R-:W-:-:S02]  /*165b0*/  UIADD3 UR26, UR34, 0x1, URZ ;  /* 0x00000001221a7890 */ /* 0x000fc4000fffe03f */
[----:B------:R-:W-:Y:S02]  /*165c0*/  UISETP.GE.U32.AND.EX UP1, UPT, UR31, UR27, UPT, UP1 ;  /* 0x0000001b1f00728c */ /* 0x000fe4000bf26110 */
[----:B------:R-:W-:Y:S02]  /*165d0*/  UISETP.NE.AND.EX UP2, UPT, UR27, URZ, UPT, UP2 ;  /* 0x0000003f1b00728c */ /* 0x000fe4000bf45320 */
[----:B------:R-:W-:-:S04]  /*165e0*/  USEL UR26, UR26, UR34, UP1 ;  /* 0x000000221a1a7287 */ /* 0x000fc80008800000 */
[----:B------:R-:W-:Y:S01]  /*165f0*/  USEL UR27, UR26, 0xffffffff, UP2 ;  /* 0xffffffff1a1b7887 */ /* 0x000fe20009000000 */
[----:B------:R-:W-:Y:S11]  /*16600*/  RET.REL.NODEC R2 `(_ZN7cutlass13device_kernelINS_4gemm6kernel13GemmUniversalINS1_17GroupProblemShapeIN4cute5tupleIJiiiEEEEENS1_10collective13CollectiveMmaINS1_39MainloopSm90ArrayTmaGmmaWarpSpecializedILi8ENS6_IJNS5_1CILi1EEESD_SD_EEENS1_52KernelPtrArrayTmaWarpSpecializedPingpongFP8FastAccumEEENS6_IJNSC_ILi256EEENSC_ILi128EEENSC_ILi64EEEEEENS_12float_e4m3_tEPNS6_IJlSD_NSC_ILi0EEEEEESL_SO_NS5_8TiledMMAINS5_8MMA_AtomIJNS5_4SM904GMMA31MMA_64x128x32_F32E4M3E4M3_SS_TNILNSS_7ScaleInE1ELSU_1EEEEEENS5_6LayoutISE_NS6_IJSM_SM_SM_EEEEENS6_IJNS5_10UnderscoreES10_S10_EEEEENS5_13SM90_TMA_LOADENS5_14ComposedLayoutINS5_7SwizzleILi2ELi4ELi3EEENS5_18smem_ptr_flag_bitsILi8EEENSX_INS6_IJNSC_ILi8EEESJ_EEENS6_IJSJ_SD_EEEEEEEvNS5_8identityES13_S1D_vS1E_EENS_8epilogue10collective18CollectiveEpilogueINS1G_30Sm90PtrArrayTmaWarpSpecializedILi4ELi2ELi16ELb1ELb0ELi2EEEJSK_NS6_IJSJ_NSC_ILi32EEEEEENS_6half_tEPNS6_IJSD_lSM_EEES1N_S1P_NS1G_6fusion15FusionCallbacksIS1K_NS1Q_17LinearCombinationIS1N_fS1N_fLNS_15FloatRoundStyleE2EEESK_S1M_JEEES13_NS14_INS15_ILi3ELi4ELi3EEENS17_ILi16EEENSX_INS6_IJSJ_S19_EEENS6_IJSD_SJ_EEEEEEENS5_17SM75_U16x8_LDSM_TENS5_14SM90_TMA_STOREES21_NS5_17SM90_U16x8_STSM_TENS5_9Copy_AtomIJNS5_17SM90_U32x4_STSM_NES1N_EEEvEEEvvEEEEvNT_6ParamsE) ;  /* 0xfffffe98027c7950 */ /* 0x000ff60003c3ffff */
.L_x_437:
[----:B------:R-:W-:-:S00]  /*16610*/  BRA `(.L_x_437) ;  /* 0xfffffffc00fc7947 */ /* 0x000fc0000383ffff */
[----:B------:R-:W-:-:S00]  /*16620*/  NOP ;  /* 0x0000000000007918 */ /* 0x000fc00000000000 */
        /* <DEDUP_REMOVED lines=13> */
.L_x_438:


//--------------------- .nv.global.init           --------------------------
	.section	.nv.global.init,"aw",@progbits
.nv.global.init:
	.type		$str$24,@object
	.size		$str$24,($str$25 - $str$24)
$str$24:
        /*0000*/ 	.byte	0x28, 0x61, 0x64, 0x64, 0x72, 0x65, 0x73, 0x73, 0x20, 0x26, 0x20, 0x6d, 0x61, 0x73, 0x6b, 0x29
        /*0010*/ 	.byte	0x20, 0x3d, 0x3d, 0x20, 0x30, 0x00
	.type		$str$25,@object
	.size		$str$25,(__unnamed_1 - $str$25)
$str$25:
        /*0016*/ 	.byte	0x2f, 0x74, 0x6d, 0x70, 0x2f, 0x63, 0x75, 0x74, 0x6c, 0x61, 0x73, 0x73, 0x5f, 0x73, 0x77, 0x65
        /*0026*/ 	.byte	0x65, 0x70, 0x5f, 0x73, 0x72, 0x63, 0x2f, 0x69, 0x6e, 0x63, 0x6c, 0x75, 0x64, 0x65, 0x2f, 0x63
        /*0036*/ 	.byte	0x75, 0x74, 0x65, 0x2f, 0x70, 0x6f, 0x69, 0x6e, 0x74, 0x65, 0x72, 0x5f, 0x66, 0x6c, 0x61, 0x67
        /*0046*/ 	.byte	0x67, 0x65, 0x64, 0x2e, 0x68, 0x70, 0x70, 0x00
	.type		__unnamed_1,@object
	.size		__unnamed_1,(.L_0 - __unnamed_1)
__unnamed_1:
        /* <DEDUP_REMOVED lines=28> */
        /*020e*/ 	.byte	0x3e, 0x3e, 0x3e, 0x3e, 0x3e, 0x5d, 0x00
.L_0:


//--------------------- .nv.shared._ZN7cutlass13device_kernelINS_4gemm6kernel13GemmUniversalINS1_17GroupProblemShapeIN4cute5tupleIJiiiEEEEENS1_10collective13CollectiveMmaINS1_39MainloopSm90ArrayTmaGmmaWarpSpecializedILi8ENS6_IJNS5_1CILi1EEESD_SD_EEENS1_52KernelPtrArrayTmaWarpSpecializedPingpongFP8FastAccumEEENS6_IJNSC_ILi256EEENSC_ILi128EEENSC_ILi64EEEEEENS_12float_e4m3_tEPNS6_IJlSD_NSC_ILi0EEEEEESL_SO_NS5_8TiledMMAINS5_8MMA_AtomIJNS5_4SM904GMMA31MMA_64x128x32_F32E4M3E4M3_SS_TNILNSS_7ScaleInE1ELSU_1EEEEEENS5_6LayoutISE_NS6_IJSM_SM_SM_EEEEENS6_IJNS5_10UnderscoreES10_S10_EEEEENS5_13SM90_TMA_LOADENS5_14ComposedLayoutINS5_7SwizzleILi2ELi4ELi3EEENS5_18smem_ptr_flag_bitsILi8EEENSX_INS6_IJNSC_ILi8EEESJ_EEENS6_IJSJ_SD_EEEEEEEvNS5_8identityES13_S1D_vS1E_EENS_8epilogue10collective18CollectiveEpilogueINS1G_30Sm90PtrArrayTmaWarpSpecializedILi4ELi2ELi16ELb1ELb0ELi2EEEJSK_NS6_IJSJ_NSC_ILi32EEEEEENS_6half_tEPNS6_IJSD_lSM_EEES1N_S1P_NS1G_6fusion15FusionCallbacksIS1K_NS1Q_17LinearCombinationIS1N_fS1N_fLNS_15FloatRoundStyleE2EEESK_S1M_JEEES13_NS14_INS15_ILi3ELi4ELi3EEENS17_ILi16EEENSX_INS6_IJSJ_S19_EEENS6_IJSD_SJ_EEEEEEENS5_17SM75_U16x8_LDSM_TENS5_14SM90_TMA_STOREES21_NS5_17SM90_U16x8_STSM_TENS5_9Copy_AtomIJNS5_17SM90_U32x4_STSM_NES1N_EEEvEEEvvEEEEvNT_6ParamsE --------------------------
	.section	.nv.shared._ZN7cutlass13device_kernelINS_4gemm6kernel13GemmUniversalINS1_17GroupProblemShapeIN4cute5tupleIJiiiEEEEENS1_10collective13CollectiveMmaINS1_39MainloopSm90ArrayTmaGmmaWarpSpecializedILi8ENS6_IJNS5_1CILi1EEESD_SD_EEENS1_52KernelPtrArrayTmaWarpSpecializedPingpongFP8FastAccumEEENS6_IJNSC_ILi256EEENSC_ILi128EEENSC_ILi64EEEEEENS_12float_e4m3_tEPNS6_IJlSD_NSC_ILi0EEEEEESL_SO_NS5_8TiledMMAINS5_8MMA_AtomIJNS5_4SM904GMMA31MMA_64x128x32_F32E4M3E4M3_SS_TNILNSS_7ScaleInE1ELSU_1EEEEEENS5_6LayoutISE_NS6_IJSM_SM_SM_EEEEENS6_IJNS5_10UnderscoreES10_S10_EEEEENS5_13SM90_TMA_LOADENS5_14ComposedLayoutINS5_7SwizzleILi2ELi4ELi3EEENS5_18smem_ptr_flag_bitsILi8EEENSX_INS6_IJNSC_ILi8EEESJ_EEENS6_IJSJ_SD_EEEEEEEvNS5_8identityES13_S1D_vS1E_EENS_8epilogue10collective18CollectiveEpilogueINS1G_30Sm90PtrArrayTmaWarpSpecializedILi4ELi2ELi16ELb1ELb0ELi2EEEJSK_NS6_IJSJ_NSC_ILi32EEEEEENS_6half_tEPNS6_IJSD_lSM_EEES1N_S1P_NS1G_6fusion15FusionCallbacksIS1K_NS1Q_17LinearCombinationIS1N_fS1N_fLNS_15FloatRoundStyleE2EEESK_S1M_JEEES13_NS14_INS15_ILi3ELi4ELi3EEENS17_ILi16EEENSX_INS6_IJSJ_S19_EEENS6_IJSD_SJ_EEEEEEENS5_17SM75_U16x8_LDSM_TENS5_14SM90_TMA_STOREES21_NS5_17SM90_U16x8_STSM_TENS5_9Copy_AtomIJNS5_17SM90_U32x4_STSM_NES1N_EEEvEEEvvEEEEvNT_6ParamsE,"aw",@nobits
	.sectionflags	@""
	.align	16
	.zero		1024


//--------------------- .nv.shared.reserved.0     --------------------------
	.section	.nv.shared.reserved.0,"aw",@nobits
	.weak		__nv_reservedSMEM_offset_0_alias
	.size		__nv_reservedSMEM_offset_0_alias, 0, 0
	.other		__nv_reservedSMEM_offset_0_alias,@"STO_CUDA_RESERVED_SHARED STV_DEFAULT"
__nv_reservedSMEM_offset_0_alias:
	.zero		0


//--------------------- .nv.global                --------------------------
	.section	.nv.global,"aw",@nobits
.nv.global:
	.type		_ZN39_INTERNAL_662796af_4_k_cu_277b25a2_27144cute1_E,@object
	.size		_ZN39_INTERNAL_662796af_4_k_cu_277b25a2_27144cute1_E,(_ZN39_INTERNAL_662796af_4_k_cu_277b25a2_27144cuda3std3__45__cpo6cbeginE - _ZN39_INTERNAL_662796af_4_k_cu_277b25a2_27144cute1_E)
_ZN39_INTERNAL_662796af_4_k_cu_277b25a2_27144cute1_E:
	.zero		1
	.type		_ZN39_INTERNAL_662796af_4_k_cu_277b25a2_27144cuda3std3__45__cpo6cbeginE,@object
	.size		_ZN39_INTERNAL_662796af_4_k_cu_277b25a2_27144cuda3std3__45__cpo6cbeginE,(_ZN39_INTERNAL_662796af_4_k_cu_277b25a2_27144cuda3std3__48in_placeE - _ZN39_INTERNAL_662796af_4_k_cu_277b25a2_27144cuda3std3__45__cpo6cbeginE)
_ZN39_INTERNAL_662796af_4_k_cu_277b25a2_27144cuda3std3__45__cpo6cbeginE:
	.zero		1
	.type		_ZN39_INTERNAL_662796af_4_k_cu_277b25a2_27144cuda3std3__48in_placeE,@object
	.size		_ZN39_INTERNAL_662796af_4_k_cu_277b25a2_27144cuda3std3__48in_placeE,(_ZN39_INTERNAL_662796af_4_k_cu_277b25a2_27144cuda3std6ranges3__45__cpo9iter_moveE - _ZN39_INTERNAL_662796af_4_k_cu_277b25a2_27144cuda3std3__48in_placeE)
_ZN39_INTERNAL_662796af_4_k_cu_277b25a2_27144cuda3std3__48in_placeE:
	.zero		1
	.type		_ZN39_INTERNAL_662796af_4_k_cu_277b25a2_27144cuda3std6ranges3__45__cpo9iter_moveE,@object
	.size		_ZN39_INTERNAL_662796af_4_k_cu_277b25a2_27144cuda3std6ranges3__45__cpo9iter_moveE,(_ZN39_INTERNAL_662796af_4_k_cu_277b25a2_27144cuda3std3__45__cpo5beginE - _ZN39_INTERNAL_662796af_4_k_cu_277b25a2_27144cuda3std6ranges3__45__cpo9iter_moveE)
_ZN39_INTERNAL_662796af_4_k_cu_277b25a2_27144cuda3std6ranges3__45__cpo9iter_moveE:
	.zero		1
	.type		_ZN39_INTERNAL_662796af_4_k_cu_277b25a2_27144cuda3std3__45__cpo5beginE,@object
	.size		_ZN39_INTERNAL_662796af_4_k_cu_277b25a2_27144cuda3std3__45__cpo5beginE,(_ZN39_INTERNAL_662796af_4_k_cu_277b25a2_27144cuda3std3__441_GLOBAL__N__662796af_4_k_cu_277b25a2_27146ignoreE - _ZN39_INTERNAL_662796af_4_k_cu_277b25a2_27144cuda3std3__45__cpo5beginE)
_ZN39_INTERNAL_662796af_4_k_cu_277b25a2_27144cuda3std3__45__cpo5beginE:
	.zero		1
	.type		_ZN39_INTERNAL_662796af_4_k_cu_277b25a2_27144cuda3std3__441_GLOBAL__N__662796af_4_k_cu_277b25a2_27146ignoreE,@object
	.size		_ZN39_INTERNAL_662796af_4_k_cu_277b25a2_27144cuda3std3__441_GLOBAL__N__662796af_4_k_cu_277b25a2_27146ignoreE,(_ZN39_INTERNAL_662796af_4_k_cu_277b25a2_27144cute7productE - _ZN39_INTERNAL_662796af_4_k_cu_277b25a2_27144cuda3std3__441_GLOBAL__N__662796af_4_k_cu_277b25a2_27146ignoreE)
_ZN39_INTERNAL_662796af_4_k_cu_277b25a2_27144cuda3std3__441_GLOBAL__N__662796af_4_k_cu_277b25a2_27146ignoreE:
	.zero		1
	.type		_ZN39_INTERNAL_662796af_4_k_cu_277b25a2_27144cute7productE,@object
	.size		_ZN39_INTERNAL_662796af_4_k_cu_277b25a2_27144cute7productE,(_ZN39_INTERNAL_662796af_4_k_cu_277b25a2_27144cuda3std3__45__cpo3endE - _ZN39_INTERNAL_662796af_4_k_cu_277b25a2_27144cute7productE)
_ZN39_INTERNAL_662796af_4_k_cu_277b25a2_27144cute7productE:
	.zero		1
	.type		_ZN39_INTERNAL_662796af_4_k_cu_277b25a2_27144cuda3std3__45__cpo3endE,@object
	.size		_ZN39_INTERNAL_662796af_4_k_cu_277b25a2_27144cuda3std3__45__cpo3endE,(_ZN39_INTERNAL_662796af_4_k_cu_277b25a2_27144cuda3std3__419piecewise_constructE - _ZN39_INTERNAL_662796af_4_k_cu_277b25a2_27144cuda3std3__45__cpo3endE)
_ZN39_INTERNAL_662796af_4_k_cu_277b25a2_27144cuda3std3__45__cpo3endE:
	.zero		1
	.type		_ZN39_INTERNAL_662796af_4_k_cu_277b25a2_27144cuda3std3__419piecewise_constructE,@object
	.size		_ZN39_INTERNAL_662796af_4_k_cu_277b25a2_27144cuda3std3__419piecewise_constructE,(_ZN39_INTERNAL_662796af_4_k_cu_277b25a2_27144cuda3std3__45__cpo4cendE - _ZN39_INTERNAL_662796af_4_k_cu_277b25a2_27144cuda3std3__419piecewise_constructE)
_ZN39_INTERNAL_662796af_4_k_cu_277b25a2_27144cuda3std3__419piecewise_constructE:
	.zero		1
	.type		_ZN39_INTERNAL_662796af_4_k_cu_277b25a2_27144cuda3std3__45__cpo4cendE,@object
	.size		_ZN39_INTERNAL_662796af_4_k_cu_277b25a2_27144cuda3std3__45__cpo4cendE,(_ZN39_INTERNAL_662796af_4_k_cu_277b25a2_27144cuda3std6ranges3__45__cpo4swapE - _ZN39_INTERNAL_662796af_4_k_cu_277b25a2_27144cuda3std3__45__cpo4cendE)
_ZN39_INTERNAL_662796af_4_k_cu_277b25a2_27144cuda3std3__45__cpo4cendE:
	.zero		1
	.type		_ZN39_INTERNAL_662796af_4_k_cu_277b25a2_27144cuda3std6ranges3__45__cpo4swapE,@object
	.size		_ZN39_INTERNAL_662796af_4_k_cu_277b25a2_27144cuda3std6ranges3__45__cpo4swapE,(.L_8 - _ZN39_INTERNAL_662796af_4_k_cu_277b25a2_27144cuda3std6ranges3__45__cpo4swapE)
_ZN39_INTERNAL_662796af_4_k_cu_277b25a2_27144cuda3std6ranges3__45__cpo4swapE:
	.zero		1
.L_8:


//--------------------- .nv.constant0._ZN7cutlass13device_kernelINS_4gemm6kernel13GemmUniversalINS1_17GroupProblemShapeIN4cute5tupleIJiiiEEEEENS1_10collective13CollectiveMmaINS1_39MainloopSm90ArrayTmaGmmaWarpSpecializedILi8ENS6_IJNS5_1CILi1EEESD_SD_EEENS1_52KernelPtrArrayTmaWarpSpecializedPingpongFP8FastAccumEEENS6_IJNSC_ILi256EEENSC_ILi128EEENSC_ILi64EEEEEENS_12float_e4m3_tEPNS6_IJlSD_NSC_ILi0EEEEEESL_SO_NS5_8TiledMMAINS5_8MMA_AtomIJNS5_4SM904GMMA31MMA_64x128x32_F32E4M3E4M3_SS_TNILNSS_7ScaleInE1ELSU_1EEEEEENS5_6LayoutISE_NS6_IJSM_SM_SM_EEEEENS6_IJNS5_10UnderscoreES10_S10_EEEEENS5_13SM90_TMA_LOADENS5_14ComposedLayoutINS5_7SwizzleILi2ELi4ELi3EEENS5_18smem_ptr_flag_bitsILi8EEENSX_INS6_IJNSC_ILi8EEESJ_EEENS6_IJSJ_SD_EEEEEEEvNS5_8identityES13_S1D_vS1E_EENS_8epilogue10collective18CollectiveEpilogueINS1G_30Sm90PtrArrayTmaWarpSpecializedILi4ELi2ELi16ELb1ELb0ELi2EEEJSK_NS6_IJSJ_NSC_ILi32EEEEEENS_6half_tEPNS6_IJSD_lSM_EEES1N_S1P_NS1G_6fusion15FusionCallbacksIS1K_NS1Q_17LinearCombinationIS1N_fS1N_fLNS_15FloatRoundStyleE2EEESK_S1M_JEEES13_NS14_INS15_ILi3ELi4ELi3EEENS17_ILi16EEENSX_INS6_IJSJ_S19_EEENS6_IJSD_SJ_EEEEEEENS5_17SM75_U16x8_LDSM_TENS5_14SM90_TMA_STOREES21_NS5_17SM90_U16x8_STSM_TENS5_9Copy_AtomIJNS5_17SM90_U32x4_STSM_NES1N_EEEvEEEvvEEEEvNT_6ParamsE --------------------------
	.section	.nv.constant0._ZN7cutlass13device_kernelINS_4gemm6kernel13GemmUniversalINS1_17GroupProblemShapeIN4cute5tupleIJiiiEEEEENS1_10collective13CollectiveMmaINS1_39MainloopSm90ArrayTmaGmmaWarpSpecializedILi8ENS6_IJNS5_1CILi1EEESD_SD_EEENS1_52KernelPtrArrayTmaWarpSpecializedPingpongFP8FastAccumEEENS6_IJNSC_ILi256EEENSC_ILi128EEENSC_ILi64EEEEEENS_12float_e4m3_tEPNS6_IJlSD_NSC_ILi0EEEEEESL_SO_NS5_8TiledMMAINS5_8MMA_AtomIJNS5_4SM904GMMA31MMA_64x128x32_F32E4M3E4M3_SS_TNILNSS_7ScaleInE1ELSU_1EEEEEENS5_6LayoutISE_NS6_IJSM_SM_SM_EEEEENS6_IJNS5_10UnderscoreES10_S10_EEEEENS5_13SM90_TMA_LOADENS5_14ComposedLayoutINS5_7SwizzleILi2ELi4ELi3EEENS5_18smem_ptr_flag_bitsILi8EEENSX_INS6_IJNSC_ILi8EEESJ_EEENS6_IJSJ_SD_EEEEEEEvNS5_8identityES13_S1D_vS1E_EENS_8epilogue10collective18CollectiveEpilogueINS1G_30Sm90PtrArrayTmaWarpSpecializedILi4ELi2ELi16ELb1ELb0ELi2EEEJSK_NS6_IJSJ_NSC_ILi32EEEEEENS_6half_tEPNS6_IJSD_lSM_EEES1N_S1P_NS1G_6fusion15FusionCallbacksIS1K_NS1Q_17LinearCombinationIS1N_fS1N_fLNS_15FloatRoundStyleE2EEESK_S1M_JEEES13_NS14_INS15_ILi3ELi4ELi3EEENS17_ILi16EEENSX_INS6_IJSJ_S19_EEENS6_IJSD_SJ_EEEEEEENS5_17SM75_U16x8_LDSM_TENS5_14SM90_TMA_STOREES21_NS5_17SM90_U16x8_STSM_TENS5_9Copy_AtomIJNS5_17SM90_U32x4_STSM_NES1N_EEEvEEEvvEEEEvNT_6ParamsE,"a",@progbits
	.sectionflags	@""
	.align	4
.nv.constant0._ZN7cutlass13device_kernelINS_4gemm6kernel13GemmUniversalINS1_17GroupProblemShapeIN4cute5tupleIJiiiEEEEENS1_10collective13CollectiveMmaINS1_39MainloopSm90ArrayTmaGmmaWarpSpecializedILi8ENS6_IJNS5_1CILi1EEESD_SD_EEENS1_52KernelPtrArrayTmaWarpSpecializedPingpongFP8FastAccumEEENS6_IJNSC_ILi256EEENSC_ILi128EEENSC_ILi64EEEEEENS_12float_e4m3_tEPNS6_IJlSD_NSC_ILi0EEEEEESL_SO_NS5_8TiledMMAINS5_8MMA_AtomIJNS5_4SM904GMMA31MMA_64x128x32_F32E4M3E4M3_SS_TNILNSS_7ScaleInE1ELSU_1EEEEEENS5_6LayoutISE_NS6_IJSM_SM_SM_EEEEENS6_IJNS5_10UnderscoreES10_S10_EEEEENS5_13SM90_TMA_LOADENS5_14ComposedLayoutINS5_7SwizzleILi2ELi4ELi3EEENS5_18smem_ptr_flag_bitsILi8EEENSX_INS6_IJNSC_ILi8EEESJ_EEENS6_IJSJ_SD_EEEEEEEvNS5_8identityES13_S1D_vS1E_EENS_8epilogue10collective18CollectiveEpilogueINS1G_30Sm90PtrArrayTmaWarpSpecializedILi4ELi2ELi16ELb1ELb0ELi2EEEJSK_NS6_IJSJ_NSC_ILi32EEEEEENS_6half_tEPNS6_IJSD_lSM_EEES1N_S1P_NS1G_6fusion15FusionCallbacksIS1K_NS1Q_17LinearCombinationIS1N_fS1N_fLNS_15FloatRoundStyleE2EEESK_S1M_JEEES13_NS14_INS15_ILi3ELi4ELi3EEENS17_ILi16EEENSX_INS6_IJSJ_S19_EEENS6_IJSD_SJ_EEEEEEENS5_17SM75_U16x8_LDSM_TENS5_14SM90_TMA_STOREES21_NS5_17SM90_U16x8_STSM_TENS5_9Copy_AtomIJNS5_17SM90_U32x4_STSM_NES1N_EEEvEEEvvEEEEvNT_6ParamsE:
	.zero		2432


//--------------------- SYMBOLS --------------------------

	.type		.nv.reservedSmem.offset0,@object
	.size		.nv.reservedSmem.offset0,0x4
	.type		__assertfail,@function
